//
// Generated by NVIDIA NVVM Compiler
//
// Compiler Build ID: CL-36424714
// Cuda compilation tools, release 13.0, V13.0.88
// Based on NVVM 20.0.0
//

.version 9.0
.target sm_100
.address_size 64

	// .globl	_Z17fermat_kernel_320PhPKjj
.const .align 4 .b8 binvert_limb_table[512] = {1, 0, 0, 0, 171, 0, 0, 0, 205, 0, 0, 0, 183, 0, 0, 0, 57, 0, 0, 0, 163, 0, 0, 0, 197, 0, 0, 0, 239, 0, 0, 0, 241, 0, 0, 0, 27, 0, 0, 0, 61, 0, 0, 0, 167, 0, 0, 0, 41, 0, 0, 0, 19, 0, 0, 0, 53, 0, 0, 0, 223, 0, 0, 0, 225, 0, 0, 0, 139, 0, 0, 0, 173, 0, 0, 0, 151, 0, 0, 0, 25, 0, 0, 0, 131, 0, 0, 0, 165, 0, 0, 0, 207, 0, 0, 0, 209, 0, 0, 0, 251, 0, 0, 0, 29, 0, 0, 0, 135, 0, 0, 0, 9, 0, 0, 0, 243, 0, 0, 0, 21, 0, 0, 0, 191, 0, 0, 0, 193, 0, 0, 0, 107, 0, 0, 0, 141, 0, 0, 0, 119, 0, 0, 0, 249, 0, 0, 0, 99, 0, 0, 0, 133, 0, 0, 0, 175, 0, 0, 0, 177, 0, 0, 0, 219, 0, 0, 0, 253, 0, 0, 0, 103, 0, 0, 0, 233, 0, 0, 0, 211, 0, 0, 0, 245, 0, 0, 0, 159, 0, 0, 0, 161, 0, 0, 0, 75, 0, 0, 0, 109, 0, 0, 0, 87, 0, 0, 0, 217, 0, 0, 0, 67, 0, 0, 0, 101, 0, 0, 0, 143, 0, 0, 0, 145, 0, 0, 0, 187, 0, 0, 0, 221, 0, 0, 0, 71, 0, 0, 0, 201, 0, 0, 0, 179, 0, 0, 0, 213, 0, 0, 0, 127, 0, 0, 0, 129, 0, 0, 0, 43, 0, 0, 0, 77, 0, 0, 0, 55, 0, 0, 0, 185, 0, 0, 0, 35, 0, 0, 0, 69, 0, 0, 0, 111, 0, 0, 0, 113, 0, 0, 0, 155, 0, 0, 0, 189, 0, 0, 0, 39, 0, 0, 0, 169, 0, 0, 0, 147, 0, 0, 0, 181, 0, 0, 0, 95, 0, 0, 0, 97, 0, 0, 0, 11, 0, 0, 0, 45, 0, 0, 0, 23, 0, 0, 0, 153, 0, 0, 0, 3, 0, 0, 0, 37, 0, 0, 0, 79, 0, 0, 0, 81, 0, 0, 0, 123, 0, 0, 0, 157, 0, 0, 0, 7, 0, 0, 0, 137, 0, 0, 0, 115, 0, 0, 0, 149, 0, 0, 0, 63, 0, 0, 0, 65, 0, 0, 0, 235, 0, 0, 0, 13, 0, 0, 0, 247, 0, 0, 0, 121, 0, 0, 0, 227, 0, 0, 0, 5, 0, 0, 0, 47, 0, 0, 0, 49, 0, 0, 0, 91, 0, 0, 0, 125, 0, 0, 0, 231, 0, 0, 0, 105, 0, 0, 0, 83, 0, 0, 0, 117, 0, 0, 0, 31, 0, 0, 0, 33, 0, 0, 0, 203, 0, 0, 0, 237, 0, 0, 0, 215, 0, 0, 0, 89, 0, 0, 0, 195, 0, 0, 0, 229, 0, 0, 0, 15, 0, 0, 0, 17, 0, 0, 0, 59, 0, 0, 0, 93, 0, 0, 0, 199, 0, 0, 0, 73, 0, 0, 0, 51, 0, 0, 0, 85, 0, 0, 0, 255};
.const .align 4 .b8 pow2[36] = {1, 0, 0, 0, 2, 0, 0, 0, 4, 0, 0, 0, 8, 0, 0, 0, 16, 0, 0, 0, 32, 0, 0, 0, 64, 0, 0, 0, 128, 0, 0, 0, 0, 1};

.visible .entry _Z17fermat_kernel_320PhPKjj(
	.param .u64 .ptr .align 1 _Z17fermat_kernel_320PhPKjj_param_0,
	.param .u64 .ptr .align 1 _Z17fermat_kernel_320PhPKjj_param_1,
	.param .u32 _Z17fermat_kernel_320PhPKjj_param_2
)
{
	.local .align 16 .b8 	__local_depot0[1408];
	.reg .b64 	%SP;
	.reg .b64 	%SPL;
	.reg .pred 	%p<122>;
	.reg .b16 	%rs<2>;
	.reg .b32 	%r<1507>;
	.reg .b64 	%rd<2798>;

	mov.u64 	%SPL, __local_depot0;
	ld.param.u64 	%rd17, [_Z17fermat_kernel_320PhPKjj_param_1];
	ld.param.u32 	%r371, [_Z17fermat_kernel_320PhPKjj_param_2];
	add.u64 	%rd1, %SPL, 0;
	add.u64 	%rd2, %SPL, 40;
	add.u64 	%rd3, %SPL, 80;
	add.u64 	%rd4, %SPL, 1360;
	mov.u32 	%r372, %ctaid.x;
	mov.u32 	%r373, %ntid.x;
	mov.u32 	%r374, %tid.x;
	mad.lo.s32 	%r1, %r372, %r373, %r374;
	setp.ge.u32 	%p3, %r1, %r371;
	@%p3 bra 	$L__BB0_65;
	cvta.to.global.u64 	%rd22, %rd17;
	mul.lo.s32 	%r376, %r1, 10;
	mul.wide.u32 	%rd23, %r376, 4;
	add.s64 	%rd24, %rd22, %rd23;
	ld.global.u32 	%r2, [%rd24];
	ld.global.u32 	%r3, [%rd24+4];
	add.s32 	%r377, %r376, 2;
	mul.wide.u32 	%rd25, %r377, 4;
	add.s64 	%rd26, %rd22, %rd25;
	ld.global.u32 	%r4, [%rd26];
	ld.global.u32 	%r5, [%rd26+4];
	add.s32 	%r378, %r376, 4;
	mul.wide.u32 	%rd27, %r378, 4;
	add.s64 	%rd28, %rd22, %rd27;
	ld.global.u32 	%r6, [%rd28];
	ld.global.u32 	%r7, [%rd28+4];
	add.s32 	%r379, %r376, 6;
	mul.wide.u32 	%rd29, %r379, 4;
	add.s64 	%rd30, %rd22, %rd29;
	ld.global.u32 	%r8, [%rd30];
	ld.global.u32 	%r9, [%rd30+4];
	add.s32 	%r380, %r376, 8;
	mul.wide.u32 	%rd31, %r380, 4;
	add.s64 	%rd32, %rd22, %rd31;
	ld.global.u32 	%r10, [%rd32];
	ld.global.u32 	%r11, [%rd32+4];
	mov.b64 	%rd33, {%r2, %r3};
	st.local.v2.u32 	[%rd1], {%r2, %r3};
	add.s64 	%rd5, %rd1, 8;
	st.local.v2.u32 	[%rd1+8], {%r4, %r5};
	add.s64 	%rd6, %rd1, 16;
	st.local.v2.u32 	[%rd1+16], {%r6, %r7};
	add.s64 	%rd7, %rd1, 24;
	st.local.v2.u32 	[%rd1+24], {%r8, %r9};
	add.s64 	%rd8, %rd1, 32;
	add.s64 	%rd2797, %rd1, 36;
	st.local.v2.u32 	[%rd1+32], {%r10, %r11};
	shl.b32 	%r381, %r2, 1;
	cvt.u64.u32 	%rd34, %r381;
	and.b64  	%rd35, %rd34, 508;
	mov.u64 	%rd36, binvert_limb_table;
	add.s64 	%rd37, %rd36, %rd35;
	ld.const.u32 	%r382, [%rd37];
	mul.lo.s32 	%r383, %r382, %r2;
	sub.s32 	%r384, 2, %r383;
	mul.lo.s32 	%r385, %r382, %r384;
	mad.lo.s32 	%r386, %r385, %r2, -2;
	mul.lo.s32 	%r12, %r386, %r385;
	setp.eq.s32 	%p4, %r11, 0;
	{ .reg .b32 tmp; mov.b64 {tmp, %r13}, %rd33; }
	mov.b32 	%r1390, 319;
	@%p4 bra 	$L__BB0_3;
$L__BB0_2:
	ld.local.u32 	%r397, [%rd2797];
	clz.b32 	%r398, %r397;
	sub.s32 	%r1391, %r1390, %r398;
	bra.uni 	$L__BB0_12;
$L__BB0_3:
	setp.ne.s32 	%p5, %r10, 0;
	mov.b32 	%r1390, 287;
	mov.u64 	%rd2797, %rd8;
	@%p5 bra 	$L__BB0_2;
	setp.ne.s32 	%p6, %r9, 0;
	add.s64 	%rd2797, %rd1, 28;
	mov.b32 	%r1390, 255;
	@%p6 bra 	$L__BB0_2;
	setp.ne.s32 	%p7, %r8, 0;
	mov.b32 	%r1390, 223;
	mov.u64 	%rd2797, %rd7;
	@%p7 bra 	$L__BB0_2;
	setp.ne.s32 	%p8, %r7, 0;
	add.s64 	%rd2797, %rd1, 20;
	mov.b32 	%r1390, 191;
	@%p8 bra 	$L__BB0_2;
	setp.ne.s32 	%p9, %r6, 0;
	mov.b32 	%r1390, 159;
	mov.u64 	%rd2797, %rd6;
	@%p9 bra 	$L__BB0_2;
	setp.ne.s32 	%p10, %r5, 0;
	add.s64 	%rd2797, %rd1, 12;
	mov.b32 	%r1390, 127;
	@%p10 bra 	$L__BB0_2;
	setp.ne.s32 	%p11, %r4, 0;
	mov.b32 	%r1390, 95;
	mov.u64 	%rd2797, %rd5;
	@%p11 bra 	$L__BB0_2;
	setp.ne.s32 	%p12, %r3, 0;
	add.s64 	%rd2797, %rd1, 4;
	mov.b32 	%r1390, 63;
	@%p12 bra 	$L__BB0_2;
	setp.ne.s32 	%p13, %r2, 0;
	mov.b32 	%r1390, 31;
	mov.b32 	%r1391, 319;
	mov.u64 	%rd2797, %rd1;
	@%p13 bra 	$L__BB0_2;
$L__BB0_12:
	ld.local.u32 	%r17, [%rd1];
	mov.b32 	%r1412, 2;
	mov.b32 	%r1392, 0;
	mov.u32 	%r1404, %r1392;
	mov.u32 	%r1405, %r1392;
	mov.u32 	%r1406, %r1392;
	mov.u32 	%r1407, %r1392;
	mov.u32 	%r1408, %r1392;
	mov.u32 	%r1409, %r1392;
	mov.u32 	%r1410, %r1392;
	mov.u32 	%r1411, %r1392;
	mov.u32 	%r1402, %r1392;
$L__BB0_13:
	mov.u32 	%r18, %r1392;
	shl.b32 	%r29, %r1412, 1;
	shf.l.wrap.b32 	%r30, %r1412, %r1411, 1;
	shf.l.wrap.b32 	%r31, %r1411, %r1410, 1;
	shf.l.wrap.b32 	%r32, %r1410, %r1409, 1;
	shf.l.wrap.b32 	%r33, %r1409, %r1408, 1;
	shf.l.wrap.b32 	%r34, %r1408, %r1407, 1;
	shf.l.wrap.b32 	%r35, %r1407, %r1406, 1;
	shf.l.wrap.b32 	%r36, %r1406, %r1405, 1;
	shf.l.wrap.b32 	%r37, %r1405, %r1404, 1;
	shf.l.wrap.b32 	%r1392, %r1404, %r18, 1;
	setp.lt.s32 	%p14, %r18, 0;
	setp.ge.u32 	%p15, %r1392, %r11;
	or.pred  	%p16, %p14, %p15;
	mov.u32 	%r1404, %r37;
	mov.u32 	%r1405, %r36;
	mov.u32 	%r1406, %r35;
	mov.u32 	%r1407, %r34;
	mov.u32 	%r1408, %r33;
	mov.u32 	%r1409, %r32;
	mov.u32 	%r1410, %r31;
	mov.u32 	%r1411, %r30;
	mov.u32 	%r1412, %r29;
	@%p16 bra 	$L__BB0_14;
	bra.uni 	$L__BB0_35;
$L__BB0_14:
	setp.gt.u32 	%p17, %r1392, %r11;
	@%p17 bra 	$L__BB0_34;
	setp.ge.u32 	%p18, %r1392, %r11;
	@%p18 bra 	$L__BB0_16;
	bra.uni 	$L__BB0_33;
$L__BB0_16:
	setp.gt.u32 	%p19, %r37, %r10;
	@%p19 bra 	$L__BB0_34;
	setp.lt.u32 	%p20, %r37, %r10;
	@%p20 bra 	$L__BB0_33;
	setp.gt.u32 	%p21, %r36, %r9;
	@%p21 bra 	$L__BB0_34;
	setp.lt.u32 	%p22, %r36, %r9;
	@%p22 bra 	$L__BB0_33;
	setp.gt.u32 	%p23, %r35, %r8;
	@%p23 bra 	$L__BB0_34;
	setp.lt.u32 	%p24, %r35, %r8;
	@%p24 bra 	$L__BB0_33;
	setp.gt.u32 	%p25, %r34, %r7;
	@%p25 bra 	$L__BB0_34;
	setp.lt.u32 	%p26, %r34, %r7;
	@%p26 bra 	$L__BB0_33;
	setp.gt.u32 	%p27, %r33, %r6;
	@%p27 bra 	$L__BB0_34;
	setp.lt.u32 	%p28, %r33, %r6;
	@%p28 bra 	$L__BB0_33;
	setp.gt.u32 	%p29, %r32, %r5;
	@%p29 bra 	$L__BB0_34;
	setp.lt.u32 	%p30, %r32, %r5;
	@%p30 bra 	$L__BB0_33;
	setp.gt.u32 	%p31, %r31, %r4;
	@%p31 bra 	$L__BB0_34;
	setp.lt.u32 	%p32, %r31, %r4;
	@%p32 bra 	$L__BB0_33;
	setp.gt.u32 	%p33, %r30, %r3;
	@%p33 bra 	$L__BB0_34;
	setp.lt.u32 	%p34, %r30, %r3;
	@%p34 bra 	$L__BB0_33;
	setp.lt.s32 	%p35, %r18, 0;
	setp.ge.u32 	%p36, %r29, %r17;
	or.pred  	%p37, %p36, %p35;
	mov.u32 	%r1404, %r37;
	mov.u32 	%r1405, %r36;
	mov.u32 	%r1406, %r35;
	mov.u32 	%r1407, %r34;
	mov.u32 	%r1408, %r33;
	mov.u32 	%r1409, %r32;
	mov.u32 	%r1410, %r31;
	mov.u32 	%r1411, %r30;
	mov.u32 	%r1412, %r29;
	@%p37 bra 	$L__BB0_34;
	bra.uni 	$L__BB0_35;
$L__BB0_33:
	setp.gt.s32 	%p38, %r18, -1;
	mov.u32 	%r1404, %r37;
	mov.u32 	%r1405, %r36;
	mov.u32 	%r1406, %r35;
	mov.u32 	%r1407, %r34;
	mov.u32 	%r1408, %r33;
	mov.u32 	%r1409, %r32;
	mov.u32 	%r1410, %r31;
	mov.u32 	%r1411, %r30;
	mov.u32 	%r1412, %r29;
	@%p38 bra 	$L__BB0_35;
$L__BB0_34:
	sub.s32 	%r1412, %r29, %r17;
	setp.lt.u32 	%p39, %r29, %r17;
	selp.s32 	%r401, -1, 0, %p39;
	sub.s32 	%r402, %r30, %r3;
	add.s32 	%r1411, %r402, %r401;
	setp.gt.u32 	%p40, %r1411, %r30;
	selp.s32 	%r403, -1, 0, %p40;
	sub.s32 	%r404, %r31, %r4;
	add.s32 	%r1410, %r404, %r403;
	setp.gt.u32 	%p41, %r1410, %r31;
	selp.s32 	%r405, -1, 0, %p41;
	sub.s32 	%r406, %r32, %r5;
	add.s32 	%r1409, %r406, %r405;
	setp.gt.u32 	%p42, %r1409, %r32;
	selp.s32 	%r407, -1, 0, %p42;
	sub.s32 	%r408, %r33, %r6;
	add.s32 	%r1408, %r408, %r407;
	setp.gt.u32 	%p43, %r1408, %r33;
	selp.s32 	%r409, -1, 0, %p43;
	sub.s32 	%r410, %r34, %r7;
	add.s32 	%r1407, %r410, %r409;
	setp.gt.u32 	%p44, %r1407, %r34;
	selp.s32 	%r411, -1, 0, %p44;
	sub.s32 	%r412, %r35, %r8;
	add.s32 	%r1406, %r412, %r411;
	setp.gt.u32 	%p45, %r1406, %r35;
	selp.s32 	%r413, -1, 0, %p45;
	sub.s32 	%r414, %r36, %r9;
	add.s32 	%r1405, %r414, %r413;
	setp.gt.u32 	%p46, %r1405, %r36;
	selp.s32 	%r415, -1, 0, %p46;
	sub.s32 	%r416, %r37, %r10;
	add.s32 	%r1404, %r416, %r415;
	setp.gt.u32 	%p47, %r1404, %r37;
	selp.s32 	%r417, -1, 0, %p47;
	sub.s32 	%r418, %r1392, %r11;
	add.s32 	%r1392, %r418, %r417;
$L__BB0_35:
	add.s32 	%r1402, %r1402, 1;
	setp.ne.s32 	%p48, %r1402, 320;
	@%p48 bra 	$L__BB0_13;
	st.local.v2.u32 	[%rd2], {%r1412, %r1411};
	st.local.v2.u32 	[%rd2+8], {%r1410, %r1409};
	st.local.v2.u32 	[%rd2+16], {%r1408, %r1407};
	st.local.v2.u32 	[%rd2+24], {%r1406, %r1405};
	st.local.v2.u32 	[%rd2+32], {%r1404, %r1392};
	st.local.v2.u32 	[%rd3+40], {%r1412, %r1411};
	st.local.v4.u32 	[%rd3+48], {%r1410, %r1409, %r1408, %r1407};
	st.local.v4.u32 	[%rd3+64], {%r1406, %r1405, %r1404, %r1392};
	mov.b32 	%r1413, 2;
	mov.b64 	%rd376, {%r537, %r11};
	mov.b64 	%rd385, {%r540, %r9};
	mov.b64 	%rd394, {%r543, %r7};
	mov.b64 	%rd403, {%r546, %r5};
$L__BB0_37:
	mul.wide.u32 	%rd38, %r1413, 40;
	add.s64 	%rd15, %rd3, %rd38;
	ld.local.v2.u32 	{%r420, %r421}, [%rd15+-40];
	st.local.v2.u32 	[%rd15], {%r420, %r421};
	ld.local.v2.u32 	{%r422, %r423}, [%rd15+-32];
	st.local.v2.u32 	[%rd15+8], {%r422, %r423};
	ld.local.v2.u32 	{%r424, %r425}, [%rd15+-24];
	st.local.v2.u32 	[%rd15+16], {%r424, %r425};
	ld.local.v2.u32 	{%r426, %r427}, [%rd15+-16];
	st.local.v2.u32 	[%rd15+24], {%r426, %r427};
	ld.local.v2.u32 	{%r428, %r429}, [%rd15+-8];
	st.local.v2.u32 	[%rd15+32], {%r428, %r429};
	ld.local.v2.u32 	{%r430, %r431}, [%rd3+40];
	mul.wide.u32 	%rd39, %r430, %r420;
	mul.hi.u32 	%r432, %r420, %r430;
	cvt.u64.u32 	%rd40, %r432;
	cvt.u32.u64 	%r433, %rd39;
	mul.lo.s32 	%r434, %r12, %r433;
	mul.wide.u32 	%rd41, %r434, %r17;
	add.s64 	%rd42, %rd41, %rd39;
	mul.hi.u32 	%r435, %r434, %r17;
	cvt.u64.u32 	%rd43, %r435;
	add.s64 	%rd44, %rd43, %rd40;
	shr.u64 	%rd45, %rd42, 32;
	mul.wide.u32 	%rd46, %r431, %r420;
	mul.hi.u32 	%r436, %r420, %r431;
	cvt.u64.u32 	%rd47, %r436;
	mul.wide.u32 	%rd48, %r430, %r421;
	mul.hi.u32 	%r437, %r421, %r430;
	cvt.u64.u32 	%rd49, %r437;
	add.s64 	%rd50, %rd49, %rd47;
	mul.wide.u32 	%rd51, %r3, %r434;
	add.s64 	%rd52, %rd44, %rd46;
	add.s64 	%rd53, %rd52, %rd45;
	add.s64 	%rd54, %rd53, %rd48;
	add.s64 	%rd55, %rd54, %rd51;
	mul.hi.u32 	%r438, %r434, %r3;
	cvt.u64.u32 	%rd56, %r438;
	add.s64 	%rd57, %rd50, %rd56;
	cvt.u32.u64 	%r439, %rd55;
	mul.lo.s32 	%r440, %r12, %r439;
	cvt.u64.u32 	%rd58, %r440;
	mul.wide.u32 	%rd59, %r440, %r17;
	add.s64 	%rd60, %rd59, %rd55;
	mul.hi.u32 	%r441, %r440, %r17;
	cvt.u64.u32 	%rd61, %r441;
	add.s64 	%rd62, %rd57, %rd61;
	shr.u64 	%rd63, %rd60, 32;
	add.s64 	%rd64, %rd62, %rd63;
	ld.local.v4.u32 	{%r442, %r443, %r444, %r445}, [%rd3+48];
	mul.wide.u32 	%rd65, %r442, %r420;
	add.s64 	%rd66, %rd65, %rd64;
	mul.hi.u32 	%r446, %r420, %r442;
	cvt.u64.u32 	%rd67, %r446;
	mul.wide.u32 	%rd68, %r431, %r421;
	add.s64 	%rd69, %rd68, %rd66;
	mul.hi.u32 	%r447, %r421, %r431;
	cvt.u64.u32 	%rd70, %r447;
	add.s64 	%rd71, %rd67, %rd70;
	mul.wide.u32 	%rd72, %r430, %r422;
	add.s64 	%rd73, %rd72, %rd69;
	mul.hi.u32 	%r448, %r422, %r430;
	cvt.u64.u32 	%rd74, %r448;
	add.s64 	%rd75, %rd71, %rd74;
	mul.wide.u32 	%rd76, %r4, %r434;
	add.s64 	%rd77, %rd76, %rd73;
	mul.hi.u32 	%r449, %r434, %r4;
	cvt.u64.u32 	%rd78, %r449;
	add.s64 	%rd79, %rd75, %rd78;
	mul.wide.u32 	%rd80, %r3, %r440;
	add.s64 	%rd81, %rd80, %rd77;
	mul.hi.u32 	%r450, %r440, %r3;
	cvt.u64.u32 	%rd82, %r450;
	add.s64 	%rd83, %rd79, %rd82;
	cvt.u32.u64 	%r451, %rd81;
	mul.lo.s32 	%r452, %r12, %r451;
	cvt.u64.u32 	%rd84, %r452;
	mul.wide.u32 	%rd85, %r17, %r452;
	add.s64 	%rd86, %rd85, %rd81;
	mul.hi.u32 	%r453, %r452, %r17;
	cvt.u64.u32 	%rd87, %r453;
	add.s64 	%rd88, %rd83, %rd87;
	shr.u64 	%rd89, %rd86, 32;
	add.s64 	%rd90, %rd88, %rd89;
	mul.wide.u32 	%rd91, %r443, %r420;
	add.s64 	%rd92, %rd91, %rd90;
	mul.hi.u32 	%r454, %r420, %r443;
	cvt.u64.u32 	%rd93, %r454;
	mul.wide.u32 	%rd94, %r442, %r421;
	add.s64 	%rd95, %rd94, %rd92;
	mul.hi.u32 	%r455, %r421, %r442;
	cvt.u64.u32 	%rd96, %r455;
	add.s64 	%rd97, %rd93, %rd96;
	mul.wide.u32 	%rd98, %r431, %r422;
	add.s64 	%rd99, %rd98, %rd95;
	mul.hi.u32 	%r456, %r422, %r431;
	cvt.u64.u32 	%rd100, %r456;
	add.s64 	%rd101, %rd97, %rd100;
	mul.wide.u32 	%rd102, %r430, %r423;
	add.s64 	%rd103, %rd102, %rd99;
	mul.hi.u32 	%r457, %r423, %r430;
	cvt.u64.u32 	%rd104, %r457;
	add.s64 	%rd105, %rd101, %rd104;
	mul.wide.u32 	%rd106, %r5, %r434;
	add.s64 	%rd107, %rd106, %rd103;
	mul.hi.u32 	%r458, %r434, %r5;
	cvt.u64.u32 	%rd108, %r458;
	add.s64 	%rd109, %rd105, %rd108;
	mul.wide.u32 	%rd110, %r4, %r440;
	add.s64 	%rd111, %rd110, %rd107;
	mul.hi.u32 	%r459, %r440, %r4;
	cvt.u64.u32 	%rd112, %r459;
	add.s64 	%rd113, %rd109, %rd112;
	mul.wide.u32 	%rd114, %r3, %r452;
	add.s64 	%rd115, %rd114, %rd111;
	mul.hi.u32 	%r460, %r452, %r3;
	cvt.u64.u32 	%rd116, %r460;
	add.s64 	%rd117, %rd113, %rd116;
	cvt.u32.u64 	%r461, %rd115;
	mul.lo.s32 	%r462, %r12, %r461;
	cvt.u64.u32 	%rd118, %r462;
	mul.wide.u32 	%rd119, %r17, %r462;
	add.s64 	%rd120, %rd119, %rd115;
	mul.hi.u32 	%r463, %r462, %r17;
	cvt.u64.u32 	%rd121, %r463;
	add.s64 	%rd122, %rd117, %rd121;
	shr.u64 	%rd123, %rd120, 32;
	add.s64 	%rd124, %rd122, %rd123;
	mul.wide.u32 	%rd125, %r444, %r420;
	add.s64 	%rd126, %rd125, %rd124;
	mul.hi.u32 	%r464, %r420, %r444;
	cvt.u64.u32 	%rd127, %r464;
	mul.wide.u32 	%rd128, %r443, %r421;
	add.s64 	%rd129, %rd128, %rd126;
	mul.hi.u32 	%r465, %r421, %r443;
	cvt.u64.u32 	%rd130, %r465;
	add.s64 	%rd131, %rd127, %rd130;
	mul.wide.u32 	%rd132, %r442, %r422;
	add.s64 	%rd133, %rd132, %rd129;
	mul.hi.u32 	%r466, %r422, %r442;
	cvt.u64.u32 	%rd134, %r466;
	add.s64 	%rd135, %rd131, %rd134;
	mul.wide.u32 	%rd136, %r431, %r423;
	add.s64 	%rd137, %rd136, %rd133;
	mul.hi.u32 	%r467, %r423, %r431;
	cvt.u64.u32 	%rd138, %r467;
	add.s64 	%rd139, %rd135, %rd138;
	mul.wide.u32 	%rd140, %r430, %r424;
	add.s64 	%rd141, %rd140, %rd137;
	mul.hi.u32 	%r468, %r424, %r430;
	cvt.u64.u32 	%rd142, %r468;
	add.s64 	%rd143, %rd139, %rd142;
	mul.wide.u32 	%rd144, %r6, %r434;
	add.s64 	%rd145, %rd144, %rd141;
	mul.hi.u32 	%r469, %r434, %r6;
	cvt.u64.u32 	%rd146, %r469;
	add.s64 	%rd147, %rd143, %rd146;
	mul.wide.u32 	%rd148, %r5, %r440;
	add.s64 	%rd149, %rd148, %rd145;
	mul.hi.u32 	%r470, %r440, %r5;
	cvt.u64.u32 	%rd150, %r470;
	add.s64 	%rd151, %rd147, %rd150;
	mul.wide.u32 	%rd152, %r4, %r452;
	add.s64 	%rd153, %rd152, %rd149;
	mul.hi.u32 	%r471, %r452, %r4;
	cvt.u64.u32 	%rd154, %r471;
	add.s64 	%rd155, %rd151, %rd154;
	mul.wide.u32 	%rd156, %r3, %r462;
	add.s64 	%rd157, %rd156, %rd153;
	mul.hi.u32 	%r472, %r462, %r3;
	cvt.u64.u32 	%rd158, %r472;
	add.s64 	%rd159, %rd155, %rd158;
	cvt.u32.u64 	%r473, %rd157;
	mul.lo.s32 	%r474, %r12, %r473;
	cvt.u64.u32 	%rd160, %r474;
	mul.wide.u32 	%rd161, %r17, %r474;
	add.s64 	%rd162, %rd161, %rd157;
	mul.hi.u32 	%r475, %r474, %r17;
	cvt.u64.u32 	%rd163, %r475;
	add.s64 	%rd164, %rd159, %rd163;
	shr.u64 	%rd165, %rd162, 32;
	add.s64 	%rd166, %rd164, %rd165;
	mul.wide.u32 	%rd167, %r445, %r420;
	add.s64 	%rd168, %rd167, %rd166;
	mul.hi.u32 	%r476, %r420, %r445;
	cvt.u64.u32 	%rd169, %r476;
	mul.wide.u32 	%rd170, %r444, %r421;
	add.s64 	%rd171, %rd170, %rd168;
	mul.hi.u32 	%r477, %r421, %r444;
	cvt.u64.u32 	%rd172, %r477;
	add.s64 	%rd173, %rd169, %rd172;
	mul.wide.u32 	%rd174, %r443, %r422;
	add.s64 	%rd175, %rd174, %rd171;
	mul.hi.u32 	%r478, %r422, %r443;
	cvt.u64.u32 	%rd176, %r478;
	add.s64 	%rd177, %rd173, %rd176;
	mul.wide.u32 	%rd178, %r442, %r423;
	add.s64 	%rd179, %rd178, %rd175;
	mul.hi.u32 	%r479, %r423, %r442;
	cvt.u64.u32 	%rd180, %r479;
	add.s64 	%rd181, %rd177, %rd180;
	mul.wide.u32 	%rd182, %r431, %r424;
	add.s64 	%rd183, %rd182, %rd179;
	mul.hi.u32 	%r480, %r424, %r431;
	cvt.u64.u32 	%rd184, %r480;
	add.s64 	%rd185, %rd181, %rd184;
	mul.wide.u32 	%rd186, %r430, %r425;
	add.s64 	%rd187, %rd186, %rd183;
	mul.hi.u32 	%r481, %r425, %r430;
	cvt.u64.u32 	%rd188, %r481;
	add.s64 	%rd189, %rd185, %rd188;
	mul.wide.u32 	%rd190, %r7, %r434;
	add.s64 	%rd191, %rd190, %rd187;
	mul.hi.u32 	%r482, %r434, %r7;
	cvt.u64.u32 	%rd192, %r482;
	add.s64 	%rd193, %rd189, %rd192;
	mul.wide.u32 	%rd194, %r6, %r440;
	add.s64 	%rd195, %rd194, %rd191;
	mul.hi.u32 	%r483, %r440, %r6;
	cvt.u64.u32 	%rd196, %r483;
	add.s64 	%rd197, %rd193, %rd196;
	mul.wide.u32 	%rd198, %r5, %r452;
	add.s64 	%rd199, %rd198, %rd195;
	mul.hi.u32 	%r484, %r452, %r5;
	cvt.u64.u32 	%rd200, %r484;
	add.s64 	%rd201, %rd197, %rd200;
	mul.wide.u32 	%rd202, %r4, %r462;
	add.s64 	%rd203, %rd202, %rd199;
	mul.hi.u32 	%r485, %r462, %r4;
	cvt.u64.u32 	%rd204, %r485;
	add.s64 	%rd205, %rd201, %rd204;
	mul.wide.u32 	%rd206, %r3, %r474;
	add.s64 	%rd207, %rd206, %rd203;
	mul.hi.u32 	%r486, %r474, %r3;
	cvt.u64.u32 	%rd208, %r486;
	add.s64 	%rd209, %rd205, %rd208;
	cvt.u32.u64 	%r487, %rd207;
	mul.lo.s32 	%r488, %r12, %r487;
	cvt.u64.u32 	%rd210, %r488;
	mul.wide.u32 	%rd211, %r17, %r488;
	add.s64 	%rd212, %rd211, %rd207;
	mul.hi.u32 	%r489, %r488, %r17;
	cvt.u64.u32 	%rd213, %r489;
	add.s64 	%rd214, %rd209, %rd213;
	shr.u64 	%rd215, %rd212, 32;
	add.s64 	%rd216, %rd214, %rd215;
	ld.local.v4.u32 	{%r490, %r491, %r492, %r493}, [%rd3+64];
	mul.wide.u32 	%rd217, %r490, %r420;
	add.s64 	%rd218, %rd217, %rd216;
	mul.hi.u32 	%r494, %r420, %r490;
	cvt.u64.u32 	%rd219, %r494;
	mul.wide.u32 	%rd220, %r445, %r421;
	add.s64 	%rd221, %rd220, %rd218;
	mul.hi.u32 	%r495, %r421, %r445;
	cvt.u64.u32 	%rd222, %r495;
	add.s64 	%rd223, %rd219, %rd222;
	mul.wide.u32 	%rd224, %r444, %r422;
	add.s64 	%rd225, %rd224, %rd221;
	mul.hi.u32 	%r496, %r422, %r444;
	cvt.u64.u32 	%rd226, %r496;
	add.s64 	%rd227, %rd223, %rd226;
	mul.wide.u32 	%rd228, %r443, %r423;
	add.s64 	%rd229, %rd228, %rd225;
	mul.hi.u32 	%r497, %r423, %r443;
	cvt.u64.u32 	%rd230, %r497;
	add.s64 	%rd231, %rd227, %rd230;
	mul.wide.u32 	%rd232, %r442, %r424;
	add.s64 	%rd233, %rd232, %rd229;
	mul.hi.u32 	%r498, %r424, %r442;
	cvt.u64.u32 	%rd234, %r498;
	add.s64 	%rd235, %rd231, %rd234;
	mul.wide.u32 	%rd236, %r431, %r425;
	add.s64 	%rd237, %rd236, %rd233;
	mul.hi.u32 	%r499, %r425, %r431;
	cvt.u64.u32 	%rd238, %r499;
	add.s64 	%rd239, %rd235, %rd238;
	mul.wide.u32 	%rd240, %r430, %r426;
	add.s64 	%rd241, %rd240, %rd237;
	mul.hi.u32 	%r500, %r426, %r430;
	cvt.u64.u32 	%rd242, %r500;
	add.s64 	%rd243, %rd239, %rd242;
	mul.wide.u32 	%rd244, %r8, %r434;
	add.s64 	%rd245, %rd244, %rd241;
	mul.hi.u32 	%r501, %r434, %r8;
	cvt.u64.u32 	%rd246, %r501;
	add.s64 	%rd247, %rd243, %rd246;
	mul.wide.u32 	%rd248, %r7, %r440;
	add.s64 	%rd249, %rd248, %rd245;
	mul.hi.u32 	%r502, %r440, %r7;
	cvt.u64.u32 	%rd250, %r502;
	add.s64 	%rd251, %rd247, %rd250;
	mul.wide.u32 	%rd252, %r6, %r452;
	add.s64 	%rd253, %rd252, %rd249;
	mul.hi.u32 	%r503, %r452, %r6;
	cvt.u64.u32 	%rd254, %r503;
	add.s64 	%rd255, %rd251, %rd254;
	mul.wide.u32 	%rd256, %r5, %r462;
	add.s64 	%rd257, %rd256, %rd253;
	mul.hi.u32 	%r504, %r462, %r5;
	cvt.u64.u32 	%rd258, %r504;
	add.s64 	%rd259, %rd255, %rd258;
	mul.wide.u32 	%rd260, %r4, %r474;
	add.s64 	%rd261, %rd260, %rd257;
	mul.hi.u32 	%r505, %r474, %r4;
	cvt.u64.u32 	%rd262, %r505;
	add.s64 	%rd263, %rd259, %rd262;
	mul.wide.u32 	%rd264, %r3, %r488;
	add.s64 	%rd265, %rd264, %rd261;
	mul.hi.u32 	%r506, %r488, %r3;
	cvt.u64.u32 	%rd266, %r506;
	add.s64 	%rd267, %rd263, %rd266;
	cvt.u32.u64 	%r507, %rd265;
	mul.lo.s32 	%r508, %r12, %r507;
	cvt.u64.u32 	%rd268, %r508;
	mul.wide.u32 	%rd269, %r17, %r508;
	add.s64 	%rd270, %rd269, %rd265;
	mul.hi.u32 	%r509, %r508, %r17;
	cvt.u64.u32 	%rd271, %r509;
	add.s64 	%rd272, %rd267, %rd271;
	shr.u64 	%rd273, %rd270, 32;
	add.s64 	%rd274, %rd272, %rd273;
	mul.wide.u32 	%rd275, %r491, %r420;
	add.s64 	%rd276, %rd275, %rd274;
	mul.hi.u32 	%r510, %r420, %r491;
	cvt.u64.u32 	%rd277, %r510;
	mul.wide.u32 	%rd278, %r490, %r421;
	add.s64 	%rd279, %rd278, %rd276;
	mul.hi.u32 	%r511, %r421, %r490;
	cvt.u64.u32 	%rd280, %r511;
	add.s64 	%rd281, %rd277, %rd280;
	mul.wide.u32 	%rd282, %r445, %r422;
	add.s64 	%rd283, %rd282, %rd279;
	mul.hi.u32 	%r512, %r422, %r445;
	cvt.u64.u32 	%rd284, %r512;
	add.s64 	%rd285, %rd281, %rd284;
	mul.wide.u32 	%rd286, %r444, %r423;
	add.s64 	%rd287, %rd286, %rd283;
	mul.hi.u32 	%r513, %r423, %r444;
	cvt.u64.u32 	%rd288, %r513;
	add.s64 	%rd289, %rd285, %rd288;
	mul.wide.u32 	%rd290, %r443, %r424;
	add.s64 	%rd291, %rd290, %rd287;
	mul.hi.u32 	%r514, %r424, %r443;
	cvt.u64.u32 	%rd292, %r514;
	add.s64 	%rd293, %rd289, %rd292;
	mul.wide.u32 	%rd294, %r442, %r425;
	add.s64 	%rd295, %rd294, %rd291;
	mul.hi.u32 	%r515, %r425, %r442;
	cvt.u64.u32 	%rd296, %r515;
	add.s64 	%rd297, %rd293, %rd296;
	mul.wide.u32 	%rd298, %r431, %r426;
	add.s64 	%rd299, %rd298, %rd295;
	mul.hi.u32 	%r516, %r426, %r431;
	cvt.u64.u32 	%rd300, %r516;
	add.s64 	%rd301, %rd297, %rd300;
	mul.wide.u32 	%rd302, %r430, %r427;
	add.s64 	%rd303, %rd302, %rd299;
	mul.hi.u32 	%r517, %r427, %r430;
	cvt.u64.u32 	%rd304, %r517;
	add.s64 	%rd305, %rd301, %rd304;
	mul.wide.u32 	%rd306, %r9, %r434;
	add.s64 	%rd307, %rd306, %rd303;
	mul.hi.u32 	%r518, %r434, %r9;
	cvt.u64.u32 	%rd308, %r518;
	add.s64 	%rd309, %rd305, %rd308;
	mul.wide.u32 	%rd310, %r8, %r440;
	add.s64 	%rd311, %rd310, %rd307;
	mul.hi.u32 	%r519, %r440, %r8;
	cvt.u64.u32 	%rd312, %r519;
	add.s64 	%rd313, %rd309, %rd312;
	mul.wide.u32 	%rd314, %r7, %r452;
	add.s64 	%rd315, %rd314, %rd311;
	mul.hi.u32 	%r520, %r452, %r7;
	cvt.u64.u32 	%rd316, %r520;
	add.s64 	%rd317, %rd313, %rd316;
	mul.wide.u32 	%rd318, %r6, %r462;
	add.s64 	%rd319, %rd318, %rd315;
	mul.hi.u32 	%r521, %r462, %r6;
	cvt.u64.u32 	%rd320, %r521;
	add.s64 	%rd321, %rd317, %rd320;
	mul.wide.u32 	%rd322, %r5, %r474;
	add.s64 	%rd323, %rd322, %rd319;
	mul.hi.u32 	%r522, %r474, %r5;
	cvt.u64.u32 	%rd324, %r522;
	add.s64 	%rd325, %rd321, %rd324;
	mul.wide.u32 	%rd326, %r4, %r488;
	add.s64 	%rd327, %rd326, %rd323;
	mul.hi.u32 	%r523, %r488, %r4;
	cvt.u64.u32 	%rd328, %r523;
	add.s64 	%rd329, %rd325, %rd328;
	mul.wide.u32 	%rd330, %r3, %r508;
	add.s64 	%rd331, %rd330, %rd327;
	mul.hi.u32 	%r524, %r508, %r3;
	cvt.u64.u32 	%rd332, %r524;
	add.s64 	%rd333, %rd329, %rd332;
	cvt.u32.u64 	%r525, %rd331;
	mul.lo.s32 	%r526, %r12, %r525;
	cvt.u64.u32 	%rd334, %r526;
	mul.wide.u32 	%rd335, %r17, %r526;
	add.s64 	%rd336, %rd335, %rd331;
	mul.hi.u32 	%r527, %r526, %r17;
	cvt.u64.u32 	%rd337, %r527;
	add.s64 	%rd338, %rd333, %rd337;
	shr.u64 	%rd339, %rd336, 32;
	add.s64 	%rd340, %rd338, %rd339;
	mul.wide.u32 	%rd341, %r492, %r420;
	add.s64 	%rd342, %rd341, %rd340;
	mul.hi.u32 	%r528, %r420, %r492;
	cvt.u64.u32 	%rd343, %r528;
	mul.wide.u32 	%rd344, %r491, %r421;
	add.s64 	%rd345, %rd344, %rd342;
	mul.hi.u32 	%r529, %r421, %r491;
	cvt.u64.u32 	%rd346, %r529;
	add.s64 	%rd347, %rd343, %rd346;
	mul.wide.u32 	%rd348, %r490, %r422;
	add.s64 	%rd349, %rd348, %rd345;
	mul.hi.u32 	%r530, %r422, %r490;
	cvt.u64.u32 	%rd350, %r530;
	add.s64 	%rd351, %rd347, %rd350;
	mul.wide.u32 	%rd352, %r445, %r423;
	add.s64 	%rd353, %rd352, %rd349;
	mul.hi.u32 	%r531, %r423, %r445;
	cvt.u64.u32 	%rd354, %r531;
	add.s64 	%rd355, %rd351, %rd354;
	mul.wide.u32 	%rd356, %r444, %r424;
	add.s64 	%rd357, %rd356, %rd353;
	mul.hi.u32 	%r532, %r424, %r444;
	cvt.u64.u32 	%rd358, %r532;
	add.s64 	%rd359, %rd355, %rd358;
	mul.wide.u32 	%rd360, %r443, %r425;
	add.s64 	%rd361, %rd360, %rd357;
	mul.hi.u32 	%r533, %r425, %r443;
	cvt.u64.u32 	%rd362, %r533;
	add.s64 	%rd363, %rd359, %rd362;
	mul.wide.u32 	%rd364, %r442, %r426;
	add.s64 	%rd365, %rd364, %rd361;
	mul.hi.u32 	%r534, %r426, %r442;
	cvt.u64.u32 	%rd366, %r534;
	add.s64 	%rd367, %rd363, %rd366;
	mul.wide.u32 	%rd368, %r431, %r427;
	add.s64 	%rd369, %rd368, %rd365;
	mul.hi.u32 	%r535, %r427, %r431;
	cvt.u64.u32 	%rd370, %r535;
	add.s64 	%rd371, %rd367, %rd370;
	mul.wide.u32 	%rd372, %r430, %r428;
	add.s64 	%rd373, %rd372, %rd369;
	mul.hi.u32 	%r536, %r428, %r430;
	cvt.u64.u32 	%rd374, %r536;
	add.s64 	%rd375, %rd371, %rd374;
	mul.wide.u32 	%rd377, %r10, %r434;
	add.s64 	%rd378, %rd377, %rd373;
	mul.hi.u32 	%r538, %r434, %r10;
	cvt.u64.u32 	%rd379, %r538;
	add.s64 	%rd380, %rd375, %rd379;
	mul.wide.u32 	%rd381, %r9, %r440;
	add.s64 	%rd382, %rd381, %rd378;
	mul.hi.u32 	%r539, %r440, %r9;
	cvt.u64.u32 	%rd383, %r539;
	add.s64 	%rd384, %rd380, %rd383;
	mul.wide.u32 	%rd386, %r8, %r452;
	add.s64 	%rd387, %rd386, %rd382;
	mul.hi.u32 	%r541, %r452, %r8;
	cvt.u64.u32 	%rd388, %r541;
	add.s64 	%rd389, %rd384, %rd388;
	mul.wide.u32 	%rd390, %r7, %r462;
	add.s64 	%rd391, %rd390, %rd387;
	mul.hi.u32 	%r542, %r462, %r7;
	cvt.u64.u32 	%rd392, %r542;
	add.s64 	%rd393, %rd389, %rd392;
	mul.wide.u32 	%rd395, %r6, %r474;
	add.s64 	%rd396, %rd395, %rd391;
	mul.hi.u32 	%r544, %r474, %r6;
	cvt.u64.u32 	%rd397, %r544;
	add.s64 	%rd398, %rd393, %rd397;
	mul.wide.u32 	%rd399, %r5, %r488;
	add.s64 	%rd400, %rd399, %rd396;
	mul.hi.u32 	%r545, %r488, %r5;
	cvt.u64.u32 	%rd401, %r545;
	add.s64 	%rd402, %rd398, %rd401;
	mul.wide.u32 	%rd404, %r4, %r508;
	add.s64 	%rd405, %rd404, %rd400;
	mul.hi.u32 	%r547, %r508, %r4;
	cvt.u64.u32 	%rd406, %r547;
	add.s64 	%rd407, %rd402, %rd406;
	mul.wide.u32 	%rd408, %r13, %r526;
	add.s64 	%rd409, %rd408, %rd405;
	mul.hi.u32 	%r548, %r526, %r13;
	cvt.u64.u32 	%rd410, %r548;
	add.s64 	%rd411, %rd407, %rd410;
	cvt.u32.u64 	%r549, %rd409;
	mul.lo.s32 	%r550, %r12, %r549;
	cvt.u64.u32 	%rd412, %r550;
	mul.wide.u32 	%rd413, %r17, %r550;
	add.s64 	%rd414, %rd413, %rd409;
	mul.hi.u32 	%r551, %r550, %r17;
	cvt.u64.u32 	%rd415, %r551;
	add.s64 	%rd416, %rd411, %rd415;
	shr.u64 	%rd417, %rd414, 32;
	add.s64 	%rd418, %rd416, %rd417;
	mul.wide.u32 	%rd419, %r493, %r420;
	add.s64 	%rd420, %rd419, %rd418;
	mul.hi.u32 	%r552, %r420, %r493;
	cvt.u64.u32 	%rd421, %r552;
	mul.wide.u32 	%rd422, %r492, %r421;
	add.s64 	%rd423, %rd422, %rd420;
	mul.hi.u32 	%r553, %r421, %r492;
	cvt.u64.u32 	%rd424, %r553;
	add.s64 	%rd425, %rd421, %rd424;
	mul.wide.u32 	%rd426, %r491, %r422;
	add.s64 	%rd427, %rd426, %rd423;
	mul.hi.u32 	%r554, %r422, %r491;
	cvt.u64.u32 	%rd428, %r554;
	add.s64 	%rd429, %rd425, %rd428;
	mul.wide.u32 	%rd430, %r490, %r423;
	add.s64 	%rd431, %rd430, %rd427;
	mul.hi.u32 	%r555, %r423, %r490;
	cvt.u64.u32 	%rd432, %r555;
	add.s64 	%rd433, %rd429, %rd432;
	mul.wide.u32 	%rd434, %r445, %r424;
	add.s64 	%rd435, %rd434, %rd431;
	mul.hi.u32 	%r556, %r424, %r445;
	cvt.u64.u32 	%rd436, %r556;
	add.s64 	%rd437, %rd433, %rd436;
	mul.wide.u32 	%rd438, %r444, %r425;
	add.s64 	%rd439, %rd438, %rd435;
	mul.hi.u32 	%r557, %r425, %r444;
	cvt.u64.u32 	%rd440, %r557;
	add.s64 	%rd441, %rd437, %rd440;
	mul.wide.u32 	%rd442, %r443, %r426;
	add.s64 	%rd443, %rd442, %rd439;
	mul.hi.u32 	%r558, %r426, %r443;
	cvt.u64.u32 	%rd444, %r558;
	add.s64 	%rd445, %rd441, %rd444;
	mul.wide.u32 	%rd446, %r442, %r427;
	add.s64 	%rd447, %rd446, %rd443;
	mul.hi.u32 	%r559, %r427, %r442;
	cvt.u64.u32 	%rd448, %r559;
	add.s64 	%rd449, %rd445, %rd448;
	mul.wide.u32 	%rd450, %r431, %r428;
	add.s64 	%rd451, %rd450, %rd447;
	mul.hi.u32 	%r560, %r428, %r431;
	cvt.u64.u32 	%rd452, %r560;
	add.s64 	%rd453, %rd449, %rd452;
	mul.wide.u32 	%rd454, %r430, %r429;
	add.s64 	%rd455, %rd454, %rd451;
	mul.hi.u32 	%r561, %r429, %r430;
	cvt.u64.u32 	%rd456, %r561;
	add.s64 	%rd457, %rd453, %rd456;
	mul.wide.u32 	%rd458, %r11, %r434;
	add.s64 	%rd459, %rd458, %rd455;
	mul.hi.u32 	%r562, %r434, %r11;
	cvt.u64.u32 	%rd460, %r562;
	add.s64 	%rd461, %rd457, %rd460;
	mul.wide.u32 	%rd462, %r10, %r440;
	add.s64 	%rd463, %rd462, %rd459;
	mul.hi.u32 	%r563, %r440, %r10;
	cvt.u64.u32 	%rd464, %r563;
	add.s64 	%rd465, %rd461, %rd464;
	shr.u64 	%rd466, %rd385, 32;
	{ .reg .b32 tmp; mov.b64 {tmp, %r1448}, %rd385; }
	mad.lo.s64 	%rd467, %rd466, %rd84, %rd463;
	mul.hi.u32 	%r564, %r452, %r1448;
	cvt.u64.u32 	%rd468, %r564;
	add.s64 	%rd469, %rd465, %rd468;
	mul.wide.u32 	%rd470, %r8, %r462;
	add.s64 	%rd471, %rd470, %rd467;
	mul.hi.u32 	%r565, %r462, %r8;
	cvt.u64.u32 	%rd472, %r565;
	add.s64 	%rd473, %rd469, %rd472;
	shr.u64 	%rd474, %rd394, 32;
	{ .reg .b32 tmp; mov.b64 {tmp, %r1447}, %rd394; }
	mad.lo.s64 	%rd475, %rd474, %rd160, %rd471;
	mul.hi.u32 	%r566, %r474, %r1447;
	cvt.u64.u32 	%rd476, %r566;
	add.s64 	%rd477, %rd473, %rd476;
	mul.wide.u32 	%rd478, %r6, %r488;
	add.s64 	%rd479, %rd478, %rd475;
	mul.hi.u32 	%r567, %r488, %r6;
	cvt.u64.u32 	%rd480, %r567;
	add.s64 	%rd481, %rd477, %rd480;
	shr.u64 	%rd482, %rd403, 32;
	{ .reg .b32 tmp; mov.b64 {tmp, %r1446}, %rd403; }
	mad.lo.s64 	%rd483, %rd482, %rd268, %rd479;
	mul.hi.u32 	%r568, %r508, %r1446;
	cvt.u64.u32 	%rd484, %r568;
	add.s64 	%rd485, %rd481, %rd484;
	mul.wide.u32 	%rd486, %r4, %r526;
	add.s64 	%rd487, %rd486, %rd483;
	mul.hi.u32 	%r569, %r526, %r4;
	cvt.u64.u32 	%rd488, %r569;
	add.s64 	%rd489, %rd485, %rd488;
	mul.wide.u32 	%rd490, %r13, %r550;
	add.s64 	%rd491, %rd490, %rd487;
	mul.hi.u32 	%r570, %r550, %r13;
	cvt.u64.u32 	%rd492, %r570;
	add.s64 	%rd493, %rd489, %rd492;
	cvt.u32.u64 	%r571, %rd491;
	mul.lo.s32 	%r572, %r12, %r571;
	mul.wide.u32 	%rd494, %r17, %r572;
	add.s64 	%rd495, %rd494, %rd491;
	mul.hi.u32 	%r573, %r572, %r17;
	cvt.u64.u32 	%rd496, %r573;
	add.s64 	%rd497, %rd493, %rd496;
	shr.u64 	%rd498, %rd495, 32;
	add.s64 	%rd499, %rd497, %rd498;
	mul.wide.u32 	%rd500, %r493, %r421;
	add.s64 	%rd501, %rd500, %rd499;
	mul.hi.u32 	%r574, %r421, %r493;
	cvt.u64.u32 	%rd502, %r574;
	mul.wide.u32 	%rd503, %r492, %r422;
	add.s64 	%rd504, %rd503, %rd501;
	mul.hi.u32 	%r575, %r422, %r492;
	cvt.u64.u32 	%rd505, %r575;
	add.s64 	%rd506, %rd502, %rd505;
	mul.wide.u32 	%rd507, %r491, %r423;
	add.s64 	%rd508, %rd507, %rd504;
	mul.hi.u32 	%r576, %r423, %r491;
	cvt.u64.u32 	%rd509, %r576;
	add.s64 	%rd510, %rd506, %rd509;
	mul.wide.u32 	%rd511, %r490, %r424;
	add.s64 	%rd512, %rd511, %rd508;
	mul.hi.u32 	%r577, %r424, %r490;
	cvt.u64.u32 	%rd513, %r577;
	add.s64 	%rd514, %rd510, %rd513;
	mul.wide.u32 	%rd515, %r445, %r425;
	add.s64 	%rd516, %rd515, %rd512;
	mul.hi.u32 	%r578, %r425, %r445;
	cvt.u64.u32 	%rd517, %r578;
	add.s64 	%rd518, %rd514, %rd517;
	mul.wide.u32 	%rd519, %r444, %r426;
	add.s64 	%rd520, %rd519, %rd516;
	mul.hi.u32 	%r579, %r426, %r444;
	cvt.u64.u32 	%rd521, %r579;
	add.s64 	%rd522, %rd518, %rd521;
	mul.wide.u32 	%rd523, %r443, %r427;
	add.s64 	%rd524, %rd523, %rd520;
	mul.hi.u32 	%r580, %r427, %r443;
	cvt.u64.u32 	%rd525, %r580;
	add.s64 	%rd526, %rd522, %rd525;
	mul.wide.u32 	%rd527, %r442, %r428;
	add.s64 	%rd528, %rd527, %rd524;
	mul.hi.u32 	%r581, %r428, %r442;
	cvt.u64.u32 	%rd529, %r581;
	add.s64 	%rd530, %rd526, %rd529;
	mul.wide.u32 	%rd531, %r431, %r429;
	add.s64 	%rd532, %rd531, %rd528;
	mul.hi.u32 	%r582, %r429, %r431;
	cvt.u64.u32 	%rd533, %r582;
	add.s64 	%rd534, %rd530, %rd533;
	shr.u64 	%rd535, %rd376, 32;
	{ .reg .b32 tmp; mov.b64 {tmp, %r1449}, %rd376; }
	mad.lo.s64 	%rd536, %rd535, %rd58, %rd532;
	mul.hi.u32 	%r583, %r440, %r1449;
	cvt.u64.u32 	%rd537, %r583;
	add.s64 	%rd538, %rd534, %rd537;
	mul.wide.u32 	%rd539, %r10, %r452;
	add.s64 	%rd540, %rd539, %rd536;
	mul.hi.u32 	%r584, %r452, %r10;
	cvt.u64.u32 	%rd541, %r584;
	add.s64 	%rd542, %rd538, %rd541;
	mad.lo.s64 	%rd543, %rd466, %rd118, %rd540;
	mul.hi.u32 	%r585, %r462, %r1448;
	cvt.u64.u32 	%rd544, %r585;
	add.s64 	%rd545, %rd542, %rd544;
	mul.wide.u32 	%rd546, %r8, %r474;
	add.s64 	%rd547, %rd546, %rd543;
	mul.hi.u32 	%r586, %r474, %r8;
	cvt.u64.u32 	%rd548, %r586;
	add.s64 	%rd549, %rd545, %rd548;
	mad.lo.s64 	%rd550, %rd474, %rd210, %rd547;
	mul.hi.u32 	%r587, %r488, %r1447;
	cvt.u64.u32 	%rd551, %r587;
	add.s64 	%rd552, %rd549, %rd551;
	mul.wide.u32 	%rd553, %r6, %r508;
	add.s64 	%rd554, %rd553, %rd550;
	mul.hi.u32 	%r588, %r508, %r6;
	cvt.u64.u32 	%rd555, %r588;
	add.s64 	%rd556, %rd552, %rd555;
	mad.lo.s64 	%rd557, %rd482, %rd334, %rd554;
	mul.hi.u32 	%r589, %r526, %r1446;
	cvt.u64.u32 	%rd558, %r589;
	add.s64 	%rd559, %rd556, %rd558;
	mul.wide.u32 	%rd560, %r4, %r550;
	add.s64 	%rd561, %rd560, %rd557;
	mul.hi.u32 	%r590, %r550, %r4;
	cvt.u64.u32 	%rd562, %r590;
	add.s64 	%rd563, %rd559, %rd562;
	mul.wide.u32 	%rd564, %r13, %r572;
	add.s64 	%rd565, %rd564, %rd561;
	mul.hi.u32 	%r591, %r572, %r13;
	cvt.u64.u32 	%rd566, %r591;
	add.s64 	%rd567, %rd563, %rd566;
	cvt.u32.u64 	%r85, %rd565;
	shr.u64 	%rd568, %rd565, 32;
	add.s64 	%rd569, %rd567, %rd568;
	mul.wide.u32 	%rd570, %r493, %r422;
	add.s64 	%rd571, %rd570, %rd569;
	mul.hi.u32 	%r592, %r422, %r493;
	cvt.u64.u32 	%rd572, %r592;
	mul.wide.u32 	%rd573, %r492, %r423;
	add.s64 	%rd574, %rd573, %rd571;
	mul.hi.u32 	%r593, %r423, %r492;
	cvt.u64.u32 	%rd575, %r593;
	add.s64 	%rd576, %rd572, %rd575;
	mul.wide.u32 	%rd577, %r491, %r424;
	add.s64 	%rd578, %rd577, %rd574;
	mul.hi.u32 	%r594, %r424, %r491;
	cvt.u64.u32 	%rd579, %r594;
	add.s64 	%rd580, %rd576, %rd579;
	mul.wide.u32 	%rd581, %r490, %r425;
	add.s64 	%rd582, %rd581, %rd578;
	mul.hi.u32 	%r595, %r425, %r490;
	cvt.u64.u32 	%rd583, %r595;
	add.s64 	%rd584, %rd580, %rd583;
	mul.wide.u32 	%rd585, %r445, %r426;
	add.s64 	%rd586, %rd585, %rd582;
	mul.hi.u32 	%r596, %r426, %r445;
	cvt.u64.u32 	%rd587, %r596;
	add.s64 	%rd588, %rd584, %rd587;
	mul.wide.u32 	%rd589, %r444, %r427;
	add.s64 	%rd590, %rd589, %rd586;
	mul.hi.u32 	%r597, %r427, %r444;
	cvt.u64.u32 	%rd591, %r597;
	add.s64 	%rd592, %rd588, %rd591;
	mul.wide.u32 	%rd593, %r443, %r428;
	add.s64 	%rd594, %rd593, %rd590;
	mul.hi.u32 	%r598, %r428, %r443;
	cvt.u64.u32 	%rd595, %r598;
	add.s64 	%rd596, %rd592, %rd595;
	mul.wide.u32 	%rd597, %r442, %r429;
	add.s64 	%rd598, %rd597, %rd594;
	mul.hi.u32 	%r599, %r429, %r442;
	cvt.u64.u32 	%rd599, %r599;
	add.s64 	%rd600, %rd596, %rd599;
	mad.lo.s64 	%rd601, %rd535, %rd84, %rd598;
	mul.hi.u32 	%r600, %r452, %r1449;
	cvt.u64.u32 	%rd602, %r600;
	add.s64 	%rd603, %rd600, %rd602;
	mul.wide.u32 	%rd604, %r10, %r462;
	add.s64 	%rd605, %rd604, %rd601;
	mul.hi.u32 	%r601, %r462, %r10;
	cvt.u64.u32 	%rd606, %r601;
	add.s64 	%rd607, %rd603, %rd606;
	mad.lo.s64 	%rd608, %rd466, %rd160, %rd605;
	mul.hi.u32 	%r602, %r474, %r1448;
	cvt.u64.u32 	%rd609, %r602;
	add.s64 	%rd610, %rd607, %rd609;
	mul.wide.u32 	%rd611, %r8, %r488;
	add.s64 	%rd612, %rd611, %rd608;
	mul.hi.u32 	%r603, %r488, %r8;
	cvt.u64.u32 	%rd613, %r603;
	add.s64 	%rd614, %rd610, %rd613;
	mad.lo.s64 	%rd615, %rd474, %rd268, %rd612;
	mul.hi.u32 	%r604, %r508, %r1447;
	cvt.u64.u32 	%rd616, %r604;
	add.s64 	%rd617, %rd614, %rd616;
	mul.wide.u32 	%rd618, %r6, %r526;
	add.s64 	%rd619, %rd618, %rd615;
	mul.hi.u32 	%r605, %r526, %r6;
	cvt.u64.u32 	%rd620, %r605;
	add.s64 	%rd621, %rd617, %rd620;
	mad.lo.s64 	%rd622, %rd482, %rd412, %rd619;
	mul.hi.u32 	%r606, %r550, %r1446;
	cvt.u64.u32 	%rd623, %r606;
	add.s64 	%rd624, %rd621, %rd623;
	mul.wide.u32 	%rd625, %r4, %r572;
	add.s64 	%rd626, %rd625, %rd622;
	mul.hi.u32 	%r607, %r572, %r4;
	cvt.u64.u32 	%rd627, %r607;
	add.s64 	%rd628, %rd624, %rd627;
	cvt.u32.u64 	%r86, %rd626;
	st.local.v2.u32 	[%rd15], {%r85, %r86};
	shr.u64 	%rd629, %rd626, 32;
	add.s64 	%rd630, %rd628, %rd629;
	mul.wide.u32 	%rd631, %r493, %r423;
	add.s64 	%rd632, %rd631, %rd630;
	mul.hi.u32 	%r608, %r423, %r493;
	cvt.u64.u32 	%rd633, %r608;
	mul.wide.u32 	%rd634, %r492, %r424;
	add.s64 	%rd635, %rd634, %rd632;
	mul.hi.u32 	%r609, %r424, %r492;
	cvt.u64.u32 	%rd636, %r609;
	add.s64 	%rd637, %rd633, %rd636;
	mul.wide.u32 	%rd638, %r491, %r425;
	add.s64 	%rd639, %rd638, %rd635;
	mul.hi.u32 	%r610, %r425, %r491;
	cvt.u64.u32 	%rd640, %r610;
	add.s64 	%rd641, %rd637, %rd640;
	mul.wide.u32 	%rd642, %r490, %r426;
	add.s64 	%rd643, %rd642, %rd639;
	mul.hi.u32 	%r611, %r426, %r490;
	cvt.u64.u32 	%rd644, %r611;
	add.s64 	%rd645, %rd641, %rd644;
	mul.wide.u32 	%rd646, %r445, %r427;
	add.s64 	%rd647, %rd646, %rd643;
	mul.hi.u32 	%r612, %r427, %r445;
	cvt.u64.u32 	%rd648, %r612;
	add.s64 	%rd649, %rd645, %rd648;
	mul.wide.u32 	%rd650, %r444, %r428;
	add.s64 	%rd651, %rd650, %rd647;
	mul.hi.u32 	%r613, %r428, %r444;
	cvt.u64.u32 	%rd652, %r613;
	add.s64 	%rd653, %rd649, %rd652;
	mul.wide.u32 	%rd654, %r443, %r429;
	add.s64 	%rd655, %rd654, %rd651;
	mul.hi.u32 	%r614, %r429, %r443;
	cvt.u64.u32 	%rd656, %r614;
	add.s64 	%rd657, %rd653, %rd656;
	mul.wide.u32 	%rd658, %r11, %r462;
	add.s64 	%rd659, %rd658, %rd655;
	mul.hi.u32 	%r615, %r462, %r11;
	cvt.u64.u32 	%rd660, %r615;
	add.s64 	%rd661, %rd657, %rd660;
	mul.wide.u32 	%rd662, %r10, %r474;
	add.s64 	%rd663, %rd662, %rd659;
	mul.hi.u32 	%r616, %r474, %r10;
	cvt.u64.u32 	%rd664, %r616;
	add.s64 	%rd665, %rd661, %rd664;
	mul.wide.u32 	%rd666, %r9, %r488;
	add.s64 	%rd667, %rd666, %rd663;
	mul.hi.u32 	%r617, %r488, %r9;
	cvt.u64.u32 	%rd668, %r617;
	add.s64 	%rd669, %rd665, %rd668;
	mul.wide.u32 	%rd670, %r8, %r508;
	add.s64 	%rd671, %rd670, %rd667;
	mul.hi.u32 	%r618, %r508, %r8;
	cvt.u64.u32 	%rd672, %r618;
	add.s64 	%rd673, %rd669, %rd672;
	mul.wide.u32 	%rd674, %r7, %r526;
	add.s64 	%rd675, %rd674, %rd671;
	mul.hi.u32 	%r619, %r526, %r7;
	cvt.u64.u32 	%rd676, %r619;
	add.s64 	%rd677, %rd673, %rd676;
	mul.wide.u32 	%rd678, %r6, %r550;
	add.s64 	%rd679, %rd678, %rd675;
	mul.hi.u32 	%r620, %r550, %r6;
	cvt.u64.u32 	%rd680, %r620;
	add.s64 	%rd681, %rd677, %rd680;
	mul.wide.u32 	%rd682, %r5, %r572;
	add.s64 	%rd683, %rd682, %rd679;
	mul.hi.u32 	%r621, %r572, %r5;
	cvt.u64.u32 	%rd684, %r621;
	add.s64 	%rd685, %rd681, %rd684;
	cvt.u32.u64 	%r87, %rd683;
	shr.u64 	%rd686, %rd683, 32;
	add.s64 	%rd687, %rd685, %rd686;
	mul.wide.u32 	%rd688, %r493, %r424;
	add.s64 	%rd689, %rd688, %rd687;
	mul.hi.u32 	%r622, %r424, %r493;
	cvt.u64.u32 	%rd690, %r622;
	mul.wide.u32 	%rd691, %r492, %r425;
	add.s64 	%rd692, %rd691, %rd689;
	mul.hi.u32 	%r623, %r425, %r492;
	cvt.u64.u32 	%rd693, %r623;
	add.s64 	%rd694, %rd690, %rd693;
	mul.wide.u32 	%rd695, %r491, %r426;
	add.s64 	%rd696, %rd695, %rd692;
	mul.hi.u32 	%r624, %r426, %r491;
	cvt.u64.u32 	%rd697, %r624;
	add.s64 	%rd698, %rd694, %rd697;
	mul.wide.u32 	%rd699, %r490, %r427;
	add.s64 	%rd700, %rd699, %rd696;
	mul.hi.u32 	%r625, %r427, %r490;
	cvt.u64.u32 	%rd701, %r625;
	add.s64 	%rd702, %rd698, %rd701;
	mul.wide.u32 	%rd703, %r445, %r428;
	add.s64 	%rd704, %rd703, %rd700;
	mul.hi.u32 	%r626, %r428, %r445;
	cvt.u64.u32 	%rd705, %r626;
	add.s64 	%rd706, %rd702, %rd705;
	mul.wide.u32 	%rd707, %r444, %r429;
	add.s64 	%rd708, %rd707, %rd704;
	mul.hi.u32 	%r627, %r429, %r444;
	cvt.u64.u32 	%rd709, %r627;
	add.s64 	%rd710, %rd706, %rd709;
	mul.wide.u32 	%rd711, %r11, %r474;
	add.s64 	%rd712, %rd711, %rd708;
	mul.hi.u32 	%r628, %r474, %r11;
	cvt.u64.u32 	%rd713, %r628;
	add.s64 	%rd714, %rd710, %rd713;
	mul.wide.u32 	%rd715, %r10, %r488;
	add.s64 	%rd716, %rd715, %rd712;
	mul.hi.u32 	%r629, %r488, %r10;
	cvt.u64.u32 	%rd717, %r629;
	add.s64 	%rd718, %rd714, %rd717;
	mul.wide.u32 	%rd719, %r9, %r508;
	add.s64 	%rd720, %rd719, %rd716;
	mul.hi.u32 	%r630, %r508, %r9;
	cvt.u64.u32 	%rd721, %r630;
	add.s64 	%rd722, %rd718, %rd721;
	mul.wide.u32 	%rd723, %r8, %r526;
	add.s64 	%rd724, %rd723, %rd720;
	mul.hi.u32 	%r631, %r526, %r8;
	cvt.u64.u32 	%rd725, %r631;
	add.s64 	%rd726, %rd722, %rd725;
	mul.wide.u32 	%rd727, %r7, %r550;
	add.s64 	%rd728, %rd727, %rd724;
	mul.hi.u32 	%r632, %r550, %r7;
	cvt.u64.u32 	%rd729, %r632;
	add.s64 	%rd730, %rd726, %rd729;
	mul.wide.u32 	%rd731, %r6, %r572;
	add.s64 	%rd732, %rd731, %rd728;
	mul.hi.u32 	%r633, %r572, %r6;
	cvt.u64.u32 	%rd733, %r633;
	add.s64 	%rd734, %rd730, %rd733;
	cvt.u32.u64 	%r88, %rd732;
	st.local.v2.u32 	[%rd15+8], {%r87, %r88};
	shr.u64 	%rd735, %rd732, 32;
	add.s64 	%rd736, %rd734, %rd735;
	mul.wide.u32 	%rd737, %r493, %r425;
	add.s64 	%rd738, %rd737, %rd736;
	mul.hi.u32 	%r634, %r425, %r493;
	cvt.u64.u32 	%rd739, %r634;
	mul.wide.u32 	%rd740, %r492, %r426;
	add.s64 	%rd741, %rd740, %rd738;
	mul.hi.u32 	%r635, %r426, %r492;
	cvt.u64.u32 	%rd742, %r635;
	add.s64 	%rd743, %rd739, %rd742;
	mul.wide.u32 	%rd744, %r491, %r427;
	add.s64 	%rd745, %rd744, %rd741;
	mul.hi.u32 	%r636, %r427, %r491;
	cvt.u64.u32 	%rd746, %r636;
	add.s64 	%rd747, %rd743, %rd746;
	mul.wide.u32 	%rd748, %r490, %r428;
	add.s64 	%rd749, %rd748, %rd745;
	mul.hi.u32 	%r637, %r428, %r490;
	cvt.u64.u32 	%rd750, %r637;
	add.s64 	%rd751, %rd747, %rd750;
	mul.wide.u32 	%rd752, %r445, %r429;
	add.s64 	%rd753, %rd752, %rd749;
	mul.hi.u32 	%r638, %r429, %r445;
	cvt.u64.u32 	%rd754, %r638;
	add.s64 	%rd755, %rd751, %rd754;
	mul.wide.u32 	%rd756, %r11, %r488;
	add.s64 	%rd757, %rd756, %rd753;
	mul.hi.u32 	%r639, %r488, %r11;
	cvt.u64.u32 	%rd758, %r639;
	add.s64 	%rd759, %rd755, %rd758;
	mul.wide.u32 	%rd760, %r10, %r508;
	add.s64 	%rd761, %rd760, %rd757;
	mul.hi.u32 	%r640, %r508, %r10;
	cvt.u64.u32 	%rd762, %r640;
	add.s64 	%rd763, %rd759, %rd762;
	mul.wide.u32 	%rd764, %r9, %r526;
	add.s64 	%rd765, %rd764, %rd761;
	mul.hi.u32 	%r641, %r526, %r9;
	cvt.u64.u32 	%rd766, %r641;
	add.s64 	%rd767, %rd763, %rd766;
	mul.wide.u32 	%rd768, %r8, %r550;
	add.s64 	%rd769, %rd768, %rd765;
	mul.hi.u32 	%r642, %r550, %r8;
	cvt.u64.u32 	%rd770, %r642;
	add.s64 	%rd771, %rd767, %rd770;
	mul.wide.u32 	%rd772, %r7, %r572;
	add.s64 	%rd773, %rd772, %rd769;
	mul.hi.u32 	%r643, %r572, %r7;
	cvt.u64.u32 	%rd774, %r643;
	add.s64 	%rd775, %rd771, %rd774;
	cvt.u32.u64 	%r89, %rd773;
	shr.u64 	%rd776, %rd773, 32;
	add.s64 	%rd777, %rd775, %rd776;
	mul.wide.u32 	%rd778, %r493, %r426;
	add.s64 	%rd779, %rd778, %rd777;
	mul.hi.u32 	%r644, %r426, %r493;
	cvt.u64.u32 	%rd780, %r644;
	mul.wide.u32 	%rd781, %r492, %r427;
	add.s64 	%rd782, %rd781, %rd779;
	mul.hi.u32 	%r645, %r427, %r492;
	cvt.u64.u32 	%rd783, %r645;
	add.s64 	%rd784, %rd780, %rd783;
	mul.wide.u32 	%rd785, %r491, %r428;
	add.s64 	%rd786, %rd785, %rd782;
	mul.hi.u32 	%r646, %r428, %r491;
	cvt.u64.u32 	%rd787, %r646;
	add.s64 	%rd788, %rd784, %rd787;
	mul.wide.u32 	%rd789, %r490, %r429;
	add.s64 	%rd790, %rd789, %rd786;
	mul.hi.u32 	%r647, %r429, %r490;
	cvt.u64.u32 	%rd791, %r647;
	add.s64 	%rd792, %rd788, %rd791;
	mul.wide.u32 	%rd793, %r11, %r508;
	add.s64 	%rd794, %rd793, %rd790;
	mul.hi.u32 	%r648, %r508, %r11;
	cvt.u64.u32 	%rd795, %r648;
	add.s64 	%rd796, %rd792, %rd795;
	mul.wide.u32 	%rd797, %r10, %r526;
	add.s64 	%rd798, %rd797, %rd794;
	mul.hi.u32 	%r649, %r526, %r10;
	cvt.u64.u32 	%rd799, %r649;
	add.s64 	%rd800, %rd796, %rd799;
	mul.wide.u32 	%rd801, %r9, %r550;
	add.s64 	%rd802, %rd801, %rd798;
	mul.hi.u32 	%r650, %r550, %r9;
	cvt.u64.u32 	%rd803, %r650;
	add.s64 	%rd804, %rd800, %rd803;
	mul.wide.u32 	%rd805, %r8, %r572;
	add.s64 	%rd806, %rd805, %rd802;
	mul.hi.u32 	%r651, %r572, %r8;
	cvt.u64.u32 	%rd807, %r651;
	add.s64 	%rd808, %rd804, %rd807;
	cvt.u32.u64 	%r90, %rd806;
	st.local.v2.u32 	[%rd15+16], {%r89, %r90};
	shr.u64 	%rd809, %rd806, 32;
	add.s64 	%rd810, %rd808, %rd809;
	mul.wide.u32 	%rd811, %r493, %r427;
	add.s64 	%rd812, %rd811, %rd810;
	mul.hi.u32 	%r652, %r427, %r493;
	cvt.u64.u32 	%rd813, %r652;
	mul.wide.u32 	%rd814, %r492, %r428;
	add.s64 	%rd815, %rd814, %rd812;
	mul.hi.u32 	%r653, %r428, %r492;
	cvt.u64.u32 	%rd816, %r653;
	add.s64 	%rd817, %rd813, %rd816;
	mul.wide.u32 	%rd818, %r491, %r429;
	add.s64 	%rd819, %rd818, %rd815;
	mul.hi.u32 	%r654, %r429, %r491;
	cvt.u64.u32 	%rd820, %r654;
	add.s64 	%rd821, %rd817, %rd820;
	mul.wide.u32 	%rd822, %r11, %r526;
	add.s64 	%rd823, %rd822, %rd819;
	mul.hi.u32 	%r655, %r526, %r11;
	cvt.u64.u32 	%rd824, %r655;
	add.s64 	%rd825, %rd821, %rd824;
	mul.wide.u32 	%rd826, %r10, %r550;
	add.s64 	%rd827, %rd826, %rd823;
	mul.hi.u32 	%r656, %r550, %r10;
	cvt.u64.u32 	%rd828, %r656;
	add.s64 	%rd829, %rd825, %rd828;
	mul.wide.u32 	%rd830, %r9, %r572;
	add.s64 	%rd831, %rd830, %rd827;
	mul.hi.u32 	%r657, %r572, %r9;
	cvt.u64.u32 	%rd832, %r657;
	add.s64 	%rd833, %rd829, %rd832;
	cvt.u32.u64 	%r91, %rd831;
	shr.u64 	%rd834, %rd831, 32;
	add.s64 	%rd835, %rd833, %rd834;
	mul.wide.u32 	%rd836, %r493, %r428;
	add.s64 	%rd837, %rd836, %rd835;
	mul.hi.u32 	%r658, %r428, %r493;
	cvt.u64.u32 	%rd838, %r658;
	mul.wide.u32 	%rd839, %r492, %r429;
	add.s64 	%rd840, %rd839, %rd837;
	mul.hi.u32 	%r659, %r429, %r492;
	cvt.u64.u32 	%rd841, %r659;
	add.s64 	%rd842, %rd838, %rd841;
	mul.wide.u32 	%rd843, %r11, %r550;
	add.s64 	%rd844, %rd843, %rd840;
	mul.hi.u32 	%r660, %r550, %r11;
	cvt.u64.u32 	%rd845, %r660;
	add.s64 	%rd846, %rd842, %rd845;
	mul.wide.u32 	%rd847, %r10, %r572;
	add.s64 	%rd848, %rd847, %rd844;
	mul.hi.u32 	%r661, %r572, %r10;
	cvt.u64.u32 	%rd849, %r661;
	add.s64 	%rd850, %rd846, %rd849;
	cvt.u32.u64 	%r92, %rd848;
	st.local.v2.u32 	[%rd15+24], {%r91, %r92};
	shr.u64 	%rd851, %rd848, 32;
	add.s64 	%rd852, %rd850, %rd851;
	mul.wide.u32 	%rd853, %r493, %r429;
	add.s64 	%rd854, %rd853, %rd852;
	mul.hi.u32 	%r662, %r429, %r493;
	cvt.u64.u32 	%rd855, %r662;
	mul.wide.u32 	%rd856, %r11, %r572;
	add.s64 	%rd857, %rd856, %rd854;
	mul.hi.u32 	%r663, %r572, %r11;
	cvt.u64.u32 	%rd858, %r663;
	add.s64 	%rd859, %rd855, %rd858;
	cvt.u32.u64 	%r93, %rd857;
	shr.u64 	%rd860, %rd857, 32;
	add.s64 	%rd861, %rd859, %rd860;
	cvt.u32.u64 	%r94, %rd861;
	st.local.v2.u32 	[%rd15+32], {%r93, %r94};
	setp.lt.u64 	%p49, %rd861, 4294967296;
	@%p49 bra 	$L__BB0_39;
	sub.s32 	%r664, %r85, %r17;
	setp.lt.u32 	%p50, %r85, %r17;
	selp.s32 	%r665, -1, 0, %p50;
	sub.s32 	%r666, %r86, %r3;
	add.s32 	%r667, %r666, %r665;
	st.local.v2.u32 	[%rd15], {%r664, %r667};
	setp.gt.u32 	%p51, %r667, %r86;
	selp.s32 	%r668, -1, 0, %p51;
	sub.s32 	%r669, %r87, %r4;
	add.s32 	%r670, %r669, %r668;
	setp.gt.u32 	%p52, %r670, %r87;
	selp.s32 	%r671, -1, 0, %p52;
	sub.s32 	%r672, %r88, %r5;
	add.s32 	%r673, %r672, %r671;
	st.local.v2.u32 	[%rd15+8], {%r670, %r673};
	setp.gt.u32 	%p53, %r673, %r88;
	selp.s32 	%r674, -1, 0, %p53;
	sub.s32 	%r675, %r89, %r6;
	add.s32 	%r676, %r675, %r674;
	setp.gt.u32 	%p54, %r676, %r89;
	selp.s32 	%r677, -1, 0, %p54;
	sub.s32 	%r678, %r90, %r7;
	add.s32 	%r679, %r678, %r677;
	st.local.v2.u32 	[%rd15+16], {%r676, %r679};
	setp.gt.u32 	%p55, %r679, %r90;
	selp.s32 	%r680, -1, 0, %p55;
	sub.s32 	%r681, %r91, %r8;
	add.s32 	%r682, %r681, %r680;
	setp.gt.u32 	%p56, %r682, %r91;
	selp.s32 	%r683, -1, 0, %p56;
	sub.s32 	%r684, %r92, %r9;
	add.s32 	%r685, %r684, %r683;
	st.local.v2.u32 	[%rd15+24], {%r682, %r685};
	setp.gt.u32 	%p57, %r685, %r92;
	selp.s32 	%r686, -1, 0, %p57;
	sub.s32 	%r687, %r93, %r10;
	add.s32 	%r688, %r687, %r686;
	setp.gt.u32 	%p58, %r688, %r93;
	selp.s32 	%r689, -1, 0, %p58;
	sub.s32 	%r690, %r94, %r11;
	add.s32 	%r691, %r690, %r689;
	st.local.v2.u32 	[%rd15+32], {%r688, %r691};
$L__BB0_39:
	add.s32 	%r1413, %r1413, 1;
	setp.ne.s32 	%p59, %r1413, 32;
	@%p59 bra 	$L__BB0_37;
	st.local.v2.u32 	[%rd4+8], {%r4, %r5};
	st.local.v2.u32 	[%rd4+16], {%r6, %r7};
	st.local.v2.u32 	[%rd4+24], {%r8, %r9};
	st.local.v2.u32 	[%rd4+32], {%r10, %r11};
	and.b32  	%r694, %r17, -2;
	st.local.v2.u32 	[%rd4], {%r694, %r3};
	mov.b32 	%r1459, 1;
	mov.b32 	%r1450, 0;
	mov.u32 	%r1451, %r1450;
	mov.u32 	%r1452, %r1450;
	mov.u32 	%r1453, %r1450;
	mov.u32 	%r1454, %r1450;
	mov.u32 	%r1455, %r1450;
	mov.u32 	%r1456, %r1450;
	mov.u32 	%r1457, %r1450;
	mov.u32 	%r1458, %r1450;
	mov.u32 	%r1424, %r1450;
$L__BB0_41:
	shl.b32 	%r1434, %r1459, 1;
	shf.l.wrap.b32 	%r1433, %r1459, %r1458, 1;
	st.local.v2.u32 	[%rd2], {%r1434, %r1433};
	shf.l.wrap.b32 	%r1432, %r1458, %r1457, 1;
	shf.l.wrap.b32 	%r1431, %r1457, %r1456, 1;
	st.local.v2.u32 	[%rd2+8], {%r1432, %r1431};
	shf.l.wrap.b32 	%r1430, %r1456, %r1455, 1;
	shf.l.wrap.b32 	%r1429, %r1455, %r1454, 1;
	st.local.v2.u32 	[%rd2+16], {%r1430, %r1429};
	shf.l.wrap.b32 	%r1428, %r1454, %r1453, 1;
	shf.l.wrap.b32 	%r1427, %r1453, %r1452, 1;
	st.local.v2.u32 	[%rd2+24], {%r1428, %r1427};
	shf.l.wrap.b32 	%r1426, %r1452, %r1451, 1;
	shf.l.wrap.b32 	%r1425, %r1451, %r1450, 1;
	st.local.v2.u32 	[%rd2+32], {%r1426, %r1425};
	setp.gt.s32 	%p60, %r1450, -1;
	@%p60 bra 	$L__BB0_43;
	sub.s32 	%r117, %r1434, %r17;
	setp.lt.u32 	%p61, %r1434, %r17;
	selp.s32 	%r695, -1, 0, %p61;
	sub.s32 	%r696, %r1433, %r3;
	add.s32 	%r118, %r696, %r695;
	st.local.v2.u32 	[%rd2], {%r117, %r118};
	setp.gt.u32 	%p62, %r118, %r1433;
	selp.s32 	%r697, -1, 0, %p62;
	sub.s32 	%r698, %r1432, %r4;
	add.s32 	%r119, %r698, %r697;
	setp.gt.u32 	%p63, %r119, %r1432;
	selp.s32 	%r699, -1, 0, %p63;
	sub.s32 	%r700, %r1431, %r5;
	add.s32 	%r120, %r700, %r699;
	st.local.v2.u32 	[%rd2+8], {%r119, %r120};
	setp.gt.u32 	%p64, %r120, %r1431;
	selp.s32 	%r701, -1, 0, %p64;
	sub.s32 	%r702, %r1430, %r6;
	add.s32 	%r121, %r702, %r701;
	setp.gt.u32 	%p65, %r121, %r1430;
	selp.s32 	%r703, -1, 0, %p65;
	sub.s32 	%r704, %r1429, %r7;
	add.s32 	%r122, %r704, %r703;
	st.local.v2.u32 	[%rd2+16], {%r121, %r122};
	setp.gt.u32 	%p66, %r122, %r1429;
	selp.s32 	%r705, -1, 0, %p66;
	sub.s32 	%r706, %r1428, %r8;
	add.s32 	%r123, %r706, %r705;
	setp.gt.u32 	%p67, %r123, %r1428;
	selp.s32 	%r707, -1, 0, %p67;
	sub.s32 	%r708, %r1427, %r9;
	add.s32 	%r124, %r708, %r707;
	st.local.v2.u32 	[%rd2+24], {%r123, %r124};
	setp.gt.u32 	%p68, %r124, %r1427;
	selp.s32 	%r709, -1, 0, %p68;
	sub.s32 	%r710, %r1426, %r10;
	add.s32 	%r125, %r710, %r709;
	setp.gt.u32 	%p69, %r125, %r1426;
	selp.s32 	%r711, -1, 0, %p69;
	sub.s32 	%r712, %r1425, %r11;
	add.s32 	%r1425, %r712, %r711;
	st.local.v2.u32 	[%rd2+32], {%r125, %r1425};
	mov.u32 	%r1426, %r125;
	mov.u32 	%r1427, %r124;
	mov.u32 	%r1428, %r123;
	mov.u32 	%r1429, %r122;
	mov.u32 	%r1430, %r121;
	mov.u32 	%r1431, %r120;
	mov.u32 	%r1432, %r119;
	mov.u32 	%r1433, %r118;
	mov.u32 	%r1434, %r117;
$L__BB0_43:
	mov.u32 	%r1459, %r1434;
	mov.u32 	%r1458, %r1433;
	mov.u32 	%r1457, %r1432;
	mov.u32 	%r1456, %r1431;
	mov.u32 	%r1455, %r1430;
	mov.u32 	%r1454, %r1429;
	mov.u32 	%r1453, %r1428;
	mov.u32 	%r1452, %r1427;
	mov.u32 	%r1451, %r1426;
	mov.u32 	%r1450, %r1425;
	mov.b32 	%r1435, 9;
$L__BB0_44:
	mul.wide.u32 	%rd862, %r1435, 4;
	add.s64 	%rd863, %rd2, %rd862;
	ld.local.u32 	%r138, [%rd863];
	add.s64 	%rd864, %rd1, %rd862;
	ld.local.u32 	%r139, [%rd864];
	setp.gt.u32 	%p70, %r138, %r139;
	@%p70 bra 	$L__BB0_46;
	setp.ge.u32 	%p71, %r138, %r139;
	add.s32 	%r140, %r1435, -1;
	setp.ne.s32 	%p72, %r1435, 0;
	and.pred  	%p73, %p71, %p72;
	mov.u32 	%r1435, %r140;
	@%p73 bra 	$L__BB0_44;
	bra.uni 	$L__BB0_47;
$L__BB0_46:
	sub.s32 	%r141, %r1459, %r17;
	setp.lt.u32 	%p74, %r1459, %r17;
	selp.s32 	%r714, -1, 0, %p74;
	sub.s32 	%r715, %r1458, %r3;
	add.s32 	%r142, %r715, %r714;
	st.local.v2.u32 	[%rd2], {%r141, %r142};
	setp.gt.u32 	%p75, %r142, %r1458;
	selp.s32 	%r716, -1, 0, %p75;
	sub.s32 	%r717, %r1457, %r4;
	add.s32 	%r143, %r717, %r716;
	setp.gt.u32 	%p76, %r143, %r1457;
	selp.s32 	%r718, -1, 0, %p76;
	sub.s32 	%r719, %r1456, %r5;
	add.s32 	%r144, %r719, %r718;
	st.local.v2.u32 	[%rd2+8], {%r143, %r144};
	setp.gt.u32 	%p77, %r144, %r1456;
	selp.s32 	%r720, -1, 0, %p77;
	sub.s32 	%r721, %r1455, %r6;
	add.s32 	%r145, %r721, %r720;
	setp.gt.u32 	%p78, %r145, %r1455;
	selp.s32 	%r722, -1, 0, %p78;
	sub.s32 	%r723, %r1454, %r7;
	add.s32 	%r146, %r723, %r722;
	st.local.v2.u32 	[%rd2+16], {%r145, %r146};
	setp.gt.u32 	%p79, %r146, %r1454;
	selp.s32 	%r724, -1, 0, %p79;
	sub.s32 	%r725, %r1453, %r8;
	add.s32 	%r147, %r725, %r724;
	setp.gt.u32 	%p80, %r147, %r1453;
	selp.s32 	%r726, -1, 0, %p80;
	sub.s32 	%r727, %r1452, %r9;
	add.s32 	%r148, %r727, %r726;
	st.local.v2.u32 	[%rd2+24], {%r147, %r148};
	setp.gt.u32 	%p81, %r148, %r1452;
	selp.s32 	%r728, -1, 0, %p81;
	sub.s32 	%r729, %r1451, %r10;
	add.s32 	%r149, %r729, %r728;
	setp.gt.u32 	%p82, %r149, %r1451;
	selp.s32 	%r730, -1, 0, %p82;
	sub.s32 	%r731, %r1450, %r11;
	add.s32 	%r1450, %r731, %r730;
	st.local.v2.u32 	[%rd2+32], {%r149, %r1450};
	mov.u32 	%r1451, %r149;
	mov.u32 	%r1452, %r148;
	mov.u32 	%r1453, %r147;
	mov.u32 	%r1454, %r146;
	mov.u32 	%r1455, %r145;
	mov.u32 	%r1456, %r144;
	mov.u32 	%r1457, %r143;
	mov.u32 	%r1458, %r142;
	mov.u32 	%r1459, %r141;
$L__BB0_47:
	add.s32 	%r1424, %r1424, 1;
	setp.eq.s32 	%p83, %r1424, 320;
	@%p83 bra 	$L__BB0_48;
	bra.uni 	$L__BB0_41;
$L__BB0_48:
	setp.lt.s32 	%p84, %r1391, 1;
	@%p84 bra 	$L__BB0_60;
$L__BB0_49:
	min.u32 	%r192, %r1391, 5;
	sub.s32 	%r1391, %r1391, %r192;
	shr.s32 	%r732, %r1391, 31;
	shr.u32 	%r733, %r732, 27;
	add.s32 	%r734, %r1391, %r733;
	shr.s32 	%r194, %r734, 5;
	and.b32  	%r735, %r734, -32;
	sub.s32 	%r195, %r1391, %r735;
	add.s32 	%r736, %r195, %r192;
	setp.gt.s32 	%p85, %r736, 32;
	@%p85 bra 	$L__BB0_51;
	mul.wide.u32 	%rd867, %r194, 4;
	add.s64 	%rd868, %rd4, %rd867;
	ld.local.u32 	%r746, [%rd868];
	shr.u32 	%r747, %r746, %r195;
	mov.b32 	%r748, -1;
	shl.b32 	%r749, %r748, %r192;
	not.b32 	%r750, %r749;
	and.b32  	%r1461, %r747, %r750;
	bra.uni 	$L__BB0_52;
$L__BB0_51:
	mul.wide.u32 	%rd865, %r194, 4;
	add.s64 	%rd866, %rd4, %rd865;
	ld.local.u32 	%r737, [%rd866];
	shr.u32 	%r738, %r737, %r195;
	ld.local.u32 	%r739, [%rd866+4];
	sub.s32 	%r740, 32, %r195;
	shl.b32 	%r741, %r739, %r740;
	mov.b32 	%r742, -1;
	shl.b32 	%r743, %r742, %r192;
	not.b32 	%r744, %r743;
	and.b32  	%r745, %r741, %r744;
	or.b32  	%r1461, %r745, %r738;
$L__BB0_52:
	neg.s32 	%r1462, %r192;
$L__BB0_53:
	mul.wide.u32 	%rd869, %r1459, %r1459;
	mul.hi.u32 	%r751, %r1459, %r1459;
	cvt.u64.u32 	%rd870, %r751;
	cvt.u32.u64 	%r752, %rd869;
	mul.lo.s32 	%r753, %r12, %r752;
	mul.wide.u32 	%rd871, %r753, %r17;
	add.s64 	%rd872, %rd871, %rd869;
	mul.hi.u32 	%r754, %r753, %r17;
	cvt.u64.u32 	%rd873, %r754;
	add.s64 	%rd874, %rd873, %rd870;
	shr.u64 	%rd875, %rd872, 32;
	mul.lo.s32 	%r755, %r1458, %r1459;
	mul.hi.u32 	%r756, %r1459, %r1458;
	mul.wide.u32 	%rd876, %r755, 2;
	cvt.u64.u32 	%rd877, %r756;
	mul.wide.u32 	%rd878, %r753, %r3;
	add.s64 	%rd879, %rd874, %rd876;
	add.s64 	%rd880, %rd879, %rd878;
	add.s64 	%rd881, %rd880, %rd875;
	mul.hi.u32 	%r757, %r753, %r3;
	cvt.u64.u32 	%rd882, %r757;
	cvt.u32.u64 	%r758, %rd881;
	mul.lo.s32 	%r759, %r12, %r758;
	mul.wide.u32 	%rd883, %r759, %r17;
	add.s64 	%rd884, %rd883, %rd881;
	mul.hi.u32 	%r760, %r759, %r17;
	cvt.u64.u32 	%rd885, %r760;
	shr.u64 	%rd886, %rd884, 32;
	mul.lo.s32 	%r761, %r1457, %r1459;
	mul.hi.u32 	%r762, %r1459, %r1457;
	cvt.u64.u32 	%rd887, %r761;
	mul.wide.u32 	%rd888, %r762, 2;
	mul.wide.u32 	%rd889, %r1458, %r1458;
	mul.hi.u32 	%r763, %r1458, %r1458;
	cvt.u64.u32 	%rd890, %r763;
	add.s64 	%rd891, %rd888, %rd890;
	mul.wide.u32 	%rd892, %r4, %r753;
	mul.hi.u32 	%r764, %r753, %r4;
	cvt.u64.u32 	%rd893, %r764;
	add.s64 	%rd894, %rd891, %rd893;
	mul.wide.u32 	%rd895, %r759, %r3;
	add.s64 	%rd896, %rd877, %rd887;
	shl.b64 	%rd897, %rd896, 1;
	add.s64 	%rd898, %rd897, %rd882;
	add.s64 	%rd899, %rd898, %rd889;
	add.s64 	%rd900, %rd899, %rd892;
	add.s64 	%rd901, %rd900, %rd885;
	add.s64 	%rd902, %rd901, %rd895;
	add.s64 	%rd903, %rd902, %rd886;
	mul.hi.u32 	%r765, %r759, %r3;
	cvt.u64.u32 	%rd904, %r765;
	add.s64 	%rd905, %rd894, %rd904;
	cvt.u32.u64 	%r766, %rd903;
	mul.lo.s32 	%r767, %r12, %r766;
	mul.wide.u32 	%rd906, %r767, %r17;
	add.s64 	%rd907, %rd906, %rd903;
	mul.hi.u32 	%r768, %r767, %r17;
	cvt.u64.u32 	%rd908, %r768;
	shr.u64 	%rd909, %rd907, 32;
	mul.lo.s32 	%r769, %r1456, %r1459;
	mul.hi.u32 	%r770, %r1459, %r1456;
	mul.lo.s32 	%r771, %r1457, %r1458;
	mul.hi.u32 	%r772, %r1458, %r1457;
	cvt.u64.u32 	%rd910, %r769;
	mul.wide.u32 	%rd911, %r770, 2;
	cvt.u64.u32 	%rd912, %r771;
	add.s64 	%rd913, %rd912, %rd910;
	shl.b64 	%rd914, %rd913, 1;
	mul.wide.u32 	%rd915, %r772, 2;
	add.s64 	%rd916, %rd915, %rd911;
	mul.wide.u32 	%rd917, %r5, %r753;
	mul.hi.u32 	%r773, %r753, %r5;
	cvt.u64.u32 	%rd918, %r773;
	add.s64 	%rd919, %rd916, %rd918;
	mul.wide.u32 	%rd920, %r4, %r759;
	mul.hi.u32 	%r774, %r759, %r4;
	cvt.u64.u32 	%rd921, %r774;
	add.s64 	%rd922, %rd919, %rd921;
	mul.wide.u32 	%rd923, %r767, %r3;
	add.s64 	%rd924, %rd905, %rd917;
	add.s64 	%rd925, %rd924, %rd914;
	add.s64 	%rd926, %rd925, %rd920;
	add.s64 	%rd927, %rd926, %rd908;
	add.s64 	%rd928, %rd927, %rd923;
	add.s64 	%rd929, %rd928, %rd909;
	mul.hi.u32 	%r775, %r767, %r3;
	cvt.u64.u32 	%rd930, %r775;
	add.s64 	%rd931, %rd922, %rd930;
	cvt.u32.u64 	%r776, %rd929;
	mul.lo.s32 	%r777, %r12, %r776;
	mul.wide.u32 	%rd932, %r777, %r17;
	add.s64 	%rd933, %rd932, %rd929;
	mul.hi.u32 	%r778, %r777, %r17;
	cvt.u64.u32 	%rd934, %r778;
	shr.u64 	%rd935, %rd933, 32;
	mul.lo.s32 	%r779, %r1455, %r1459;
	mul.hi.u32 	%r780, %r1459, %r1455;
	mul.lo.s32 	%r781, %r1456, %r1458;
	mul.hi.u32 	%r782, %r1458, %r1456;
	cvt.u64.u32 	%rd936, %r779;
	mul.wide.u32 	%rd937, %r780, 2;
	cvt.u64.u32 	%rd938, %r781;
	add.s64 	%rd939, %rd938, %rd936;
	shl.b64 	%rd940, %rd939, 1;
	mul.wide.u32 	%rd941, %r782, 2;
	add.s64 	%rd942, %rd941, %rd937;
	mul.wide.u32 	%rd943, %r1457, %r1457;
	mul.hi.u32 	%r783, %r1457, %r1457;
	cvt.u64.u32 	%rd944, %r783;
	add.s64 	%rd945, %rd942, %rd944;
	mul.wide.u32 	%rd946, %r6, %r753;
	mul.hi.u32 	%r784, %r753, %r6;
	cvt.u64.u32 	%rd947, %r784;
	add.s64 	%rd948, %rd945, %rd947;
	mul.wide.u32 	%rd949, %r5, %r759;
	mul.hi.u32 	%r785, %r759, %r5;
	cvt.u64.u32 	%rd950, %r785;
	add.s64 	%rd951, %rd948, %rd950;
	mul.wide.u32 	%rd952, %r4, %r767;
	mul.hi.u32 	%r786, %r767, %r4;
	cvt.u64.u32 	%rd953, %r786;
	add.s64 	%rd954, %rd951, %rd953;
	mul.wide.u32 	%rd955, %r777, %r3;
	add.s64 	%rd956, %rd931, %rd943;
	add.s64 	%rd957, %rd956, %rd940;
	add.s64 	%rd958, %rd957, %rd946;
	add.s64 	%rd959, %rd958, %rd949;
	add.s64 	%rd960, %rd959, %rd952;
	add.s64 	%rd961, %rd960, %rd934;
	add.s64 	%rd962, %rd961, %rd955;
	add.s64 	%rd963, %rd962, %rd935;
	mul.hi.u32 	%r787, %r777, %r3;
	cvt.u64.u32 	%rd964, %r787;
	add.s64 	%rd965, %rd954, %rd964;
	cvt.u32.u64 	%r788, %rd963;
	mul.lo.s32 	%r789, %r12, %r788;
	mul.wide.u32 	%rd966, %r789, %r17;
	add.s64 	%rd967, %rd966, %rd963;
	mul.hi.u32 	%r790, %r789, %r17;
	cvt.u64.u32 	%rd968, %r790;
	shr.u64 	%rd969, %rd967, 32;
	mul.lo.s32 	%r791, %r1454, %r1459;
	mul.hi.u32 	%r792, %r1459, %r1454;
	mul.lo.s32 	%r793, %r1455, %r1458;
	mul.hi.u32 	%r794, %r1458, %r1455;
	mul.lo.s32 	%r795, %r1456, %r1457;
	mul.hi.u32 	%r796, %r1457, %r1456;
	cvt.u64.u32 	%rd970, %r791;
	cvt.u64.u32 	%rd971, %r792;
	cvt.u64.u32 	%rd972, %r793;
	add.s64 	%rd973, %rd972, %rd970;
	cvt.u64.u32 	%rd974, %r794;
	cvt.u64.u32 	%rd975, %r795;
	add.s64 	%rd976, %rd973, %rd975;
	shl.b64 	%rd977, %rd976, 1;
	cvt.u64.u32 	%rd978, %r796;
	add.s64 	%rd979, %rd978, %rd971;
	mul.wide.u32 	%rd980, %r7, %r753;
	mul.hi.u32 	%r797, %r753, %r7;
	cvt.u64.u32 	%rd981, %r797;
	mul.wide.u32 	%rd982, %r6, %r759;
	mul.hi.u32 	%r798, %r759, %r6;
	cvt.u64.u32 	%rd983, %r798;
	mul.wide.u32 	%rd984, %r5, %r767;
	mul.hi.u32 	%r799, %r767, %r5;
	cvt.u64.u32 	%rd985, %r799;
	mul.wide.u32 	%rd986, %r4, %r777;
	mul.hi.u32 	%r800, %r777, %r4;
	cvt.u64.u32 	%rd987, %r800;
	mul.wide.u32 	%rd988, %r789, %r3;
	add.s64 	%rd989, %rd965, %rd980;
	add.s64 	%rd990, %rd989, %rd977;
	add.s64 	%rd991, %rd990, %rd982;
	add.s64 	%rd992, %rd991, %rd984;
	add.s64 	%rd993, %rd992, %rd986;
	add.s64 	%rd994, %rd993, %rd968;
	add.s64 	%rd995, %rd994, %rd988;
	add.s64 	%rd996, %rd995, %rd969;
	mul.hi.u32 	%r801, %r789, %r3;
	cvt.u64.u32 	%rd997, %r801;
	cvt.u32.u64 	%r802, %rd996;
	mul.lo.s32 	%r803, %r12, %r802;
	mul.wide.u32 	%rd998, %r803, %r17;
	add.s64 	%rd999, %rd998, %rd996;
	mul.hi.u32 	%r804, %r803, %r17;
	cvt.u64.u32 	%rd1000, %r804;
	shr.u64 	%rd1001, %rd999, 32;
	mul.lo.s32 	%r805, %r1453, %r1459;
	mul.hi.u32 	%r806, %r1459, %r1453;
	mul.lo.s32 	%r807, %r1454, %r1458;
	mul.hi.u32 	%r808, %r1458, %r1454;
	mul.lo.s32 	%r809, %r1455, %r1457;
	mul.hi.u32 	%r810, %r1457, %r1455;
	cvt.u64.u32 	%rd1002, %r805;
	cvt.u64.u32 	%rd1003, %r806;
	cvt.u64.u32 	%rd1004, %r807;
	add.s64 	%rd1005, %rd1004, %rd1002;
	cvt.u64.u32 	%rd1006, %r808;
	cvt.u64.u32 	%rd1007, %r809;
	add.s64 	%rd1008, %rd1005, %rd1007;
	shl.b64 	%rd1009, %rd1008, 1;
	cvt.u64.u32 	%rd1010, %r810;
	add.s64 	%rd1011, %rd1010, %rd1003;
	mul.wide.u32 	%rd1012, %r1456, %r1456;
	mul.hi.u32 	%r811, %r1456, %r1456;
	cvt.u64.u32 	%rd1013, %r811;
	mul.wide.u32 	%rd1014, %r8, %r753;
	mul.hi.u32 	%r812, %r753, %r8;
	cvt.u64.u32 	%rd1015, %r812;
	mul.wide.u32 	%rd1016, %r7, %r759;
	mul.hi.u32 	%r813, %r759, %r7;
	cvt.u64.u32 	%rd1017, %r813;
	mul.wide.u32 	%rd1018, %r6, %r767;
	mul.hi.u32 	%r814, %r767, %r6;
	cvt.u64.u32 	%rd1019, %r814;
	mul.wide.u32 	%rd1020, %r5, %r777;
	mul.hi.u32 	%r815, %r777, %r5;
	cvt.u64.u32 	%rd1021, %r815;
	mul.wide.u32 	%rd1022, %r4, %r789;
	mul.hi.u32 	%r816, %r789, %r4;
	cvt.u64.u32 	%rd1023, %r816;
	mul.wide.u32 	%rd1024, %r803, %r3;
	add.s64 	%rd1025, %rd979, %rd974;
	shl.b64 	%rd1026, %rd1025, 1;
	add.s64 	%rd1027, %rd1026, %rd981;
	add.s64 	%rd1028, %rd1027, %rd983;
	add.s64 	%rd1029, %rd1028, %rd985;
	add.s64 	%rd1030, %rd1029, %rd987;
	add.s64 	%rd1031, %rd1030, %rd997;
	add.s64 	%rd1032, %rd1031, %rd1012;
	add.s64 	%rd1033, %rd1032, %rd1009;
	add.s64 	%rd1034, %rd1033, %rd1014;
	add.s64 	%rd1035, %rd1034, %rd1016;
	add.s64 	%rd1036, %rd1035, %rd1018;
	add.s64 	%rd1037, %rd1036, %rd1020;
	add.s64 	%rd1038, %rd1037, %rd1022;
	add.s64 	%rd1039, %rd1038, %rd1000;
	add.s64 	%rd1040, %rd1039, %rd1024;
	add.s64 	%rd1041, %rd1040, %rd1001;
	mul.hi.u32 	%r817, %r803, %r3;
	cvt.u64.u32 	%rd1042, %r817;
	cvt.u32.u64 	%r818, %rd1041;
	mul.lo.s32 	%r819, %r12, %r818;
	mul.wide.u32 	%rd1043, %r819, %r17;
	add.s64 	%rd1044, %rd1043, %rd1041;
	mul.hi.u32 	%r820, %r819, %r17;
	cvt.u64.u32 	%rd1045, %r820;
	shr.u64 	%rd1046, %rd1044, 32;
	mul.lo.s32 	%r821, %r1452, %r1459;
	mul.hi.u32 	%r822, %r1459, %r1452;
	mul.lo.s32 	%r823, %r1453, %r1458;
	mul.hi.u32 	%r824, %r1458, %r1453;
	mul.lo.s32 	%r825, %r1454, %r1457;
	mul.hi.u32 	%r826, %r1457, %r1454;
	mul.lo.s32 	%r827, %r1455, %r1456;
	mul.hi.u32 	%r828, %r1456, %r1455;
	cvt.u64.u32 	%rd1047, %r821;
	cvt.u64.u32 	%rd1048, %r822;
	cvt.u64.u32 	%rd1049, %r823;
	add.s64 	%rd1050, %rd1049, %rd1047;
	cvt.u64.u32 	%rd1051, %r824;
	cvt.u64.u32 	%rd1052, %r825;
	add.s64 	%rd1053, %rd1050, %rd1052;
	cvt.u64.u32 	%rd1054, %r826;
	add.s64 	%rd1055, %rd1054, %rd1048;
	cvt.u64.u32 	%rd1056, %r827;
	add.s64 	%rd1057, %rd1053, %rd1056;
	shl.b64 	%rd1058, %rd1057, 1;
	cvt.u64.u32 	%rd1059, %r828;
	add.s64 	%rd1060, %rd1055, %rd1059;
	mul.wide.u32 	%rd1061, %r9, %r753;
	mul.hi.u32 	%r829, %r753, %r9;
	cvt.u64.u32 	%rd1062, %r829;
	mul.wide.u32 	%rd1063, %r8, %r759;
	mul.hi.u32 	%r830, %r759, %r8;
	cvt.u64.u32 	%rd1064, %r830;
	mul.wide.u32 	%rd1065, %r7, %r767;
	mul.hi.u32 	%r831, %r767, %r7;
	cvt.u64.u32 	%rd1066, %r831;
	mul.wide.u32 	%rd1067, %r6, %r777;
	mul.hi.u32 	%r832, %r777, %r6;
	cvt.u64.u32 	%rd1068, %r832;
	mul.wide.u32 	%rd1069, %r5, %r789;
	mul.hi.u32 	%r833, %r789, %r5;
	cvt.u64.u32 	%rd1070, %r833;
	mul.wide.u32 	%rd1071, %r4, %r803;
	mul.hi.u32 	%r834, %r803, %r4;
	cvt.u64.u32 	%rd1072, %r834;
	mul.wide.u32 	%rd1073, %r819, %r3;
	add.s64 	%rd1074, %rd1011, %rd1006;
	shl.b64 	%rd1075, %rd1074, 1;
	add.s64 	%rd1076, %rd1075, %rd1013;
	add.s64 	%rd1077, %rd1076, %rd1015;
	add.s64 	%rd1078, %rd1077, %rd1017;
	add.s64 	%rd1079, %rd1078, %rd1019;
	add.s64 	%rd1080, %rd1079, %rd1021;
	add.s64 	%rd1081, %rd1080, %rd1023;
	add.s64 	%rd1082, %rd1081, %rd1042;
	add.s64 	%rd1083, %rd1082, %rd1061;
	add.s64 	%rd1084, %rd1083, %rd1058;
	add.s64 	%rd1085, %rd1084, %rd1063;
	add.s64 	%rd1086, %rd1085, %rd1065;
	add.s64 	%rd1087, %rd1086, %rd1067;
	add.s64 	%rd1088, %rd1087, %rd1069;
	add.s64 	%rd1089, %rd1088, %rd1071;
	add.s64 	%rd1090, %rd1089, %rd1045;
	add.s64 	%rd1091, %rd1090, %rd1073;
	add.s64 	%rd1092, %rd1091, %rd1046;
	mul.hi.u32 	%r835, %r819, %r3;
	cvt.u64.u32 	%rd1093, %r835;
	cvt.u32.u64 	%r836, %rd1092;
	mul.lo.s32 	%r837, %r12, %r836;
	mul.wide.u32 	%rd1094, %r837, %r17;
	add.s64 	%rd1095, %rd1094, %rd1092;
	mul.hi.u32 	%r838, %r837, %r17;
	cvt.u64.u32 	%rd1096, %r838;
	shr.u64 	%rd1097, %rd1095, 32;
	mul.lo.s32 	%r839, %r1451, %r1459;
	mul.hi.u32 	%r840, %r1459, %r1451;
	mul.lo.s32 	%r841, %r1452, %r1458;
	mul.hi.u32 	%r842, %r1458, %r1452;
	mul.lo.s32 	%r843, %r1453, %r1457;
	mul.hi.u32 	%r844, %r1457, %r1453;
	mul.lo.s32 	%r845, %r1454, %r1456;
	mul.hi.u32 	%r846, %r1456, %r1454;
	cvt.u64.u32 	%rd1098, %r839;
	cvt.u64.u32 	%rd1099, %r840;
	cvt.u64.u32 	%rd1100, %r841;
	add.s64 	%rd1101, %rd1100, %rd1098;
	cvt.u64.u32 	%rd1102, %r842;
	cvt.u64.u32 	%rd1103, %r843;
	add.s64 	%rd1104, %rd1101, %rd1103;
	cvt.u64.u32 	%rd1105, %r844;
	add.s64 	%rd1106, %rd1105, %rd1099;
	cvt.u64.u32 	%rd1107, %r845;
	add.s64 	%rd1108, %rd1104, %rd1107;
	shl.b64 	%rd1109, %rd1108, 1;
	cvt.u64.u32 	%rd1110, %r846;
	add.s64 	%rd1111, %rd1106, %rd1110;
	mul.wide.u32 	%rd1112, %r1455, %r1455;
	mul.hi.u32 	%r847, %r1455, %r1455;
	cvt.u64.u32 	%rd1113, %r847;
	mul.wide.u32 	%rd1114, %r10, %r753;
	mul.hi.u32 	%r848, %r753, %r10;
	cvt.u64.u32 	%rd1115, %r848;
	mul.wide.u32 	%rd1116, %r9, %r759;
	mul.hi.u32 	%r849, %r759, %r9;
	cvt.u64.u32 	%rd1117, %r849;
	mul.wide.u32 	%rd1118, %r8, %r767;
	mul.hi.u32 	%r850, %r767, %r8;
	cvt.u64.u32 	%rd1119, %r850;
	mul.wide.u32 	%rd1120, %r7, %r777;
	mul.hi.u32 	%r851, %r777, %r7;
	cvt.u64.u32 	%rd1121, %r851;
	mul.wide.u32 	%rd1122, %r6, %r789;
	mul.hi.u32 	%r852, %r789, %r6;
	cvt.u64.u32 	%rd1123, %r852;
	mul.wide.u32 	%rd1124, %r5, %r803;
	mul.hi.u32 	%r853, %r803, %r5;
	cvt.u64.u32 	%rd1125, %r853;
	mul.wide.u32 	%rd1126, %r4, %r819;
	mul.hi.u32 	%r854, %r819, %r4;
	cvt.u64.u32 	%rd1127, %r854;
	mul.wide.u32 	%rd1128, %r837, %r3;
	add.s64 	%rd1129, %rd1060, %rd1051;
	shl.b64 	%rd1130, %rd1129, 1;
	add.s64 	%rd1131, %rd1130, %rd1062;
	add.s64 	%rd1132, %rd1131, %rd1064;
	add.s64 	%rd1133, %rd1132, %rd1066;
	add.s64 	%rd1134, %rd1133, %rd1068;
	add.s64 	%rd1135, %rd1134, %rd1070;
	add.s64 	%rd1136, %rd1135, %rd1072;
	add.s64 	%rd1137, %rd1136, %rd1093;
	add.s64 	%rd1138, %rd1137, %rd1112;
	add.s64 	%rd1139, %rd1138, %rd1109;
	add.s64 	%rd1140, %rd1139, %rd1114;
	add.s64 	%rd1141, %rd1140, %rd1116;
	add.s64 	%rd1142, %rd1141, %rd1118;
	add.s64 	%rd1143, %rd1142, %rd1120;
	add.s64 	%rd1144, %rd1143, %rd1122;
	add.s64 	%rd1145, %rd1144, %rd1124;
	add.s64 	%rd1146, %rd1145, %rd1126;
	add.s64 	%rd1147, %rd1146, %rd1096;
	add.s64 	%rd1148, %rd1147, %rd1128;
	add.s64 	%rd1149, %rd1148, %rd1097;
	mul.hi.u32 	%r855, %r837, %r3;
	cvt.u64.u32 	%rd1150, %r855;
	cvt.u32.u64 	%r856, %rd1149;
	mul.lo.s32 	%r857, %r12, %r856;
	mul.wide.u32 	%rd1151, %r857, %r17;
	add.s64 	%rd1152, %rd1151, %rd1149;
	mul.hi.u32 	%r858, %r857, %r17;
	cvt.u64.u32 	%rd1153, %r858;
	shr.u64 	%rd1154, %rd1152, 32;
	mul.lo.s32 	%r859, %r1450, %r1459;
	mul.hi.u32 	%r860, %r1459, %r1450;
	mul.lo.s32 	%r861, %r1451, %r1458;
	mul.hi.u32 	%r862, %r1458, %r1451;
	mul.lo.s32 	%r863, %r1452, %r1457;
	mul.hi.u32 	%r864, %r1457, %r1452;
	mul.lo.s32 	%r865, %r1453, %r1456;
	mul.hi.u32 	%r866, %r1456, %r1453;
	mul.lo.s32 	%r867, %r1454, %r1455;
	mul.hi.u32 	%r868, %r1455, %r1454;
	cvt.u64.u32 	%rd1155, %r859;
	cvt.u64.u32 	%rd1156, %r860;
	cvt.u64.u32 	%rd1157, %r861;
	add.s64 	%rd1158, %rd1157, %rd1155;
	cvt.u64.u32 	%rd1159, %r862;
	cvt.u64.u32 	%rd1160, %r863;
	add.s64 	%rd1161, %rd1158, %rd1160;
	cvt.u64.u32 	%rd1162, %r864;
	add.s64 	%rd1163, %rd1162, %rd1156;
	cvt.u64.u32 	%rd1164, %r865;
	add.s64 	%rd1165, %rd1161, %rd1164;
	cvt.u64.u32 	%rd1166, %r866;
	add.s64 	%rd1167, %rd1163, %rd1166;
	cvt.u64.u32 	%rd1168, %r867;
	add.s64 	%rd1169, %rd1165, %rd1168;
	shl.b64 	%rd1170, %rd1169, 1;
	cvt.u64.u32 	%rd1171, %r868;
	add.s64 	%rd1172, %rd1167, %rd1171;
	mul.wide.u32 	%rd1173, %r11, %r753;
	mul.hi.u32 	%r869, %r753, %r11;
	cvt.u64.u32 	%rd1174, %r869;
	mul.wide.u32 	%rd1175, %r10, %r759;
	mul.hi.u32 	%r870, %r759, %r10;
	cvt.u64.u32 	%rd1176, %r870;
	mul.wide.u32 	%rd1177, %r9, %r767;
	mul.hi.u32 	%r871, %r767, %r9;
	cvt.u64.u32 	%rd1178, %r871;
	mul.wide.u32 	%rd1179, %r8, %r777;
	mul.hi.u32 	%r872, %r777, %r8;
	cvt.u64.u32 	%rd1180, %r872;
	mul.wide.u32 	%rd1181, %r7, %r789;
	mul.hi.u32 	%r873, %r789, %r7;
	cvt.u64.u32 	%rd1182, %r873;
	mul.wide.u32 	%rd1183, %r6, %r803;
	mul.hi.u32 	%r874, %r803, %r6;
	cvt.u64.u32 	%rd1184, %r874;
	mul.wide.u32 	%rd1185, %r5, %r819;
	mul.hi.u32 	%r875, %r819, %r5;
	cvt.u64.u32 	%rd1186, %r875;
	mul.wide.u32 	%rd1187, %r4, %r837;
	mul.hi.u32 	%r876, %r837, %r4;
	cvt.u64.u32 	%rd1188, %r876;
	mul.wide.u32 	%rd1189, %r857, %r3;
	add.s64 	%rd1190, %rd1111, %rd1102;
	shl.b64 	%rd1191, %rd1190, 1;
	add.s64 	%rd1192, %rd1191, %rd1113;
	add.s64 	%rd1193, %rd1192, %rd1115;
	add.s64 	%rd1194, %rd1193, %rd1117;
	add.s64 	%rd1195, %rd1194, %rd1119;
	add.s64 	%rd1196, %rd1195, %rd1121;
	add.s64 	%rd1197, %rd1196, %rd1123;
	add.s64 	%rd1198, %rd1197, %rd1125;
	add.s64 	%rd1199, %rd1198, %rd1127;
	add.s64 	%rd1200, %rd1199, %rd1150;
	add.s64 	%rd1201, %rd1200, %rd1173;
	add.s64 	%rd1202, %rd1201, %rd1170;
	add.s64 	%rd1203, %rd1202, %rd1175;
	add.s64 	%rd1204, %rd1203, %rd1177;
	add.s64 	%rd1205, %rd1204, %rd1179;
	add.s64 	%rd1206, %rd1205, %rd1181;
	add.s64 	%rd1207, %rd1206, %rd1183;
	add.s64 	%rd1208, %rd1207, %rd1185;
	add.s64 	%rd1209, %rd1208, %rd1187;
	add.s64 	%rd1210, %rd1209, %rd1153;
	add.s64 	%rd1211, %rd1210, %rd1189;
	add.s64 	%rd1212, %rd1211, %rd1154;
	mul.hi.u32 	%r877, %r857, %r3;
	cvt.u64.u32 	%rd1213, %r877;
	cvt.u32.u64 	%r878, %rd1212;
	mul.lo.s32 	%r879, %r12, %r878;
	mul.wide.u32 	%rd1214, %r879, %r17;
	add.s64 	%rd1215, %rd1214, %rd1212;
	mul.hi.u32 	%r880, %r879, %r17;
	cvt.u64.u32 	%rd1216, %r880;
	shr.u64 	%rd1217, %rd1215, 32;
	mul.lo.s32 	%r881, %r1450, %r1458;
	mul.hi.u32 	%r882, %r1458, %r1450;
	mul.lo.s32 	%r883, %r1451, %r1457;
	mul.hi.u32 	%r884, %r1457, %r1451;
	mul.lo.s32 	%r885, %r1452, %r1456;
	mul.hi.u32 	%r886, %r1456, %r1452;
	mul.lo.s32 	%r887, %r1453, %r1455;
	mul.hi.u32 	%r888, %r1455, %r1453;
	cvt.u64.u32 	%rd1218, %r881;
	cvt.u64.u32 	%rd1219, %r882;
	cvt.u64.u32 	%rd1220, %r883;
	add.s64 	%rd1221, %rd1220, %rd1218;
	cvt.u64.u32 	%rd1222, %r884;
	cvt.u64.u32 	%rd1223, %r885;
	add.s64 	%rd1224, %rd1221, %rd1223;
	cvt.u64.u32 	%rd1225, %r886;
	add.s64 	%rd1226, %rd1225, %rd1219;
	cvt.u64.u32 	%rd1227, %r887;
	add.s64 	%rd1228, %rd1224, %rd1227;
	shl.b64 	%rd1229, %rd1228, 1;
	cvt.u64.u32 	%rd1230, %r888;
	add.s64 	%rd1231, %rd1226, %rd1230;
	mul.wide.u32 	%rd1232, %r1454, %r1454;
	mul.hi.u32 	%r889, %r1454, %r1454;
	cvt.u64.u32 	%rd1233, %r889;
	mul.wide.u32 	%rd1234, %r11, %r759;
	mul.hi.u32 	%r890, %r759, %r11;
	cvt.u64.u32 	%rd1235, %r890;
	mul.wide.u32 	%rd1236, %r10, %r767;
	mul.hi.u32 	%r891, %r767, %r10;
	cvt.u64.u32 	%rd1237, %r891;
	mul.wide.u32 	%rd1238, %r9, %r777;
	mul.hi.u32 	%r892, %r777, %r9;
	cvt.u64.u32 	%rd1239, %r892;
	mul.wide.u32 	%rd1240, %r8, %r789;
	mul.hi.u32 	%r893, %r789, %r8;
	cvt.u64.u32 	%rd1241, %r893;
	mul.wide.u32 	%rd1242, %r7, %r803;
	mul.hi.u32 	%r894, %r803, %r7;
	cvt.u64.u32 	%rd1243, %r894;
	mul.wide.u32 	%rd1244, %r6, %r819;
	mul.hi.u32 	%r895, %r819, %r6;
	cvt.u64.u32 	%rd1245, %r895;
	mul.wide.u32 	%rd1246, %r5, %r837;
	mul.hi.u32 	%r896, %r837, %r5;
	cvt.u64.u32 	%rd1247, %r896;
	mul.wide.u32 	%rd1248, %r4, %r857;
	mul.hi.u32 	%r897, %r857, %r4;
	cvt.u64.u32 	%rd1249, %r897;
	mul.wide.u32 	%rd1250, %r3, %r879;
	add.s64 	%rd1251, %rd1172, %rd1159;
	shl.b64 	%rd1252, %rd1251, 1;
	add.s64 	%rd1253, %rd1252, %rd1174;
	add.s64 	%rd1254, %rd1253, %rd1176;
	add.s64 	%rd1255, %rd1254, %rd1178;
	add.s64 	%rd1256, %rd1255, %rd1180;
	add.s64 	%rd1257, %rd1256, %rd1182;
	add.s64 	%rd1258, %rd1257, %rd1184;
	add.s64 	%rd1259, %rd1258, %rd1186;
	add.s64 	%rd1260, %rd1259, %rd1188;
	add.s64 	%rd1261, %rd1260, %rd1213;
	add.s64 	%rd1262, %rd1261, %rd1232;
	add.s64 	%rd1263, %rd1262, %rd1229;
	add.s64 	%rd1264, %rd1263, %rd1234;
	add.s64 	%rd1265, %rd1264, %rd1236;
	add.s64 	%rd1266, %rd1265, %rd1238;
	add.s64 	%rd1267, %rd1266, %rd1240;
	add.s64 	%rd1268, %rd1267, %rd1242;
	add.s64 	%rd1269, %rd1268, %rd1244;
	add.s64 	%rd1270, %rd1269, %rd1216;
	add.s64 	%rd1271, %rd1270, %rd1246;
	add.s64 	%rd1272, %rd1271, %rd1248;
	add.s64 	%rd1273, %rd1272, %rd1217;
	add.s64 	%rd1274, %rd1273, %rd1250;
	mul.hi.u32 	%r898, %r879, %r3;
	cvt.u64.u32 	%rd1275, %r898;
	cvt.u32.u64 	%r1459, %rd1274;
	shr.u64 	%rd1276, %rd1274, 32;
	mul.lo.s32 	%r899, %r1450, %r1457;
	mul.hi.u32 	%r900, %r1457, %r1450;
	mul.lo.s32 	%r901, %r1451, %r1456;
	mul.hi.u32 	%r902, %r1456, %r1451;
	mul.lo.s32 	%r903, %r1452, %r1455;
	mul.hi.u32 	%r904, %r1455, %r1452;
	mul.lo.s32 	%r905, %r1453, %r1454;
	mul.hi.u32 	%r906, %r1454, %r1453;
	cvt.u64.u32 	%rd1277, %r899;
	cvt.u64.u32 	%rd1278, %r900;
	cvt.u64.u32 	%rd1279, %r901;
	add.s64 	%rd1280, %rd1279, %rd1277;
	cvt.u64.u32 	%rd1281, %r902;
	cvt.u64.u32 	%rd1282, %r903;
	add.s64 	%rd1283, %rd1280, %rd1282;
	cvt.u64.u32 	%rd1284, %r904;
	add.s64 	%rd1285, %rd1284, %rd1278;
	cvt.u64.u32 	%rd1286, %r905;
	add.s64 	%rd1287, %rd1283, %rd1286;
	shl.b64 	%rd1288, %rd1287, 1;
	cvt.u64.u32 	%rd1289, %r906;
	add.s64 	%rd1290, %rd1285, %rd1289;
	mul.wide.u32 	%rd1291, %r11, %r767;
	mul.hi.u32 	%r907, %r767, %r11;
	cvt.u64.u32 	%rd1292, %r907;
	mul.wide.u32 	%rd1293, %r10, %r777;
	mul.hi.u32 	%r908, %r777, %r10;
	cvt.u64.u32 	%rd1294, %r908;
	mul.wide.u32 	%rd1295, %r9, %r789;
	mul.hi.u32 	%r909, %r789, %r9;
	cvt.u64.u32 	%rd1296, %r909;
	mul.wide.u32 	%rd1297, %r8, %r803;
	mul.hi.u32 	%r910, %r803, %r8;
	cvt.u64.u32 	%rd1298, %r910;
	mul.wide.u32 	%rd1299, %r7, %r819;
	mul.hi.u32 	%r911, %r819, %r7;
	cvt.u64.u32 	%rd1300, %r911;
	mul.wide.u32 	%rd1301, %r6, %r837;
	mul.hi.u32 	%r912, %r837, %r6;
	cvt.u64.u32 	%rd1302, %r912;
	mul.wide.u32 	%rd1303, %r5, %r857;
	mul.hi.u32 	%r913, %r857, %r5;
	cvt.u64.u32 	%rd1304, %r913;
	mul.wide.u32 	%rd1305, %r4, %r879;
	add.s64 	%rd1306, %rd1231, %rd1222;
	shl.b64 	%rd1307, %rd1306, 1;
	add.s64 	%rd1308, %rd1307, %rd1233;
	add.s64 	%rd1309, %rd1308, %rd1235;
	add.s64 	%rd1310, %rd1309, %rd1237;
	add.s64 	%rd1311, %rd1310, %rd1239;
	add.s64 	%rd1312, %rd1311, %rd1241;
	add.s64 	%rd1313, %rd1312, %rd1243;
	add.s64 	%rd1314, %rd1313, %rd1245;
	add.s64 	%rd1315, %rd1314, %rd1247;
	add.s64 	%rd1316, %rd1315, %rd1249;
	add.s64 	%rd1317, %rd1316, %rd1275;
	add.s64 	%rd1318, %rd1317, %rd1291;
	add.s64 	%rd1319, %rd1318, %rd1288;
	add.s64 	%rd1320, %rd1319, %rd1293;
	add.s64 	%rd1321, %rd1320, %rd1295;
	add.s64 	%rd1322, %rd1321, %rd1276;
	add.s64 	%rd1323, %rd1322, %rd1297;
	add.s64 	%rd1324, %rd1323, %rd1299;
	add.s64 	%rd1325, %rd1324, %rd1301;
	add.s64 	%rd1326, %rd1325, %rd1303;
	add.s64 	%rd1327, %rd1326, %rd1305;
	mul.hi.u32 	%r914, %r879, %r4;
	cvt.u64.u32 	%rd1328, %r914;
	cvt.u32.u64 	%r1458, %rd1327;
	shr.u64 	%rd1329, %rd1327, 32;
	mul.lo.s32 	%r915, %r1450, %r1456;
	mul.hi.u32 	%r916, %r1456, %r1450;
	mul.lo.s32 	%r917, %r1451, %r1455;
	mul.hi.u32 	%r918, %r1455, %r1451;
	mul.lo.s32 	%r919, %r1452, %r1454;
	mul.hi.u32 	%r920, %r1454, %r1452;
	cvt.u64.u32 	%rd1330, %r915;
	cvt.u64.u32 	%rd1331, %r916;
	cvt.u64.u32 	%rd1332, %r917;
	add.s64 	%rd1333, %rd1332, %rd1330;
	cvt.u64.u32 	%rd1334, %r918;
	cvt.u64.u32 	%rd1335, %r919;
	add.s64 	%rd1336, %rd1333, %rd1335;
	shl.b64 	%rd1337, %rd1336, 1;
	cvt.u64.u32 	%rd1338, %r920;
	add.s64 	%rd1339, %rd1338, %rd1331;
	mul.wide.u32 	%rd1340, %r1453, %r1453;
	mul.hi.u32 	%r921, %r1453, %r1453;
	cvt.u64.u32 	%rd1341, %r921;
	mul.wide.u32 	%rd1342, %r11, %r777;
	mul.hi.u32 	%r922, %r777, %r11;
	cvt.u64.u32 	%rd1343, %r922;
	mul.wide.u32 	%rd1344, %r10, %r789;
	mul.hi.u32 	%r923, %r789, %r10;
	cvt.u64.u32 	%rd1345, %r923;
	mul.wide.u32 	%rd1346, %r9, %r803;
	mul.hi.u32 	%r924, %r803, %r9;
	cvt.u64.u32 	%rd1347, %r924;
	mul.wide.u32 	%rd1348, %r8, %r819;
	mul.hi.u32 	%r925, %r819, %r8;
	cvt.u64.u32 	%rd1349, %r925;
	mul.wide.u32 	%rd1350, %r7, %r837;
	mul.hi.u32 	%r926, %r837, %r7;
	cvt.u64.u32 	%rd1351, %r926;
	mul.wide.u32 	%rd1352, %r6, %r857;
	mul.hi.u32 	%r927, %r857, %r6;
	cvt.u64.u32 	%rd1353, %r927;
	mul.wide.u32 	%rd1354, %r5, %r879;
	add.s64 	%rd1355, %rd1290, %rd1281;
	shl.b64 	%rd1356, %rd1355, 1;
	add.s64 	%rd1357, %rd1356, %rd1292;
	add.s64 	%rd1358, %rd1357, %rd1294;
	add.s64 	%rd1359, %rd1358, %rd1296;
	add.s64 	%rd1360, %rd1359, %rd1298;
	add.s64 	%rd1361, %rd1360, %rd1300;
	add.s64 	%rd1362, %rd1361, %rd1302;
	add.s64 	%rd1363, %rd1362, %rd1304;
	add.s64 	%rd1364, %rd1363, %rd1328;
	add.s64 	%rd1365, %rd1364, %rd1329;
	add.s64 	%rd1366, %rd1365, %rd1340;
	add.s64 	%rd1367, %rd1366, %rd1337;
	add.s64 	%rd1368, %rd1367, %rd1342;
	add.s64 	%rd1369, %rd1368, %rd1344;
	add.s64 	%rd1370, %rd1369, %rd1346;
	add.s64 	%rd1371, %rd1370, %rd1348;
	add.s64 	%rd1372, %rd1371, %rd1350;
	add.s64 	%rd1373, %rd1372, %rd1352;
	add.s64 	%rd1374, %rd1373, %rd1354;
	mul.hi.u32 	%r928, %r879, %r5;
	cvt.u64.u32 	%rd1375, %r928;
	cvt.u32.u64 	%r1457, %rd1374;
	shr.u64 	%rd1376, %rd1374, 32;
	mul.lo.s32 	%r929, %r1450, %r1455;
	mul.hi.u32 	%r930, %r1455, %r1450;
	mul.lo.s32 	%r931, %r1451, %r1454;
	mul.hi.u32 	%r932, %r1454, %r1451;
	mul.lo.s32 	%r933, %r1452, %r1453;
	mul.hi.u32 	%r934, %r1453, %r1452;
	cvt.u64.u32 	%rd1377, %r929;
	cvt.u64.u32 	%rd1378, %r930;
	cvt.u64.u32 	%rd1379, %r931;
	add.s64 	%rd1380, %rd1379, %rd1377;
	cvt.u64.u32 	%rd1381, %r932;
	cvt.u64.u32 	%rd1382, %r933;
	add.s64 	%rd1383, %rd1380, %rd1382;
	shl.b64 	%rd1384, %rd1383, 1;
	cvt.u64.u32 	%rd1385, %r934;
	add.s64 	%rd1386, %rd1385, %rd1378;
	mul.wide.u32 	%rd1387, %r11, %r789;
	mul.hi.u32 	%r935, %r789, %r11;
	cvt.u64.u32 	%rd1388, %r935;
	mul.wide.u32 	%rd1389, %r10, %r803;
	mul.hi.u32 	%r936, %r803, %r10;
	cvt.u64.u32 	%rd1390, %r936;
	mul.wide.u32 	%rd1391, %r9, %r819;
	mul.hi.u32 	%r937, %r819, %r9;
	cvt.u64.u32 	%rd1392, %r937;
	mul.wide.u32 	%rd1393, %r8, %r837;
	mul.hi.u32 	%r938, %r837, %r8;
	cvt.u64.u32 	%rd1394, %r938;
	mul.wide.u32 	%rd1395, %r7, %r857;
	mul.hi.u32 	%r939, %r857, %r7;
	cvt.u64.u32 	%rd1396, %r939;
	mul.wide.u32 	%rd1397, %r6, %r879;
	add.s64 	%rd1398, %rd1339, %rd1334;
	shl.b64 	%rd1399, %rd1398, 1;
	add.s64 	%rd1400, %rd1399, %rd1341;
	add.s64 	%rd1401, %rd1400, %rd1343;
	add.s64 	%rd1402, %rd1401, %rd1345;
	add.s64 	%rd1403, %rd1402, %rd1347;
	add.s64 	%rd1404, %rd1403, %rd1349;
	add.s64 	%rd1405, %rd1404, %rd1351;
	add.s64 	%rd1406, %rd1405, %rd1353;
	add.s64 	%rd1407, %rd1406, %rd1375;
	add.s64 	%rd1408, %rd1407, %rd1376;
	add.s64 	%rd1409, %rd1408, %rd1387;
	add.s64 	%rd1410, %rd1409, %rd1384;
	add.s64 	%rd1411, %rd1410, %rd1389;
	add.s64 	%rd1412, %rd1411, %rd1391;
	add.s64 	%rd1413, %rd1412, %rd1393;
	add.s64 	%rd1414, %rd1413, %rd1395;
	add.s64 	%rd1415, %rd1414, %rd1397;
	mul.hi.u32 	%r940, %r879, %r6;
	cvt.u64.u32 	%rd1416, %r940;
	cvt.u32.u64 	%r1456, %rd1415;
	shr.u64 	%rd1417, %rd1415, 32;
	mul.lo.s32 	%r941, %r1450, %r1454;
	mul.hi.u32 	%r942, %r1454, %r1450;
	mul.lo.s32 	%r943, %r1451, %r1453;
	mul.hi.u32 	%r944, %r1453, %r1451;
	cvt.u64.u32 	%rd1418, %r941;
	mul.wide.u32 	%rd1419, %r942, 2;
	cvt.u64.u32 	%rd1420, %r943;
	add.s64 	%rd1421, %rd1420, %rd1418;
	shl.b64 	%rd1422, %rd1421, 1;
	mul.wide.u32 	%rd1423, %r944, 2;
	add.s64 	%rd1424, %rd1423, %rd1419;
	mul.wide.u32 	%rd1425, %r1452, %r1452;
	mul.hi.u32 	%r945, %r1452, %r1452;
	cvt.u64.u32 	%rd1426, %r945;
	add.s64 	%rd1427, %rd1424, %rd1426;
	mul.wide.u32 	%rd1428, %r11, %r803;
	mul.hi.u32 	%r946, %r803, %r11;
	cvt.u64.u32 	%rd1429, %r946;
	add.s64 	%rd1430, %rd1427, %rd1429;
	mul.wide.u32 	%rd1431, %r10, %r819;
	mul.hi.u32 	%r947, %r819, %r10;
	cvt.u64.u32 	%rd1432, %r947;
	add.s64 	%rd1433, %rd1430, %rd1432;
	mul.wide.u32 	%rd1434, %r9, %r837;
	mul.hi.u32 	%r948, %r837, %r9;
	cvt.u64.u32 	%rd1435, %r948;
	add.s64 	%rd1436, %rd1433, %rd1435;
	mul.wide.u32 	%rd1437, %r8, %r857;
	mul.hi.u32 	%r949, %r857, %r8;
	cvt.u64.u32 	%rd1438, %r949;
	add.s64 	%rd1439, %rd1436, %rd1438;
	mul.wide.u32 	%rd1440, %r7, %r879;
	add.s64 	%rd1441, %rd1386, %rd1381;
	shl.b64 	%rd1442, %rd1441, 1;
	add.s64 	%rd1443, %rd1442, %rd1388;
	add.s64 	%rd1444, %rd1443, %rd1390;
	add.s64 	%rd1445, %rd1444, %rd1392;
	add.s64 	%rd1446, %rd1445, %rd1394;
	add.s64 	%rd1447, %rd1446, %rd1396;
	add.s64 	%rd1448, %rd1447, %rd1416;
	add.s64 	%rd1449, %rd1448, %rd1417;
	add.s64 	%rd1450, %rd1449, %rd1425;
	add.s64 	%rd1451, %rd1450, %rd1422;
	add.s64 	%rd1452, %rd1451, %rd1428;
	add.s64 	%rd1453, %rd1452, %rd1431;
	add.s64 	%rd1454, %rd1453, %rd1434;
	add.s64 	%rd1455, %rd1454, %rd1437;
	add.s64 	%rd1456, %rd1455, %rd1440;
	mul.hi.u32 	%r950, %r879, %r7;
	cvt.u64.u32 	%rd1457, %r950;
	add.s64 	%rd1458, %rd1439, %rd1457;
	cvt.u32.u64 	%r1455, %rd1456;
	shr.u64 	%rd1459, %rd1456, 32;
	add.s64 	%rd1460, %rd1458, %rd1459;
	mul.lo.s32 	%r951, %r1450, %r1453;
	mul.hi.u32 	%r952, %r1453, %r1450;
	mul.lo.s32 	%r953, %r1451, %r1452;
	mul.hi.u32 	%r954, %r1452, %r1451;
	cvt.u64.u32 	%rd1461, %r951;
	mul.wide.u32 	%rd1462, %r952, 2;
	cvt.u64.u32 	%rd1463, %r953;
	add.s64 	%rd1464, %rd1463, %rd1461;
	shl.b64 	%rd1465, %rd1464, 1;
	mul.wide.u32 	%rd1466, %r954, 2;
	add.s64 	%rd1467, %rd1466, %rd1462;
	mul.wide.u32 	%rd1468, %r11, %r819;
	mul.hi.u32 	%r955, %r819, %r11;
	cvt.u64.u32 	%rd1469, %r955;
	add.s64 	%rd1470, %rd1467, %rd1469;
	mul.wide.u32 	%rd1471, %r10, %r837;
	mul.hi.u32 	%r956, %r837, %r10;
	cvt.u64.u32 	%rd1472, %r956;
	add.s64 	%rd1473, %rd1470, %rd1472;
	mul.wide.u32 	%rd1474, %r9, %r857;
	mul.hi.u32 	%r957, %r857, %r9;
	cvt.u64.u32 	%rd1475, %r957;
	add.s64 	%rd1476, %rd1473, %rd1475;
	mul.wide.u32 	%rd1477, %r8, %r879;
	add.s64 	%rd1478, %rd1460, %rd1468;
	add.s64 	%rd1479, %rd1478, %rd1465;
	add.s64 	%rd1480, %rd1479, %rd1471;
	add.s64 	%rd1481, %rd1480, %rd1474;
	add.s64 	%rd1482, %rd1481, %rd1477;
	mul.hi.u32 	%r958, %r879, %r8;
	cvt.u64.u32 	%rd1483, %r958;
	add.s64 	%rd1484, %rd1476, %rd1483;
	cvt.u32.u64 	%r1454, %rd1482;
	shr.u64 	%rd1485, %rd1482, 32;
	add.s64 	%rd1486, %rd1484, %rd1485;
	mul.lo.s32 	%r959, %r1450, %r1452;
	mul.hi.u32 	%r960, %r1452, %r1450;
	mul.wide.u32 	%rd1487, %r959, 2;
	add.s64 	%rd1488, %rd1486, %rd1487;
	mul.wide.u32 	%rd1489, %r960, 2;
	mul.wide.u32 	%rd1490, %r1451, %r1451;
	add.s64 	%rd1491, %rd1488, %rd1490;
	mul.hi.u32 	%r961, %r1451, %r1451;
	cvt.u64.u32 	%rd1492, %r961;
	add.s64 	%rd1493, %rd1489, %rd1492;
	mul.wide.u32 	%rd1494, %r11, %r837;
	add.s64 	%rd1495, %rd1491, %rd1494;
	mul.hi.u32 	%r962, %r837, %r11;
	cvt.u64.u32 	%rd1496, %r962;
	add.s64 	%rd1497, %rd1493, %rd1496;
	mul.wide.u32 	%rd1498, %r10, %r857;
	add.s64 	%rd1499, %rd1495, %rd1498;
	mul.hi.u32 	%r963, %r857, %r10;
	cvt.u64.u32 	%rd1500, %r963;
	add.s64 	%rd1501, %rd1497, %rd1500;
	mul.wide.u32 	%rd1502, %r9, %r879;
	add.s64 	%rd1503, %rd1499, %rd1502;
	mul.hi.u32 	%r964, %r879, %r9;
	cvt.u64.u32 	%rd1504, %r964;
	add.s64 	%rd1505, %rd1501, %rd1504;
	cvt.u32.u64 	%r1453, %rd1503;
	shr.u64 	%rd1506, %rd1503, 32;
	add.s64 	%rd1507, %rd1505, %rd1506;
	mul.lo.s32 	%r965, %r1450, %r1451;
	mul.hi.u32 	%r966, %r1451, %r1450;
	mul.wide.u32 	%rd1508, %r965, 2;
	add.s64 	%rd1509, %rd1507, %rd1508;
	mul.wide.u32 	%rd1510, %r966, 2;
	mul.wide.u32 	%rd1511, %r11, %r857;
	add.s64 	%rd1512, %rd1509, %rd1511;
	mul.hi.u32 	%r967, %r857, %r11;
	cvt.u64.u32 	%rd1513, %r967;
	add.s64 	%rd1514, %rd1510, %rd1513;
	mul.wide.u32 	%rd1515, %r10, %r879;
	add.s64 	%rd1516, %rd1512, %rd1515;
	mul.hi.u32 	%r968, %r879, %r10;
	cvt.u64.u32 	%rd1517, %r968;
	add.s64 	%rd1518, %rd1514, %rd1517;
	cvt.u32.u64 	%r1452, %rd1516;
	shr.u64 	%rd1519, %rd1516, 32;
	mul.wide.u32 	%rd1520, %r1450, %r1450;
	mul.hi.u32 	%r969, %r1450, %r1450;
	cvt.u64.u32 	%rd1521, %r969;
	mul.wide.u32 	%rd1522, %r11, %r879;
	add.s64 	%rd1523, %rd1518, %rd1520;
	add.s64 	%rd1524, %rd1523, %rd1522;
	add.s64 	%rd1525, %rd1524, %rd1519;
	mul.hi.u32 	%r970, %r879, %r11;
	cvt.u64.u32 	%rd1526, %r970;
	add.s64 	%rd1527, %rd1526, %rd1521;
	cvt.u32.u64 	%r1451, %rd1525;
	shr.u64 	%rd1528, %rd1525, 32;
	add.s64 	%rd1529, %rd1527, %rd1528;
	cvt.u32.u64 	%r1450, %rd1529;
	setp.lt.u64 	%p86, %rd1529, 4294967296;
	@%p86 bra 	$L__BB0_55;
	sub.s32 	%r221, %r1459, %r17;
	setp.lt.u32 	%p87, %r1459, %r17;
	selp.s32 	%r971, -1, 0, %p87;
	sub.s32 	%r972, %r1458, %r3;
	add.s32 	%r222, %r972, %r971;
	setp.gt.u32 	%p88, %r222, %r1458;
	selp.s32 	%r973, -1, 0, %p88;
	sub.s32 	%r974, %r1457, %r4;
	add.s32 	%r223, %r974, %r973;
	setp.gt.u32 	%p89, %r223, %r1457;
	selp.s32 	%r975, -1, 0, %p89;
	sub.s32 	%r976, %r1456, %r5;
	add.s32 	%r224, %r976, %r975;
	setp.gt.u32 	%p90, %r224, %r1456;
	selp.s32 	%r977, -1, 0, %p90;
	sub.s32 	%r978, %r1455, %r6;
	add.s32 	%r225, %r978, %r977;
	setp.gt.u32 	%p91, %r225, %r1455;
	selp.s32 	%r979, -1, 0, %p91;
	sub.s32 	%r980, %r1454, %r7;
	add.s32 	%r226, %r980, %r979;
	setp.gt.u32 	%p92, %r226, %r1454;
	selp.s32 	%r981, -1, 0, %p92;
	sub.s32 	%r982, %r1453, %r8;
	add.s32 	%r227, %r982, %r981;
	setp.gt.u32 	%p93, %r227, %r1453;
	selp.s32 	%r983, -1, 0, %p93;
	sub.s32 	%r984, %r1452, %r9;
	add.s32 	%r228, %r984, %r983;
	setp.gt.u32 	%p94, %r228, %r1452;
	selp.s32 	%r985, -1, 0, %p94;
	sub.s32 	%r986, %r1451, %r10;
	add.s32 	%r229, %r986, %r985;
	setp.gt.u32 	%p95, %r229, %r1451;
	selp.s32 	%r987, -1, 0, %p95;
	sub.s32 	%r988, %r1450, %r11;
	add.s32 	%r1450, %r988, %r987;
	mov.u32 	%r1451, %r229;
	mov.u32 	%r1452, %r228;
	mov.u32 	%r1453, %r227;
	mov.u32 	%r1454, %r226;
	mov.u32 	%r1455, %r225;
	mov.u32 	%r1456, %r224;
	mov.u32 	%r1457, %r223;
	mov.u32 	%r1458, %r222;
	mov.u32 	%r1459, %r221;
$L__BB0_55:
	add.s32 	%r1462, %r1462, 1;
	setp.ne.s32 	%p96, %r1462, 0;
	@%p96 bra 	$L__BB0_53;
	setp.eq.s32 	%p97, %r1461, 0;
	@%p97 bra 	$L__BB0_59;
	mov.b64 	%rd1530, {%r989, %r9};
	mov.b64 	%rd1531, {%r990, %r7};
	mov.b64 	%rd1532, {%r991, %r5};
	mov.b64 	%rd1533, {%r992, %r11};
	shr.u64 	%rd1534, %rd1533, 32;
	{ .reg .b32 tmp; mov.b64 {tmp, %r1449}, %rd1533; }
	shr.u64 	%rd1535, %rd1532, 32;
	{ .reg .b32 tmp; mov.b64 {tmp, %r1446}, %rd1532; }
	shr.u64 	%rd1536, %rd1531, 32;
	{ .reg .b32 tmp; mov.b64 {tmp, %r1447}, %rd1531; }
	shr.u64 	%rd1537, %rd1530, 32;
	{ .reg .b32 tmp; mov.b64 {tmp, %r1448}, %rd1530; }
	mul.wide.u32 	%rd1538, %r1461, 40;
	add.s64 	%rd1539, %rd3, %rd1538;
	ld.local.v2.u32 	{%r993, %r994}, [%rd1539];
	mul.wide.u32 	%rd1540, %r993, %r1459;
	mul.hi.u32 	%r995, %r1459, %r993;
	cvt.u64.u32 	%rd1541, %r995;
	cvt.u32.u64 	%r996, %rd1540;
	mul.lo.s32 	%r997, %r12, %r996;
	mul.wide.u32 	%rd1542, %r997, %r17;
	add.s64 	%rd1543, %rd1542, %rd1540;
	mul.hi.u32 	%r998, %r997, %r17;
	cvt.u64.u32 	%rd1544, %r998;
	add.s64 	%rd1545, %rd1544, %rd1541;
	shr.u64 	%rd1546, %rd1543, 32;
	mul.wide.u32 	%rd1547, %r994, %r1459;
	mul.hi.u32 	%r999, %r1459, %r994;
	cvt.u64.u32 	%rd1548, %r999;
	mul.wide.u32 	%rd1549, %r993, %r1458;
	mul.hi.u32 	%r1000, %r1458, %r993;
	cvt.u64.u32 	%rd1550, %r1000;
	add.s64 	%rd1551, %rd1550, %rd1548;
	mul.wide.u32 	%rd1552, %r3, %r997;
	add.s64 	%rd1553, %rd1545, %rd1547;
	add.s64 	%rd1554, %rd1553, %rd1546;
	add.s64 	%rd1555, %rd1554, %rd1549;
	add.s64 	%rd1556, %rd1555, %rd1552;
	mul.hi.u32 	%r1001, %r997, %r3;
	cvt.u64.u32 	%rd1557, %r1001;
	add.s64 	%rd1558, %rd1551, %rd1557;
	cvt.u32.u64 	%r1002, %rd1556;
	mul.lo.s32 	%r1003, %r12, %r1002;
	cvt.u64.u32 	%rd1559, %r1003;
	mul.wide.u32 	%rd1560, %r1003, %r17;
	add.s64 	%rd1561, %rd1560, %rd1556;
	mul.hi.u32 	%r1004, %r1003, %r17;
	cvt.u64.u32 	%rd1562, %r1004;
	add.s64 	%rd1563, %rd1558, %rd1562;
	shr.u64 	%rd1564, %rd1561, 32;
	add.s64 	%rd1565, %rd1563, %rd1564;
	ld.local.v2.u32 	{%r1005, %r1006}, [%rd1539+8];
	mul.wide.u32 	%rd1566, %r1005, %r1459;
	add.s64 	%rd1567, %rd1566, %rd1565;
	mul.hi.u32 	%r1007, %r1459, %r1005;
	cvt.u64.u32 	%rd1568, %r1007;
	mul.wide.u32 	%rd1569, %r994, %r1458;
	add.s64 	%rd1570, %rd1569, %rd1567;
	mul.hi.u32 	%r1008, %r1458, %r994;
	cvt.u64.u32 	%rd1571, %r1008;
	add.s64 	%rd1572, %rd1568, %rd1571;
	mul.wide.u32 	%rd1573, %r993, %r1457;
	add.s64 	%rd1574, %rd1573, %rd1570;
	mul.hi.u32 	%r1009, %r1457, %r993;
	cvt.u64.u32 	%rd1575, %r1009;
	add.s64 	%rd1576, %rd1572, %rd1575;
	mul.wide.u32 	%rd1577, %r4, %r997;
	add.s64 	%rd1578, %rd1577, %rd1574;
	mul.hi.u32 	%r1010, %r997, %r4;
	cvt.u64.u32 	%rd1579, %r1010;
	add.s64 	%rd1580, %rd1576, %rd1579;
	mul.wide.u32 	%rd1581, %r3, %r1003;
	add.s64 	%rd1582, %rd1581, %rd1578;
	mul.hi.u32 	%r1011, %r1003, %r3;
	cvt.u64.u32 	%rd1583, %r1011;
	add.s64 	%rd1584, %rd1580, %rd1583;
	cvt.u32.u64 	%r1012, %rd1582;
	mul.lo.s32 	%r1013, %r12, %r1012;
	cvt.u64.u32 	%rd1585, %r1013;
	mul.wide.u32 	%rd1586, %r17, %r1013;
	add.s64 	%rd1587, %rd1586, %rd1582;
	mul.hi.u32 	%r1014, %r1013, %r17;
	cvt.u64.u32 	%rd1588, %r1014;
	add.s64 	%rd1589, %rd1584, %rd1588;
	shr.u64 	%rd1590, %rd1587, 32;
	add.s64 	%rd1591, %rd1589, %rd1590;
	mul.wide.u32 	%rd1592, %r1006, %r1459;
	add.s64 	%rd1593, %rd1592, %rd1591;
	mul.hi.u32 	%r1015, %r1459, %r1006;
	cvt.u64.u32 	%rd1594, %r1015;
	mul.wide.u32 	%rd1595, %r1005, %r1458;
	add.s64 	%rd1596, %rd1595, %rd1593;
	mul.hi.u32 	%r1016, %r1458, %r1005;
	cvt.u64.u32 	%rd1597, %r1016;
	add.s64 	%rd1598, %rd1594, %rd1597;
	mul.wide.u32 	%rd1599, %r994, %r1457;
	add.s64 	%rd1600, %rd1599, %rd1596;
	mul.hi.u32 	%r1017, %r1457, %r994;
	cvt.u64.u32 	%rd1601, %r1017;
	add.s64 	%rd1602, %rd1598, %rd1601;
	mul.wide.u32 	%rd1603, %r993, %r1456;
	add.s64 	%rd1604, %rd1603, %rd1600;
	mul.hi.u32 	%r1018, %r1456, %r993;
	cvt.u64.u32 	%rd1605, %r1018;
	add.s64 	%rd1606, %rd1602, %rd1605;
	mul.wide.u32 	%rd1607, %r5, %r997;
	add.s64 	%rd1608, %rd1607, %rd1604;
	mul.hi.u32 	%r1019, %r997, %r5;
	cvt.u64.u32 	%rd1609, %r1019;
	add.s64 	%rd1610, %rd1606, %rd1609;
	mul.wide.u32 	%rd1611, %r4, %r1003;
	add.s64 	%rd1612, %rd1611, %rd1608;
	mul.hi.u32 	%r1020, %r1003, %r4;
	cvt.u64.u32 	%rd1613, %r1020;
	add.s64 	%rd1614, %rd1610, %rd1613;
	mul.wide.u32 	%rd1615, %r3, %r1013;
	add.s64 	%rd1616, %rd1615, %rd1612;
	mul.hi.u32 	%r1021, %r1013, %r3;
	cvt.u64.u32 	%rd1617, %r1021;
	add.s64 	%rd1618, %rd1614, %rd1617;
	cvt.u32.u64 	%r1022, %rd1616;
	mul.lo.s32 	%r1023, %r12, %r1022;
	cvt.u64.u32 	%rd1619, %r1023;
	mul.wide.u32 	%rd1620, %r17, %r1023;
	add.s64 	%rd1621, %rd1620, %rd1616;
	mul.hi.u32 	%r1024, %r1023, %r17;
	cvt.u64.u32 	%rd1622, %r1024;
	add.s64 	%rd1623, %rd1618, %rd1622;
	shr.u64 	%rd1624, %rd1621, 32;
	add.s64 	%rd1625, %rd1623, %rd1624;
	ld.local.v2.u32 	{%r1025, %r1026}, [%rd1539+16];
	mul.wide.u32 	%rd1626, %r1025, %r1459;
	add.s64 	%rd1627, %rd1626, %rd1625;
	mul.hi.u32 	%r1027, %r1459, %r1025;
	cvt.u64.u32 	%rd1628, %r1027;
	mul.wide.u32 	%rd1629, %r1006, %r1458;
	add.s64 	%rd1630, %rd1629, %rd1627;
	mul.hi.u32 	%r1028, %r1458, %r1006;
	cvt.u64.u32 	%rd1631, %r1028;
	add.s64 	%rd1632, %rd1628, %rd1631;
	mul.wide.u32 	%rd1633, %r1005, %r1457;
	add.s64 	%rd1634, %rd1633, %rd1630;
	mul.hi.u32 	%r1029, %r1457, %r1005;
	cvt.u64.u32 	%rd1635, %r1029;
	add.s64 	%rd1636, %rd1632, %rd1635;
	mul.wide.u32 	%rd1637, %r994, %r1456;
	add.s64 	%rd1638, %rd1637, %rd1634;
	mul.hi.u32 	%r1030, %r1456, %r994;
	cvt.u64.u32 	%rd1639, %r1030;
	add.s64 	%rd1640, %rd1636, %rd1639;
	mul.wide.u32 	%rd1641, %r993, %r1455;
	add.s64 	%rd1642, %rd1641, %rd1638;
	mul.hi.u32 	%r1031, %r1455, %r993;
	cvt.u64.u32 	%rd1643, %r1031;
	add.s64 	%rd1644, %rd1640, %rd1643;
	mul.wide.u32 	%rd1645, %r6, %r997;
	add.s64 	%rd1646, %rd1645, %rd1642;
	mul.hi.u32 	%r1032, %r997, %r6;
	cvt.u64.u32 	%rd1647, %r1032;
	add.s64 	%rd1648, %rd1644, %rd1647;
	mul.wide.u32 	%rd1649, %r5, %r1003;
	add.s64 	%rd1650, %rd1649, %rd1646;
	mul.hi.u32 	%r1033, %r1003, %r5;
	cvt.u64.u32 	%rd1651, %r1033;
	add.s64 	%rd1652, %rd1648, %rd1651;
	mul.wide.u32 	%rd1653, %r4, %r1013;
	add.s64 	%rd1654, %rd1653, %rd1650;
	mul.hi.u32 	%r1034, %r1013, %r4;
	cvt.u64.u32 	%rd1655, %r1034;
	add.s64 	%rd1656, %rd1652, %rd1655;
	mul.wide.u32 	%rd1657, %r3, %r1023;
	add.s64 	%rd1658, %rd1657, %rd1654;
	mul.hi.u32 	%r1035, %r1023, %r3;
	cvt.u64.u32 	%rd1659, %r1035;
	add.s64 	%rd1660, %rd1656, %rd1659;
	cvt.u32.u64 	%r1036, %rd1658;
	mul.lo.s32 	%r1037, %r12, %r1036;
	cvt.u64.u32 	%rd1661, %r1037;
	mul.wide.u32 	%rd1662, %r17, %r1037;
	add.s64 	%rd1663, %rd1662, %rd1658;
	mul.hi.u32 	%r1038, %r1037, %r17;
	cvt.u64.u32 	%rd1664, %r1038;
	add.s64 	%rd1665, %rd1660, %rd1664;
	shr.u64 	%rd1666, %rd1663, 32;
	add.s64 	%rd1667, %rd1665, %rd1666;
	mul.wide.u32 	%rd1668, %r1026, %r1459;
	add.s64 	%rd1669, %rd1668, %rd1667;
	mul.hi.u32 	%r1039, %r1459, %r1026;
	cvt.u64.u32 	%rd1670, %r1039;
	mul.wide.u32 	%rd1671, %r1025, %r1458;
	add.s64 	%rd1672, %rd1671, %rd1669;
	mul.hi.u32 	%r1040, %r1458, %r1025;
	cvt.u64.u32 	%rd1673, %r1040;
	add.s64 	%rd1674, %rd1670, %rd1673;
	mul.wide.u32 	%rd1675, %r1006, %r1457;
	add.s64 	%rd1676, %rd1675, %rd1672;
	mul.hi.u32 	%r1041, %r1457, %r1006;
	cvt.u64.u32 	%rd1677, %r1041;
	add.s64 	%rd1678, %rd1674, %rd1677;
	mul.wide.u32 	%rd1679, %r1005, %r1456;
	add.s64 	%rd1680, %rd1679, %rd1676;
	mul.hi.u32 	%r1042, %r1456, %r1005;
	cvt.u64.u32 	%rd1681, %r1042;
	add.s64 	%rd1682, %rd1678, %rd1681;
	mul.wide.u32 	%rd1683, %r994, %r1455;
	add.s64 	%rd1684, %rd1683, %rd1680;
	mul.hi.u32 	%r1043, %r1455, %r994;
	cvt.u64.u32 	%rd1685, %r1043;
	add.s64 	%rd1686, %rd1682, %rd1685;
	mul.wide.u32 	%rd1687, %r993, %r1454;
	add.s64 	%rd1688, %rd1687, %rd1684;
	mul.hi.u32 	%r1044, %r1454, %r993;
	cvt.u64.u32 	%rd1689, %r1044;
	add.s64 	%rd1690, %rd1686, %rd1689;
	mul.wide.u32 	%rd1691, %r7, %r997;
	add.s64 	%rd1692, %rd1691, %rd1688;
	mul.hi.u32 	%r1045, %r997, %r7;
	cvt.u64.u32 	%rd1693, %r1045;
	add.s64 	%rd1694, %rd1690, %rd1693;
	mul.wide.u32 	%rd1695, %r6, %r1003;
	add.s64 	%rd1696, %rd1695, %rd1692;
	mul.hi.u32 	%r1046, %r1003, %r6;
	cvt.u64.u32 	%rd1697, %r1046;
	add.s64 	%rd1698, %rd1694, %rd1697;
	mul.wide.u32 	%rd1699, %r5, %r1013;
	add.s64 	%rd1700, %rd1699, %rd1696;
	mul.hi.u32 	%r1047, %r1013, %r5;
	cvt.u64.u32 	%rd1701, %r1047;
	add.s64 	%rd1702, %rd1698, %rd1701;
	mul.wide.u32 	%rd1703, %r4, %r1023;
	add.s64 	%rd1704, %rd1703, %rd1700;
	mul.hi.u32 	%r1048, %r1023, %r4;
	cvt.u64.u32 	%rd1705, %r1048;
	add.s64 	%rd1706, %rd1702, %rd1705;
	mul.wide.u32 	%rd1707, %r3, %r1037;
	add.s64 	%rd1708, %rd1707, %rd1704;
	mul.hi.u32 	%r1049, %r1037, %r3;
	cvt.u64.u32 	%rd1709, %r1049;
	add.s64 	%rd1710, %rd1706, %rd1709;
	cvt.u32.u64 	%r1050, %rd1708;
	mul.lo.s32 	%r1051, %r12, %r1050;
	cvt.u64.u32 	%rd1711, %r1051;
	mul.wide.u32 	%rd1712, %r17, %r1051;
	add.s64 	%rd1713, %rd1712, %rd1708;
	mul.hi.u32 	%r1052, %r1051, %r17;
	cvt.u64.u32 	%rd1714, %r1052;
	add.s64 	%rd1715, %rd1710, %rd1714;
	shr.u64 	%rd1716, %rd1713, 32;
	add.s64 	%rd1717, %rd1715, %rd1716;
	ld.local.v2.u32 	{%r1053, %r1054}, [%rd1539+24];
	mul.wide.u32 	%rd1718, %r1053, %r1459;
	add.s64 	%rd1719, %rd1718, %rd1717;
	mul.hi.u32 	%r1055, %r1459, %r1053;
	cvt.u64.u32 	%rd1720, %r1055;
	mul.wide.u32 	%rd1721, %r1026, %r1458;
	add.s64 	%rd1722, %rd1721, %rd1719;
	mul.hi.u32 	%r1056, %r1458, %r1026;
	cvt.u64.u32 	%rd1723, %r1056;
	add.s64 	%rd1724, %rd1720, %rd1723;
	mul.wide.u32 	%rd1725, %r1025, %r1457;
	add.s64 	%rd1726, %rd1725, %rd1722;
	mul.hi.u32 	%r1057, %r1457, %r1025;
	cvt.u64.u32 	%rd1727, %r1057;
	add.s64 	%rd1728, %rd1724, %rd1727;
	mul.wide.u32 	%rd1729, %r1006, %r1456;
	add.s64 	%rd1730, %rd1729, %rd1726;
	mul.hi.u32 	%r1058, %r1456, %r1006;
	cvt.u64.u32 	%rd1731, %r1058;
	add.s64 	%rd1732, %rd1728, %rd1731;
	mul.wide.u32 	%rd1733, %r1005, %r1455;
	add.s64 	%rd1734, %rd1733, %rd1730;
	mul.hi.u32 	%r1059, %r1455, %r1005;
	cvt.u64.u32 	%rd1735, %r1059;
	add.s64 	%rd1736, %rd1732, %rd1735;
	mul.wide.u32 	%rd1737, %r994, %r1454;
	add.s64 	%rd1738, %rd1737, %rd1734;
	mul.hi.u32 	%r1060, %r1454, %r994;
	cvt.u64.u32 	%rd1739, %r1060;
	add.s64 	%rd1740, %rd1736, %rd1739;
	mul.wide.u32 	%rd1741, %r993, %r1453;
	add.s64 	%rd1742, %rd1741, %rd1738;
	mul.hi.u32 	%r1061, %r1453, %r993;
	cvt.u64.u32 	%rd1743, %r1061;
	add.s64 	%rd1744, %rd1740, %rd1743;
	mul.wide.u32 	%rd1745, %r8, %r997;
	add.s64 	%rd1746, %rd1745, %rd1742;
	mul.hi.u32 	%r1062, %r997, %r8;
	cvt.u64.u32 	%rd1747, %r1062;
	add.s64 	%rd1748, %rd1744, %rd1747;
	mul.wide.u32 	%rd1749, %r7, %r1003;
	add.s64 	%rd1750, %rd1749, %rd1746;
	mul.hi.u32 	%r1063, %r1003, %r7;
	cvt.u64.u32 	%rd1751, %r1063;
	add.s64 	%rd1752, %rd1748, %rd1751;
	mul.wide.u32 	%rd1753, %r6, %r1013;
	add.s64 	%rd1754, %rd1753, %rd1750;
	mul.hi.u32 	%r1064, %r1013, %r6;
	cvt.u64.u32 	%rd1755, %r1064;
	add.s64 	%rd1756, %rd1752, %rd1755;
	mul.wide.u32 	%rd1757, %r5, %r1023;
	add.s64 	%rd1758, %rd1757, %rd1754;
	mul.hi.u32 	%r1065, %r1023, %r5;
	cvt.u64.u32 	%rd1759, %r1065;
	add.s64 	%rd1760, %rd1756, %rd1759;
	mul.wide.u32 	%rd1761, %r4, %r1037;
	add.s64 	%rd1762, %rd1761, %rd1758;
	mul.hi.u32 	%r1066, %r1037, %r4;
	cvt.u64.u32 	%rd1763, %r1066;
	add.s64 	%rd1764, %rd1760, %rd1763;
	mul.wide.u32 	%rd1765, %r3, %r1051;
	add.s64 	%rd1766, %rd1765, %rd1762;
	mul.hi.u32 	%r1067, %r1051, %r3;
	cvt.u64.u32 	%rd1767, %r1067;
	add.s64 	%rd1768, %rd1764, %rd1767;
	cvt.u32.u64 	%r1068, %rd1766;
	mul.lo.s32 	%r1069, %r12, %r1068;
	cvt.u64.u32 	%rd1769, %r1069;
	mul.wide.u32 	%rd1770, %r17, %r1069;
	add.s64 	%rd1771, %rd1770, %rd1766;
	mul.hi.u32 	%r1070, %r1069, %r17;
	cvt.u64.u32 	%rd1772, %r1070;
	add.s64 	%rd1773, %rd1768, %rd1772;
	shr.u64 	%rd1774, %rd1771, 32;
	add.s64 	%rd1775, %rd1773, %rd1774;
	mul.wide.u32 	%rd1776, %r1054, %r1459;
	add.s64 	%rd1777, %rd1776, %rd1775;
	mul.hi.u32 	%r1071, %r1459, %r1054;
	cvt.u64.u32 	%rd1778, %r1071;
	mul.wide.u32 	%rd1779, %r1053, %r1458;
	add.s64 	%rd1780, %rd1779, %rd1777;
	mul.hi.u32 	%r1072, %r1458, %r1053;
	cvt.u64.u32 	%rd1781, %r1072;
	add.s64 	%rd1782, %rd1778, %rd1781;
	mul.wide.u32 	%rd1783, %r1026, %r1457;
	add.s64 	%rd1784, %rd1783, %rd1780;
	mul.hi.u32 	%r1073, %r1457, %r1026;
	cvt.u64.u32 	%rd1785, %r1073;
	add.s64 	%rd1786, %rd1782, %rd1785;
	mul.wide.u32 	%rd1787, %r1025, %r1456;
	add.s64 	%rd1788, %rd1787, %rd1784;
	mul.hi.u32 	%r1074, %r1456, %r1025;
	cvt.u64.u32 	%rd1789, %r1074;
	add.s64 	%rd1790, %rd1786, %rd1789;
	mul.wide.u32 	%rd1791, %r1006, %r1455;
	add.s64 	%rd1792, %rd1791, %rd1788;
	mul.hi.u32 	%r1075, %r1455, %r1006;
	cvt.u64.u32 	%rd1793, %r1075;
	add.s64 	%rd1794, %rd1790, %rd1793;
	mul.wide.u32 	%rd1795, %r1005, %r1454;
	add.s64 	%rd1796, %rd1795, %rd1792;
	mul.hi.u32 	%r1076, %r1454, %r1005;
	cvt.u64.u32 	%rd1797, %r1076;
	add.s64 	%rd1798, %rd1794, %rd1797;
	mul.wide.u32 	%rd1799, %r994, %r1453;
	add.s64 	%rd1800, %rd1799, %rd1796;
	mul.hi.u32 	%r1077, %r1453, %r994;
	cvt.u64.u32 	%rd1801, %r1077;
	add.s64 	%rd1802, %rd1798, %rd1801;
	mul.wide.u32 	%rd1803, %r993, %r1452;
	add.s64 	%rd1804, %rd1803, %rd1800;
	mul.hi.u32 	%r1078, %r1452, %r993;
	cvt.u64.u32 	%rd1805, %r1078;
	add.s64 	%rd1806, %rd1802, %rd1805;
	mul.wide.u32 	%rd1807, %r9, %r997;
	add.s64 	%rd1808, %rd1807, %rd1804;
	mul.hi.u32 	%r1079, %r997, %r9;
	cvt.u64.u32 	%rd1809, %r1079;
	add.s64 	%rd1810, %rd1806, %rd1809;
	mul.wide.u32 	%rd1811, %r8, %r1003;
	add.s64 	%rd1812, %rd1811, %rd1808;
	mul.hi.u32 	%r1080, %r1003, %r8;
	cvt.u64.u32 	%rd1813, %r1080;
	add.s64 	%rd1814, %rd1810, %rd1813;
	mul.wide.u32 	%rd1815, %r7, %r1013;
	add.s64 	%rd1816, %rd1815, %rd1812;
	mul.hi.u32 	%r1081, %r1013, %r7;
	cvt.u64.u32 	%rd1817, %r1081;
	add.s64 	%rd1818, %rd1814, %rd1817;
	mul.wide.u32 	%rd1819, %r6, %r1023;
	add.s64 	%rd1820, %rd1819, %rd1816;
	mul.hi.u32 	%r1082, %r1023, %r6;
	cvt.u64.u32 	%rd1821, %r1082;
	add.s64 	%rd1822, %rd1818, %rd1821;
	mul.wide.u32 	%rd1823, %r5, %r1037;
	add.s64 	%rd1824, %rd1823, %rd1820;
	mul.hi.u32 	%r1083, %r1037, %r5;
	cvt.u64.u32 	%rd1825, %r1083;
	add.s64 	%rd1826, %rd1822, %rd1825;
	mul.wide.u32 	%rd1827, %r4, %r1051;
	add.s64 	%rd1828, %rd1827, %rd1824;
	mul.hi.u32 	%r1084, %r1051, %r4;
	cvt.u64.u32 	%rd1829, %r1084;
	add.s64 	%rd1830, %rd1826, %rd1829;
	mul.wide.u32 	%rd1831, %r3, %r1069;
	add.s64 	%rd1832, %rd1831, %rd1828;
	mul.hi.u32 	%r1085, %r1069, %r3;
	cvt.u64.u32 	%rd1833, %r1085;
	add.s64 	%rd1834, %rd1830, %rd1833;
	cvt.u32.u64 	%r1086, %rd1832;
	mul.lo.s32 	%r1087, %r12, %r1086;
	cvt.u64.u32 	%rd1835, %r1087;
	mul.wide.u32 	%rd1836, %r17, %r1087;
	add.s64 	%rd1837, %rd1836, %rd1832;
	mul.hi.u32 	%r1088, %r1087, %r17;
	cvt.u64.u32 	%rd1838, %r1088;
	add.s64 	%rd1839, %rd1834, %rd1838;
	shr.u64 	%rd1840, %rd1837, 32;
	add.s64 	%rd1841, %rd1839, %rd1840;
	ld.local.v2.u32 	{%r1089, %r1090}, [%rd1539+32];
	mul.wide.u32 	%rd1842, %r1089, %r1459;
	add.s64 	%rd1843, %rd1842, %rd1841;
	mul.hi.u32 	%r1091, %r1459, %r1089;
	cvt.u64.u32 	%rd1844, %r1091;
	mul.wide.u32 	%rd1845, %r1054, %r1458;
	add.s64 	%rd1846, %rd1845, %rd1843;
	mul.hi.u32 	%r1092, %r1458, %r1054;
	cvt.u64.u32 	%rd1847, %r1092;
	add.s64 	%rd1848, %rd1844, %rd1847;
	mul.wide.u32 	%rd1849, %r1053, %r1457;
	add.s64 	%rd1850, %rd1849, %rd1846;
	mul.hi.u32 	%r1093, %r1457, %r1053;
	cvt.u64.u32 	%rd1851, %r1093;
	add.s64 	%rd1852, %rd1848, %rd1851;
	mul.wide.u32 	%rd1853, %r1026, %r1456;
	add.s64 	%rd1854, %rd1853, %rd1850;
	mul.hi.u32 	%r1094, %r1456, %r1026;
	cvt.u64.u32 	%rd1855, %r1094;
	add.s64 	%rd1856, %rd1852, %rd1855;
	mul.wide.u32 	%rd1857, %r1025, %r1455;
	add.s64 	%rd1858, %rd1857, %rd1854;
	mul.hi.u32 	%r1095, %r1455, %r1025;
	cvt.u64.u32 	%rd1859, %r1095;
	add.s64 	%rd1860, %rd1856, %rd1859;
	mul.wide.u32 	%rd1861, %r1006, %r1454;
	add.s64 	%rd1862, %rd1861, %rd1858;
	mul.hi.u32 	%r1096, %r1454, %r1006;
	cvt.u64.u32 	%rd1863, %r1096;
	add.s64 	%rd1864, %rd1860, %rd1863;
	mul.wide.u32 	%rd1865, %r1005, %r1453;
	add.s64 	%rd1866, %rd1865, %rd1862;
	mul.hi.u32 	%r1097, %r1453, %r1005;
	cvt.u64.u32 	%rd1867, %r1097;
	add.s64 	%rd1868, %rd1864, %rd1867;
	mul.wide.u32 	%rd1869, %r994, %r1452;
	add.s64 	%rd1870, %rd1869, %rd1866;
	mul.hi.u32 	%r1098, %r1452, %r994;
	cvt.u64.u32 	%rd1871, %r1098;
	add.s64 	%rd1872, %rd1868, %rd1871;
	mul.wide.u32 	%rd1873, %r993, %r1451;
	add.s64 	%rd1874, %rd1873, %rd1870;
	mul.hi.u32 	%r1099, %r1451, %r993;
	cvt.u64.u32 	%rd1875, %r1099;
	add.s64 	%rd1876, %rd1872, %rd1875;
	mul.wide.u32 	%rd1877, %r10, %r997;
	add.s64 	%rd1878, %rd1877, %rd1874;
	mul.hi.u32 	%r1100, %r997, %r10;
	cvt.u64.u32 	%rd1879, %r1100;
	add.s64 	%rd1880, %rd1876, %rd1879;
	mul.wide.u32 	%rd1881, %r9, %r1003;
	add.s64 	%rd1882, %rd1881, %rd1878;
	mul.hi.u32 	%r1101, %r1003, %r9;
	cvt.u64.u32 	%rd1883, %r1101;
	add.s64 	%rd1884, %rd1880, %rd1883;
	mul.wide.u32 	%rd1885, %r8, %r1013;
	add.s64 	%rd1886, %rd1885, %rd1882;
	mul.hi.u32 	%r1102, %r1013, %r8;
	cvt.u64.u32 	%rd1887, %r1102;
	add.s64 	%rd1888, %rd1884, %rd1887;
	mul.wide.u32 	%rd1889, %r7, %r1023;
	add.s64 	%rd1890, %rd1889, %rd1886;
	mul.hi.u32 	%r1103, %r1023, %r7;
	cvt.u64.u32 	%rd1891, %r1103;
	add.s64 	%rd1892, %rd1888, %rd1891;
	mul.wide.u32 	%rd1893, %r6, %r1037;
	add.s64 	%rd1894, %rd1893, %rd1890;
	mul.hi.u32 	%r1104, %r1037, %r6;
	cvt.u64.u32 	%rd1895, %r1104;
	add.s64 	%rd1896, %rd1892, %rd1895;
	mul.wide.u32 	%rd1897, %r5, %r1051;
	add.s64 	%rd1898, %rd1897, %rd1894;
	mul.hi.u32 	%r1105, %r1051, %r5;
	cvt.u64.u32 	%rd1899, %r1105;
	add.s64 	%rd1900, %rd1896, %rd1899;
	mul.wide.u32 	%rd1901, %r4, %r1069;
	add.s64 	%rd1902, %rd1901, %rd1898;
	mul.hi.u32 	%r1106, %r1069, %r4;
	cvt.u64.u32 	%rd1903, %r1106;
	add.s64 	%rd1904, %rd1900, %rd1903;
	mul.wide.u32 	%rd1905, %r13, %r1087;
	add.s64 	%rd1906, %rd1905, %rd1902;
	mul.hi.u32 	%r1107, %r1087, %r13;
	cvt.u64.u32 	%rd1907, %r1107;
	add.s64 	%rd1908, %rd1904, %rd1907;
	cvt.u32.u64 	%r1108, %rd1906;
	mul.lo.s32 	%r1109, %r12, %r1108;
	cvt.u64.u32 	%rd1909, %r1109;
	mul.wide.u32 	%rd1910, %r17, %r1109;
	add.s64 	%rd1911, %rd1910, %rd1906;
	mul.hi.u32 	%r1110, %r1109, %r17;
	cvt.u64.u32 	%rd1912, %r1110;
	add.s64 	%rd1913, %rd1908, %rd1912;
	shr.u64 	%rd1914, %rd1911, 32;
	add.s64 	%rd1915, %rd1913, %rd1914;
	mul.wide.u32 	%rd1916, %r1090, %r1459;
	add.s64 	%rd1917, %rd1916, %rd1915;
	mul.hi.u32 	%r1111, %r1459, %r1090;
	cvt.u64.u32 	%rd1918, %r1111;
	mul.wide.u32 	%rd1919, %r1089, %r1458;
	add.s64 	%rd1920, %rd1919, %rd1917;
	mul.hi.u32 	%r1112, %r1458, %r1089;
	cvt.u64.u32 	%rd1921, %r1112;
	add.s64 	%rd1922, %rd1918, %rd1921;
	mul.wide.u32 	%rd1923, %r1054, %r1457;
	add.s64 	%rd1924, %rd1923, %rd1920;
	mul.hi.u32 	%r1113, %r1457, %r1054;
	cvt.u64.u32 	%rd1925, %r1113;
	add.s64 	%rd1926, %rd1922, %rd1925;
	mul.wide.u32 	%rd1927, %r1053, %r1456;
	add.s64 	%rd1928, %rd1927, %rd1924;
	mul.hi.u32 	%r1114, %r1456, %r1053;
	cvt.u64.u32 	%rd1929, %r1114;
	add.s64 	%rd1930, %rd1926, %rd1929;
	mul.wide.u32 	%rd1931, %r1026, %r1455;
	add.s64 	%rd1932, %rd1931, %rd1928;
	mul.hi.u32 	%r1115, %r1455, %r1026;
	cvt.u64.u32 	%rd1933, %r1115;
	add.s64 	%rd1934, %rd1930, %rd1933;
	mul.wide.u32 	%rd1935, %r1025, %r1454;
	add.s64 	%rd1936, %rd1935, %rd1932;
	mul.hi.u32 	%r1116, %r1454, %r1025;
	cvt.u64.u32 	%rd1937, %r1116;
	add.s64 	%rd1938, %rd1934, %rd1937;
	mul.wide.u32 	%rd1939, %r1006, %r1453;
	add.s64 	%rd1940, %rd1939, %rd1936;
	mul.hi.u32 	%r1117, %r1453, %r1006;
	cvt.u64.u32 	%rd1941, %r1117;
	add.s64 	%rd1942, %rd1938, %rd1941;
	mul.wide.u32 	%rd1943, %r1005, %r1452;
	add.s64 	%rd1944, %rd1943, %rd1940;
	mul.hi.u32 	%r1118, %r1452, %r1005;
	cvt.u64.u32 	%rd1945, %r1118;
	add.s64 	%rd1946, %rd1942, %rd1945;
	mul.wide.u32 	%rd1947, %r994, %r1451;
	add.s64 	%rd1948, %rd1947, %rd1944;
	mul.hi.u32 	%r1119, %r1451, %r994;
	cvt.u64.u32 	%rd1949, %r1119;
	add.s64 	%rd1950, %rd1946, %rd1949;
	mul.wide.u32 	%rd1951, %r993, %r1450;
	add.s64 	%rd1952, %rd1951, %rd1948;
	mul.hi.u32 	%r1120, %r1450, %r993;
	cvt.u64.u32 	%rd1953, %r1120;
	add.s64 	%rd1954, %rd1950, %rd1953;
	mul.wide.u32 	%rd1955, %r11, %r997;
	add.s64 	%rd1956, %rd1955, %rd1952;
	mul.hi.u32 	%r1121, %r997, %r11;
	cvt.u64.u32 	%rd1957, %r1121;
	add.s64 	%rd1958, %rd1954, %rd1957;
	mul.wide.u32 	%rd1959, %r10, %r1003;
	add.s64 	%rd1960, %rd1959, %rd1956;
	mul.hi.u32 	%r1122, %r1003, %r10;
	cvt.u64.u32 	%rd1961, %r1122;
	add.s64 	%rd1962, %rd1958, %rd1961;
	mad.lo.s64 	%rd1963, %rd1537, %rd1585, %rd1960;
	mul.hi.u32 	%r1123, %r1013, %r1448;
	cvt.u64.u32 	%rd1964, %r1123;
	add.s64 	%rd1965, %rd1962, %rd1964;
	mul.wide.u32 	%rd1966, %r8, %r1023;
	add.s64 	%rd1967, %rd1966, %rd1963;
	mul.hi.u32 	%r1124, %r1023, %r8;
	cvt.u64.u32 	%rd1968, %r1124;
	add.s64 	%rd1969, %rd1965, %rd1968;
	mad.lo.s64 	%rd1970, %rd1536, %rd1661, %rd1967;
	mul.hi.u32 	%r1125, %r1037, %r1447;
	cvt.u64.u32 	%rd1971, %r1125;
	add.s64 	%rd1972, %rd1969, %rd1971;
	mul.wide.u32 	%rd1973, %r6, %r1051;
	add.s64 	%rd1974, %rd1973, %rd1970;
	mul.hi.u32 	%r1126, %r1051, %r6;
	cvt.u64.u32 	%rd1975, %r1126;
	add.s64 	%rd1976, %rd1972, %rd1975;
	mad.lo.s64 	%rd1977, %rd1535, %rd1769, %rd1974;
	mul.hi.u32 	%r1127, %r1069, %r1446;
	cvt.u64.u32 	%rd1978, %r1127;
	add.s64 	%rd1979, %rd1976, %rd1978;
	mul.wide.u32 	%rd1980, %r4, %r1087;
	add.s64 	%rd1981, %rd1980, %rd1977;
	mul.hi.u32 	%r1128, %r1087, %r4;
	cvt.u64.u32 	%rd1982, %r1128;
	add.s64 	%rd1983, %rd1979, %rd1982;
	mul.wide.u32 	%rd1984, %r13, %r1109;
	add.s64 	%rd1985, %rd1984, %rd1981;
	mul.hi.u32 	%r1129, %r1109, %r13;
	cvt.u64.u32 	%rd1986, %r1129;
	add.s64 	%rd1987, %rd1983, %rd1986;
	cvt.u32.u64 	%r1130, %rd1985;
	mul.lo.s32 	%r1131, %r12, %r1130;
	mul.wide.u32 	%rd1988, %r17, %r1131;
	add.s64 	%rd1989, %rd1988, %rd1985;
	mul.hi.u32 	%r1132, %r1131, %r17;
	cvt.u64.u32 	%rd1990, %r1132;
	add.s64 	%rd1991, %rd1987, %rd1990;
	shr.u64 	%rd1992, %rd1989, 32;
	add.s64 	%rd1993, %rd1991, %rd1992;
	mul.wide.u32 	%rd1994, %r1090, %r1458;
	add.s64 	%rd1995, %rd1994, %rd1993;
	mul.hi.u32 	%r1133, %r1458, %r1090;
	cvt.u64.u32 	%rd1996, %r1133;
	mul.wide.u32 	%rd1997, %r1089, %r1457;
	add.s64 	%rd1998, %rd1997, %rd1995;
	mul.hi.u32 	%r1134, %r1457, %r1089;
	cvt.u64.u32 	%rd1999, %r1134;
	add.s64 	%rd2000, %rd1996, %rd1999;
	mul.wide.u32 	%rd2001, %r1054, %r1456;
	add.s64 	%rd2002, %rd2001, %rd1998;
	mul.hi.u32 	%r1135, %r1456, %r1054;
	cvt.u64.u32 	%rd2003, %r1135;
	add.s64 	%rd2004, %rd2000, %rd2003;
	mul.wide.u32 	%rd2005, %r1053, %r1455;
	add.s64 	%rd2006, %rd2005, %rd2002;
	mul.hi.u32 	%r1136, %r1455, %r1053;
	cvt.u64.u32 	%rd2007, %r1136;
	add.s64 	%rd2008, %rd2004, %rd2007;
	mul.wide.u32 	%rd2009, %r1026, %r1454;
	add.s64 	%rd2010, %rd2009, %rd2006;
	mul.hi.u32 	%r1137, %r1454, %r1026;
	cvt.u64.u32 	%rd2011, %r1137;
	add.s64 	%rd2012, %rd2008, %rd2011;
	mul.wide.u32 	%rd2013, %r1025, %r1453;
	add.s64 	%rd2014, %rd2013, %rd2010;
	mul.hi.u32 	%r1138, %r1453, %r1025;
	cvt.u64.u32 	%rd2015, %r1138;
	add.s64 	%rd2016, %rd2012, %rd2015;
	mul.wide.u32 	%rd2017, %r1006, %r1452;
	add.s64 	%rd2018, %rd2017, %rd2014;
	mul.hi.u32 	%r1139, %r1452, %r1006;
	cvt.u64.u32 	%rd2019, %r1139;
	add.s64 	%rd2020, %rd2016, %rd2019;
	mul.wide.u32 	%rd2021, %r1005, %r1451;
	add.s64 	%rd2022, %rd2021, %rd2018;
	mul.hi.u32 	%r1140, %r1451, %r1005;
	cvt.u64.u32 	%rd2023, %r1140;
	add.s64 	%rd2024, %rd2020, %rd2023;
	mul.wide.u32 	%rd2025, %r994, %r1450;
	add.s64 	%rd2026, %rd2025, %rd2022;
	mul.hi.u32 	%r1141, %r1450, %r994;
	cvt.u64.u32 	%rd2027, %r1141;
	add.s64 	%rd2028, %rd2024, %rd2027;
	mad.lo.s64 	%rd2029, %rd1534, %rd1559, %rd2026;
	mul.hi.u32 	%r1142, %r1003, %r1449;
	cvt.u64.u32 	%rd2030, %r1142;
	add.s64 	%rd2031, %rd2028, %rd2030;
	mul.wide.u32 	%rd2032, %r10, %r1013;
	add.s64 	%rd2033, %rd2032, %rd2029;
	mul.hi.u32 	%r1143, %r1013, %r10;
	cvt.u64.u32 	%rd2034, %r1143;
	add.s64 	%rd2035, %rd2031, %rd2034;
	mad.lo.s64 	%rd2036, %rd1537, %rd1619, %rd2033;
	mul.hi.u32 	%r1144, %r1023, %r1448;
	cvt.u64.u32 	%rd2037, %r1144;
	add.s64 	%rd2038, %rd2035, %rd2037;
	mul.wide.u32 	%rd2039, %r8, %r1037;
	add.s64 	%rd2040, %rd2039, %rd2036;
	mul.hi.u32 	%r1145, %r1037, %r8;
	cvt.u64.u32 	%rd2041, %r1145;
	add.s64 	%rd2042, %rd2038, %rd2041;
	mad.lo.s64 	%rd2043, %rd1536, %rd1711, %rd2040;
	mul.hi.u32 	%r1146, %r1051, %r1447;
	cvt.u64.u32 	%rd2044, %r1146;
	add.s64 	%rd2045, %rd2042, %rd2044;
	mul.wide.u32 	%rd2046, %r6, %r1069;
	add.s64 	%rd2047, %rd2046, %rd2043;
	mul.hi.u32 	%r1147, %r1069, %r6;
	cvt.u64.u32 	%rd2048, %r1147;
	add.s64 	%rd2049, %rd2045, %rd2048;
	mad.lo.s64 	%rd2050, %rd1535, %rd1835, %rd2047;
	mul.hi.u32 	%r1148, %r1087, %r1446;
	cvt.u64.u32 	%rd2051, %r1148;
	add.s64 	%rd2052, %rd2049, %rd2051;
	mul.wide.u32 	%rd2053, %r4, %r1109;
	add.s64 	%rd2054, %rd2053, %rd2050;
	mul.hi.u32 	%r1149, %r1109, %r4;
	cvt.u64.u32 	%rd2055, %r1149;
	add.s64 	%rd2056, %rd2052, %rd2055;
	mul.wide.u32 	%rd2057, %r13, %r1131;
	add.s64 	%rd2058, %rd2057, %rd2054;
	mul.hi.u32 	%r1150, %r1131, %r13;
	cvt.u64.u32 	%rd2059, %r1150;
	add.s64 	%rd2060, %rd2056, %rd2059;
	cvt.u32.u64 	%r1459, %rd2058;
	shr.u64 	%rd2061, %rd2058, 32;
	add.s64 	%rd2062, %rd2060, %rd2061;
	mul.wide.u32 	%rd2063, %r1090, %r1457;
	add.s64 	%rd2064, %rd2063, %rd2062;
	mul.hi.u32 	%r1151, %r1457, %r1090;
	cvt.u64.u32 	%rd2065, %r1151;
	mul.wide.u32 	%rd2066, %r1089, %r1456;
	add.s64 	%rd2067, %rd2066, %rd2064;
	mul.hi.u32 	%r1152, %r1456, %r1089;
	cvt.u64.u32 	%rd2068, %r1152;
	add.s64 	%rd2069, %rd2065, %rd2068;
	mul.wide.u32 	%rd2070, %r1054, %r1455;
	add.s64 	%rd2071, %rd2070, %rd2067;
	mul.hi.u32 	%r1153, %r1455, %r1054;
	cvt.u64.u32 	%rd2072, %r1153;
	add.s64 	%rd2073, %rd2069, %rd2072;
	mul.wide.u32 	%rd2074, %r1053, %r1454;
	add.s64 	%rd2075, %rd2074, %rd2071;
	mul.hi.u32 	%r1154, %r1454, %r1053;
	cvt.u64.u32 	%rd2076, %r1154;
	add.s64 	%rd2077, %rd2073, %rd2076;
	mul.wide.u32 	%rd2078, %r1026, %r1453;
	add.s64 	%rd2079, %rd2078, %rd2075;
	mul.hi.u32 	%r1155, %r1453, %r1026;
	cvt.u64.u32 	%rd2080, %r1155;
	add.s64 	%rd2081, %rd2077, %rd2080;
	mul.wide.u32 	%rd2082, %r1025, %r1452;
	add.s64 	%rd2083, %rd2082, %rd2079;
	mul.hi.u32 	%r1156, %r1452, %r1025;
	cvt.u64.u32 	%rd2084, %r1156;
	add.s64 	%rd2085, %rd2081, %rd2084;
	mul.wide.u32 	%rd2086, %r1006, %r1451;
	add.s64 	%rd2087, %rd2086, %rd2083;
	mul.hi.u32 	%r1157, %r1451, %r1006;
	cvt.u64.u32 	%rd2088, %r1157;
	add.s64 	%rd2089, %rd2085, %rd2088;
	mul.wide.u32 	%rd2090, %r1005, %r1450;
	add.s64 	%rd2091, %rd2090, %rd2087;
	mul.hi.u32 	%r1158, %r1450, %r1005;
	cvt.u64.u32 	%rd2092, %r1158;
	add.s64 	%rd2093, %rd2089, %rd2092;
	mad.lo.s64 	%rd2094, %rd1534, %rd1585, %rd2091;
	mul.hi.u32 	%r1159, %r1013, %r1449;
	cvt.u64.u32 	%rd2095, %r1159;
	add.s64 	%rd2096, %rd2093, %rd2095;
	mul.wide.u32 	%rd2097, %r10, %r1023;
	add.s64 	%rd2098, %rd2097, %rd2094;
	mul.hi.u32 	%r1160, %r1023, %r10;
	cvt.u64.u32 	%rd2099, %r1160;
	add.s64 	%rd2100, %rd2096, %rd2099;
	mad.lo.s64 	%rd2101, %rd1537, %rd1661, %rd2098;
	mul.hi.u32 	%r1161, %r1037, %r1448;
	cvt.u64.u32 	%rd2102, %r1161;
	add.s64 	%rd2103, %rd2100, %rd2102;
	mul.wide.u32 	%rd2104, %r8, %r1051;
	add.s64 	%rd2105, %rd2104, %rd2101;
	mul.hi.u32 	%r1162, %r1051, %r8;
	cvt.u64.u32 	%rd2106, %r1162;
	add.s64 	%rd2107, %rd2103, %rd2106;
	mad.lo.s64 	%rd2108, %rd1536, %rd1769, %rd2105;
	mul.hi.u32 	%r1163, %r1069, %r1447;
	cvt.u64.u32 	%rd2109, %r1163;
	add.s64 	%rd2110, %rd2107, %rd2109;
	mul.wide.u32 	%rd2111, %r6, %r1087;
	add.s64 	%rd2112, %rd2111, %rd2108;
	mul.hi.u32 	%r1164, %r1087, %r6;
	cvt.u64.u32 	%rd2113, %r1164;
	add.s64 	%rd2114, %rd2110, %rd2113;
	mad.lo.s64 	%rd2115, %rd1535, %rd1909, %rd2112;
	mul.hi.u32 	%r1165, %r1109, %r1446;
	cvt.u64.u32 	%rd2116, %r1165;
	add.s64 	%rd2117, %rd2114, %rd2116;
	mul.wide.u32 	%rd2118, %r4, %r1131;
	add.s64 	%rd2119, %rd2118, %rd2115;
	mul.hi.u32 	%r1166, %r1131, %r4;
	cvt.u64.u32 	%rd2120, %r1166;
	add.s64 	%rd2121, %rd2117, %rd2120;
	cvt.u32.u64 	%r1458, %rd2119;
	shr.u64 	%rd2122, %rd2119, 32;
	add.s64 	%rd2123, %rd2121, %rd2122;
	mul.wide.u32 	%rd2124, %r1090, %r1456;
	add.s64 	%rd2125, %rd2124, %rd2123;
	mul.hi.u32 	%r1167, %r1456, %r1090;
	cvt.u64.u32 	%rd2126, %r1167;
	mul.wide.u32 	%rd2127, %r1089, %r1455;
	add.s64 	%rd2128, %rd2127, %rd2125;
	mul.hi.u32 	%r1168, %r1455, %r1089;
	cvt.u64.u32 	%rd2129, %r1168;
	add.s64 	%rd2130, %rd2126, %rd2129;
	mul.wide.u32 	%rd2131, %r1054, %r1454;
	add.s64 	%rd2132, %rd2131, %rd2128;
	mul.hi.u32 	%r1169, %r1454, %r1054;
	cvt.u64.u32 	%rd2133, %r1169;
	add.s64 	%rd2134, %rd2130, %rd2133;
	mul.wide.u32 	%rd2135, %r1053, %r1453;
	add.s64 	%rd2136, %rd2135, %rd2132;
	mul.hi.u32 	%r1170, %r1453, %r1053;
	cvt.u64.u32 	%rd2137, %r1170;
	add.s64 	%rd2138, %rd2134, %rd2137;
	mul.wide.u32 	%rd2139, %r1026, %r1452;
	add.s64 	%rd2140, %rd2139, %rd2136;
	mul.hi.u32 	%r1171, %r1452, %r1026;
	cvt.u64.u32 	%rd2141, %r1171;
	add.s64 	%rd2142, %rd2138, %rd2141;
	mul.wide.u32 	%rd2143, %r1025, %r1451;
	add.s64 	%rd2144, %rd2143, %rd2140;
	mul.hi.u32 	%r1172, %r1451, %r1025;
	cvt.u64.u32 	%rd2145, %r1172;
	add.s64 	%rd2146, %rd2142, %rd2145;
	mul.wide.u32 	%rd2147, %r1006, %r1450;
	add.s64 	%rd2148, %rd2147, %rd2144;
	mul.hi.u32 	%r1173, %r1450, %r1006;
	cvt.u64.u32 	%rd2149, %r1173;
	add.s64 	%rd2150, %rd2146, %rd2149;
	mul.wide.u32 	%rd2151, %r11, %r1023;
	add.s64 	%rd2152, %rd2151, %rd2148;
	mul.hi.u32 	%r1174, %r1023, %r11;
	cvt.u64.u32 	%rd2153, %r1174;
	add.s64 	%rd2154, %rd2150, %rd2153;
	mul.wide.u32 	%rd2155, %r10, %r1037;
	add.s64 	%rd2156, %rd2155, %rd2152;
	mul.hi.u32 	%r1175, %r1037, %r10;
	cvt.u64.u32 	%rd2157, %r1175;
	add.s64 	%rd2158, %rd2154, %rd2157;
	mul.wide.u32 	%rd2159, %r9, %r1051;
	add.s64 	%rd2160, %rd2159, %rd2156;
	mul.hi.u32 	%r1176, %r1051, %r9;
	cvt.u64.u32 	%rd2161, %r1176;
	add.s64 	%rd2162, %rd2158, %rd2161;
	mul.wide.u32 	%rd2163, %r8, %r1069;
	add.s64 	%rd2164, %rd2163, %rd2160;
	mul.hi.u32 	%r1177, %r1069, %r8;
	cvt.u64.u32 	%rd2165, %r1177;
	add.s64 	%rd2166, %rd2162, %rd2165;
	mul.wide.u32 	%rd2167, %r7, %r1087;
	add.s64 	%rd2168, %rd2167, %rd2164;
	mul.hi.u32 	%r1178, %r1087, %r7;
	cvt.u64.u32 	%rd2169, %r1178;
	add.s64 	%rd2170, %rd2166, %rd2169;
	mul.wide.u32 	%rd2171, %r6, %r1109;
	add.s64 	%rd2172, %rd2171, %rd2168;
	mul.hi.u32 	%r1179, %r1109, %r6;
	cvt.u64.u32 	%rd2173, %r1179;
	add.s64 	%rd2174, %rd2170, %rd2173;
	mul.wide.u32 	%rd2175, %r5, %r1131;
	add.s64 	%rd2176, %rd2175, %rd2172;
	mul.hi.u32 	%r1180, %r1131, %r5;
	cvt.u64.u32 	%rd2177, %r1180;
	add.s64 	%rd2178, %rd2174, %rd2177;
	cvt.u32.u64 	%r1457, %rd2176;
	shr.u64 	%rd2179, %rd2176, 32;
	add.s64 	%rd2180, %rd2178, %rd2179;
	mul.wide.u32 	%rd2181, %r1090, %r1455;
	add.s64 	%rd2182, %rd2181, %rd2180;
	mul.hi.u32 	%r1181, %r1455, %r1090;
	cvt.u64.u32 	%rd2183, %r1181;
	mul.wide.u32 	%rd2184, %r1089, %r1454;
	add.s64 	%rd2185, %rd2184, %rd2182;
	mul.hi.u32 	%r1182, %r1454, %r1089;
	cvt.u64.u32 	%rd2186, %r1182;
	add.s64 	%rd2187, %rd2183, %rd2186;
	mul.wide.u32 	%rd2188, %r1054, %r1453;
	add.s64 	%rd2189, %rd2188, %rd2185;
	mul.hi.u32 	%r1183, %r1453, %r1054;
	cvt.u64.u32 	%rd2190, %r1183;
	add.s64 	%rd2191, %rd2187, %rd2190;
	mul.wide.u32 	%rd2192, %r1053, %r1452;
	add.s64 	%rd2193, %rd2192, %rd2189;
	mul.hi.u32 	%r1184, %r1452, %r1053;
	cvt.u64.u32 	%rd2194, %r1184;
	add.s64 	%rd2195, %rd2191, %rd2194;
	mul.wide.u32 	%rd2196, %r1026, %r1451;
	add.s64 	%rd2197, %rd2196, %rd2193;
	mul.hi.u32 	%r1185, %r1451, %r1026;
	cvt.u64.u32 	%rd2198, %r1185;
	add.s64 	%rd2199, %rd2195, %rd2198;
	mul.wide.u32 	%rd2200, %r1025, %r1450;
	add.s64 	%rd2201, %rd2200, %rd2197;
	mul.hi.u32 	%r1186, %r1450, %r1025;
	cvt.u64.u32 	%rd2202, %r1186;
	add.s64 	%rd2203, %rd2199, %rd2202;
	mul.wide.u32 	%rd2204, %r11, %r1037;
	add.s64 	%rd2205, %rd2204, %rd2201;
	mul.hi.u32 	%r1187, %r1037, %r11;
	cvt.u64.u32 	%rd2206, %r1187;
	add.s64 	%rd2207, %rd2203, %rd2206;
	mul.wide.u32 	%rd2208, %r10, %r1051;
	add.s64 	%rd2209, %rd2208, %rd2205;
	mul.hi.u32 	%r1188, %r1051, %r10;
	cvt.u64.u32 	%rd2210, %r1188;
	add.s64 	%rd2211, %rd2207, %rd2210;
	mul.wide.u32 	%rd2212, %r9, %r1069;
	add.s64 	%rd2213, %rd2212, %rd2209;
	mul.hi.u32 	%r1189, %r1069, %r9;
	cvt.u64.u32 	%rd2214, %r1189;
	add.s64 	%rd2215, %rd2211, %rd2214;
	mul.wide.u32 	%rd2216, %r8, %r1087;
	add.s64 	%rd2217, %rd2216, %rd2213;
	mul.hi.u32 	%r1190, %r1087, %r8;
	cvt.u64.u32 	%rd2218, %r1190;
	add.s64 	%rd2219, %rd2215, %rd2218;
	mul.wide.u32 	%rd2220, %r7, %r1109;
	add.s64 	%rd2221, %rd2220, %rd2217;
	mul.hi.u32 	%r1191, %r1109, %r7;
	cvt.u64.u32 	%rd2222, %r1191;
	add.s64 	%rd2223, %rd2219, %rd2222;
	mul.wide.u32 	%rd2224, %r6, %r1131;
	add.s64 	%rd2225, %rd2224, %rd2221;
	mul.hi.u32 	%r1192, %r1131, %r6;
	cvt.u64.u32 	%rd2226, %r1192;
	add.s64 	%rd2227, %rd2223, %rd2226;
	cvt.u32.u64 	%r1456, %rd2225;
	shr.u64 	%rd2228, %rd2225, 32;
	add.s64 	%rd2229, %rd2227, %rd2228;
	mul.wide.u32 	%rd2230, %r1090, %r1454;
	add.s64 	%rd2231, %rd2230, %rd2229;
	mul.hi.u32 	%r1193, %r1454, %r1090;
	cvt.u64.u32 	%rd2232, %r1193;
	mul.wide.u32 	%rd2233, %r1089, %r1453;
	add.s64 	%rd2234, %rd2233, %rd2231;
	mul.hi.u32 	%r1194, %r1453, %r1089;
	cvt.u64.u32 	%rd2235, %r1194;
	add.s64 	%rd2236, %rd2232, %rd2235;
	mul.wide.u32 	%rd2237, %r1054, %r1452;
	add.s64 	%rd2238, %rd2237, %rd2234;
	mul.hi.u32 	%r1195, %r1452, %r1054;
	cvt.u64.u32 	%rd2239, %r1195;
	add.s64 	%rd2240, %rd2236, %rd2239;
	mul.wide.u32 	%rd2241, %r1053, %r1451;
	add.s64 	%rd2242, %rd2241, %rd2238;
	mul.hi.u32 	%r1196, %r1451, %r1053;
	cvt.u64.u32 	%rd2243, %r1196;
	add.s64 	%rd2244, %rd2240, %rd2243;
	mul.wide.u32 	%rd2245, %r1026, %r1450;
	add.s64 	%rd2246, %rd2245, %rd2242;
	mul.hi.u32 	%r1197, %r1450, %r1026;
	cvt.u64.u32 	%rd2247, %r1197;
	add.s64 	%rd2248, %rd2244, %rd2247;
	mul.wide.u32 	%rd2249, %r11, %r1051;
	add.s64 	%rd2250, %rd2249, %rd2246;
	mul.hi.u32 	%r1198, %r1051, %r11;
	cvt.u64.u32 	%rd2251, %r1198;
	add.s64 	%rd2252, %rd2248, %rd2251;
	mul.wide.u32 	%rd2253, %r10, %r1069;
	add.s64 	%rd2254, %rd2253, %rd2250;
	mul.hi.u32 	%r1199, %r1069, %r10;
	cvt.u64.u32 	%rd2255, %r1199;
	add.s64 	%rd2256, %rd2252, %rd2255;
	mul.wide.u32 	%rd2257, %r9, %r1087;
	add.s64 	%rd2258, %rd2257, %rd2254;
	mul.hi.u32 	%r1200, %r1087, %r9;
	cvt.u64.u32 	%rd2259, %r1200;
	add.s64 	%rd2260, %rd2256, %rd2259;
	mul.wide.u32 	%rd2261, %r8, %r1109;
	add.s64 	%rd2262, %rd2261, %rd2258;
	mul.hi.u32 	%r1201, %r1109, %r8;
	cvt.u64.u32 	%rd2263, %r1201;
	add.s64 	%rd2264, %rd2260, %rd2263;
	mul.wide.u32 	%rd2265, %r7, %r1131;
	add.s64 	%rd2266, %rd2265, %rd2262;
	mul.hi.u32 	%r1202, %r1131, %r7;
	cvt.u64.u32 	%rd2267, %r1202;
	add.s64 	%rd2268, %rd2264, %rd2267;
	cvt.u32.u64 	%r1455, %rd2266;
	shr.u64 	%rd2269, %rd2266, 32;
	add.s64 	%rd2270, %rd2268, %rd2269;
	mul.wide.u32 	%rd2271, %r1090, %r1453;
	add.s64 	%rd2272, %rd2271, %rd2270;
	mul.hi.u32 	%r1203, %r1453, %r1090;
	cvt.u64.u32 	%rd2273, %r1203;
	mul.wide.u32 	%rd2274, %r1089, %r1452;
	add.s64 	%rd2275, %rd2274, %rd2272;
	mul.hi.u32 	%r1204, %r1452, %r1089;
	cvt.u64.u32 	%rd2276, %r1204;
	add.s64 	%rd2277, %rd2273, %rd2276;
	mul.wide.u32 	%rd2278, %r1054, %r1451;
	add.s64 	%rd2279, %rd2278, %rd2275;
	mul.hi.u32 	%r1205, %r1451, %r1054;
	cvt.u64.u32 	%rd2280, %r1205;
	add.s64 	%rd2281, %rd2277, %rd2280;
	mul.wide.u32 	%rd2282, %r1053, %r1450;
	add.s64 	%rd2283, %rd2282, %rd2279;
	mul.hi.u32 	%r1206, %r1450, %r1053;
	cvt.u64.u32 	%rd2284, %r1206;
	add.s64 	%rd2285, %rd2281, %rd2284;
	mul.wide.u32 	%rd2286, %r11, %r1069;
	add.s64 	%rd2287, %rd2286, %rd2283;
	mul.hi.u32 	%r1207, %r1069, %r11;
	cvt.u64.u32 	%rd2288, %r1207;
	add.s64 	%rd2289, %rd2285, %rd2288;
	mul.wide.u32 	%rd2290, %r10, %r1087;
	add.s64 	%rd2291, %rd2290, %rd2287;
	mul.hi.u32 	%r1208, %r1087, %r10;
	cvt.u64.u32 	%rd2292, %r1208;
	add.s64 	%rd2293, %rd2289, %rd2292;
	mul.wide.u32 	%rd2294, %r9, %r1109;
	add.s64 	%rd2295, %rd2294, %rd2291;
	mul.hi.u32 	%r1209, %r1109, %r9;
	cvt.u64.u32 	%rd2296, %r1209;
	add.s64 	%rd2297, %rd2293, %rd2296;
	mul.wide.u32 	%rd2298, %r8, %r1131;
	add.s64 	%rd2299, %rd2298, %rd2295;
	mul.hi.u32 	%r1210, %r1131, %r8;
	cvt.u64.u32 	%rd2300, %r1210;
	add.s64 	%rd2301, %rd2297, %rd2300;
	cvt.u32.u64 	%r1454, %rd2299;
	shr.u64 	%rd2302, %rd2299, 32;
	add.s64 	%rd2303, %rd2301, %rd2302;
	mul.wide.u32 	%rd2304, %r1090, %r1452;
	add.s64 	%rd2305, %rd2304, %rd2303;
	mul.hi.u32 	%r1211, %r1452, %r1090;
	cvt.u64.u32 	%rd2306, %r1211;
	mul.wide.u32 	%rd2307, %r1089, %r1451;
	add.s64 	%rd2308, %rd2307, %rd2305;
	mul.hi.u32 	%r1212, %r1451, %r1089;
	cvt.u64.u32 	%rd2309, %r1212;
	add.s64 	%rd2310, %rd2306, %rd2309;
	mul.wide.u32 	%rd2311, %r1054, %r1450;
	add.s64 	%rd2312, %rd2311, %rd2308;
	mul.hi.u32 	%r1213, %r1450, %r1054;
	cvt.u64.u32 	%rd2313, %r1213;
	add.s64 	%rd2314, %rd2310, %rd2313;
	mul.wide.u32 	%rd2315, %r11, %r1087;
	add.s64 	%rd2316, %rd2315, %rd2312;
	mul.hi.u32 	%r1214, %r1087, %r11;
	cvt.u64.u32 	%rd2317, %r1214;
	add.s64 	%rd2318, %rd2314, %rd2317;
	mul.wide.u32 	%rd2319, %r10, %r1109;
	add.s64 	%rd2320, %rd2319, %rd2316;
	mul.hi.u32 	%r1215, %r1109, %r10;
	cvt.u64.u32 	%rd2321, %r1215;
	add.s64 	%rd2322, %rd2318, %rd2321;
	mul.wide.u32 	%rd2323, %r9, %r1131;
	add.s64 	%rd2324, %rd2323, %rd2320;
	mul.hi.u32 	%r1216, %r1131, %r9;
	cvt.u64.u32 	%rd2325, %r1216;
	add.s64 	%rd2326, %rd2322, %rd2325;
	cvt.u32.u64 	%r1453, %rd2324;
	shr.u64 	%rd2327, %rd2324, 32;
	add.s64 	%rd2328, %rd2326, %rd2327;
	mul.wide.u32 	%rd2329, %r1090, %r1451;
	add.s64 	%rd2330, %rd2329, %rd2328;
	mul.hi.u32 	%r1217, %r1451, %r1090;
	cvt.u64.u32 	%rd2331, %r1217;
	mul.wide.u32 	%rd2332, %r1089, %r1450;
	add.s64 	%rd2333, %rd2332, %rd2330;
	mul.hi.u32 	%r1218, %r1450, %r1089;
	cvt.u64.u32 	%rd2334, %r1218;
	add.s64 	%rd2335, %rd2331, %rd2334;
	mul.wide.u32 	%rd2336, %r11, %r1109;
	add.s64 	%rd2337, %rd2336, %rd2333;
	mul.hi.u32 	%r1219, %r1109, %r11;
	cvt.u64.u32 	%rd2338, %r1219;
	add.s64 	%rd2339, %rd2335, %rd2338;
	mul.wide.u32 	%rd2340, %r10, %r1131;
	add.s64 	%rd2341, %rd2340, %rd2337;
	mul.hi.u32 	%r1220, %r1131, %r10;
	cvt.u64.u32 	%rd2342, %r1220;
	add.s64 	%rd2343, %rd2339, %rd2342;
	cvt.u32.u64 	%r1452, %rd2341;
	shr.u64 	%rd2344, %rd2341, 32;
	add.s64 	%rd2345, %rd2343, %rd2344;
	mul.wide.u32 	%rd2346, %r1090, %r1450;
	add.s64 	%rd2347, %rd2346, %rd2345;
	mul.hi.u32 	%r1221, %r1450, %r1090;
	cvt.u64.u32 	%rd2348, %r1221;
	mul.wide.u32 	%rd2349, %r11, %r1131;
	add.s64 	%rd2350, %rd2349, %rd2347;
	mul.hi.u32 	%r1222, %r1131, %r11;
	cvt.u64.u32 	%rd2351, %r1222;
	add.s64 	%rd2352, %rd2348, %rd2351;
	cvt.u32.u64 	%r1451, %rd2350;
	shr.u64 	%rd2353, %rd2350, 32;
	add.s64 	%rd2354, %rd2352, %rd2353;
	cvt.u32.u64 	%r1450, %rd2354;
	setp.lt.u64 	%p98, %rd2354, 4294967296;
	@%p98 bra 	$L__BB0_59;
	sub.s32 	%r276, %r1459, %r17;
	setp.lt.u32 	%p99, %r1459, %r17;
	selp.s32 	%r1223, -1, 0, %p99;
	sub.s32 	%r1224, %r1458, %r3;
	add.s32 	%r277, %r1224, %r1223;
	setp.gt.u32 	%p100, %r277, %r1458;
	selp.s32 	%r1225, -1, 0, %p100;
	sub.s32 	%r1226, %r1457, %r4;
	add.s32 	%r278, %r1226, %r1225;
	setp.gt.u32 	%p101, %r278, %r1457;
	selp.s32 	%r1227, -1, 0, %p101;
	sub.s32 	%r1228, %r1456, %r5;
	add.s32 	%r279, %r1228, %r1227;
	setp.gt.u32 	%p102, %r279, %r1456;
	selp.s32 	%r1229, -1, 0, %p102;
	sub.s32 	%r1230, %r1455, %r6;
	add.s32 	%r280, %r1230, %r1229;
	setp.gt.u32 	%p103, %r280, %r1455;
	selp.s32 	%r1231, -1, 0, %p103;
	sub.s32 	%r1232, %r1454, %r7;
	add.s32 	%r281, %r1232, %r1231;
	setp.gt.u32 	%p104, %r281, %r1454;
	selp.s32 	%r1233, -1, 0, %p104;
	sub.s32 	%r1234, %r1453, %r8;
	add.s32 	%r282, %r1234, %r1233;
	setp.gt.u32 	%p105, %r282, %r1453;
	selp.s32 	%r1235, -1, 0, %p105;
	sub.s32 	%r1236, %r1452, %r9;
	add.s32 	%r283, %r1236, %r1235;
	setp.gt.u32 	%p106, %r283, %r1452;
	selp.s32 	%r1237, -1, 0, %p106;
	sub.s32 	%r1238, %r1451, %r10;
	add.s32 	%r284, %r1238, %r1237;
	setp.gt.u32 	%p107, %r284, %r1451;
	selp.s32 	%r1239, -1, 0, %p107;
	sub.s32 	%r1240, %r1450, %r11;
	add.s32 	%r1450, %r1240, %r1239;
	mov.u32 	%r1451, %r284;
	mov.u32 	%r1452, %r283;
	mov.u32 	%r1453, %r282;
	mov.u32 	%r1454, %r281;
	mov.u32 	%r1455, %r280;
	mov.u32 	%r1456, %r279;
	mov.u32 	%r1457, %r278;
	mov.u32 	%r1458, %r277;
	mov.u32 	%r1459, %r276;
$L__BB0_59:
	setp.gt.s32 	%p108, %r1391, 0;
	@%p108 bra 	$L__BB0_49;
$L__BB0_60:
	cvt.u64.u32 	%rd2355, %r1459;
	cvt.u64.u32 	%rd2356, %r1458;
	mul.lo.s32 	%r1241, %r1459, %r12;
	mul.wide.u32 	%rd2357, %r17, %r1241;
	add.s64 	%rd2358, %rd2357, %rd2355;
	mul.hi.u32 	%r1242, %r1241, %r17;
	cvt.u64.u32 	%rd2359, %r1242;
	add.s64 	%rd2360, %rd2359, %rd2356;
	shr.u64 	%rd2361, %rd2358, 32;
	add.s64 	%rd2362, %rd2360, %rd2361;
	cvt.u64.u32 	%rd2363, %r1457;
	mul.wide.u32 	%rd2364, %r3, %r1241;
	add.s64 	%rd2365, %rd2364, %rd2362;
	mul.hi.u32 	%r1243, %r1241, %r3;
	cvt.u64.u32 	%rd2366, %r1243;
	add.s64 	%rd2367, %rd2363, %rd2366;
	cvt.u32.u64 	%r1244, %rd2365;
	mul.lo.s32 	%r1245, %r12, %r1244;
	mul.wide.u32 	%rd2368, %r17, %r1245;
	add.s64 	%rd2369, %rd2368, %rd2365;
	mul.hi.u32 	%r1246, %r1245, %r17;
	cvt.u64.u32 	%rd2370, %r1246;
	add.s64 	%rd2371, %rd2367, %rd2370;
	shr.u64 	%rd2372, %rd2369, 32;
	add.s64 	%rd2373, %rd2371, %rd2372;
	cvt.u64.u32 	%rd2374, %r1456;
	mul.wide.u32 	%rd2375, %r4, %r1241;
	add.s64 	%rd2376, %rd2375, %rd2373;
	mul.hi.u32 	%r1247, %r1241, %r4;
	cvt.u64.u32 	%rd2377, %r1247;
	add.s64 	%rd2378, %rd2374, %rd2377;
	mul.wide.u32 	%rd2379, %r3, %r1245;
	add.s64 	%rd2380, %rd2379, %rd2376;
	mul.hi.u32 	%r1248, %r1245, %r3;
	cvt.u64.u32 	%rd2381, %r1248;
	add.s64 	%rd2382, %rd2378, %rd2381;
	cvt.u32.u64 	%r1249, %rd2380;
	mul.lo.s32 	%r1250, %r12, %r1249;
	mul.wide.u32 	%rd2383, %r17, %r1250;
	add.s64 	%rd2384, %rd2383, %rd2380;
	mul.hi.u32 	%r1251, %r1250, %r17;
	cvt.u64.u32 	%rd2385, %r1251;
	add.s64 	%rd2386, %rd2382, %rd2385;
	shr.u64 	%rd2387, %rd2384, 32;
	add.s64 	%rd2388, %rd2386, %rd2387;
	cvt.u64.u32 	%rd2389, %r1455;
	mul.wide.u32 	%rd2390, %r5, %r1241;
	add.s64 	%rd2391, %rd2390, %rd2388;
	mul.hi.u32 	%r1252, %r1241, %r5;
	cvt.u64.u32 	%rd2392, %r1252;
	add.s64 	%rd2393, %rd2389, %rd2392;
	mul.wide.u32 	%rd2394, %r4, %r1245;
	add.s64 	%rd2395, %rd2394, %rd2391;
	mul.hi.u32 	%r1253, %r1245, %r4;
	cvt.u64.u32 	%rd2396, %r1253;
	add.s64 	%rd2397, %rd2393, %rd2396;
	mul.wide.u32 	%rd2398, %r3, %r1250;
	add.s64 	%rd2399, %rd2398, %rd2395;
	mul.hi.u32 	%r1254, %r1250, %r3;
	cvt.u64.u32 	%rd2400, %r1254;
	add.s64 	%rd2401, %rd2397, %rd2400;
	cvt.u32.u64 	%r1255, %rd2399;
	mul.lo.s32 	%r1256, %r12, %r1255;
	mul.wide.u32 	%rd2402, %r17, %r1256;
	add.s64 	%rd2403, %rd2402, %rd2399;
	mul.hi.u32 	%r1257, %r1256, %r17;
	cvt.u64.u32 	%rd2404, %r1257;
	add.s64 	%rd2405, %rd2401, %rd2404;
	shr.u64 	%rd2406, %rd2403, 32;
	add.s64 	%rd2407, %rd2405, %rd2406;
	cvt.u64.u32 	%rd2408, %r1454;
	mul.wide.u32 	%rd2409, %r6, %r1241;
	add.s64 	%rd2410, %rd2409, %rd2407;
	mul.hi.u32 	%r1258, %r1241, %r6;
	cvt.u64.u32 	%rd2411, %r1258;
	add.s64 	%rd2412, %rd2408, %rd2411;
	mul.wide.u32 	%rd2413, %r5, %r1245;
	add.s64 	%rd2414, %rd2413, %rd2410;
	mul.hi.u32 	%r1259, %r1245, %r5;
	cvt.u64.u32 	%rd2415, %r1259;
	add.s64 	%rd2416, %rd2412, %rd2415;
	mul.wide.u32 	%rd2417, %r4, %r1250;
	add.s64 	%rd2418, %rd2417, %rd2414;
	mul.hi.u32 	%r1260, %r1250, %r4;
	cvt.u64.u32 	%rd2419, %r1260;
	add.s64 	%rd2420, %rd2416, %rd2419;
	mul.wide.u32 	%rd2421, %r3, %r1256;
	add.s64 	%rd2422, %rd2421, %rd2418;
	mul.hi.u32 	%r1261, %r1256, %r3;
	cvt.u64.u32 	%rd2423, %r1261;
	add.s64 	%rd2424, %rd2420, %rd2423;
	cvt.u32.u64 	%r1262, %rd2422;
	mul.lo.s32 	%r1263, %r12, %r1262;
	mul.wide.u32 	%rd2425, %r17, %r1263;
	add.s64 	%rd2426, %rd2425, %rd2422;
	mul.hi.u32 	%r1264, %r1263, %r17;
	cvt.u64.u32 	%rd2427, %r1264;
	add.s64 	%rd2428, %rd2424, %rd2427;
	shr.u64 	%rd2429, %rd2426, 32;
	add.s64 	%rd2430, %rd2428, %rd2429;
	cvt.u64.u32 	%rd2431, %r1453;
	mul.wide.u32 	%rd2432, %r7, %r1241;
	add.s64 	%rd2433, %rd2432, %rd2430;
	mul.hi.u32 	%r1265, %r1241, %r7;
	cvt.u64.u32 	%rd2434, %r1265;
	add.s64 	%rd2435, %rd2431, %rd2434;
	mul.wide.u32 	%rd2436, %r6, %r1245;
	add.s64 	%rd2437, %rd2436, %rd2433;
	mul.hi.u32 	%r1266, %r1245, %r6;
	cvt.u64.u32 	%rd2438, %r1266;
	add.s64 	%rd2439, %rd2435, %rd2438;
	mul.wide.u32 	%rd2440, %r5, %r1250;
	add.s64 	%rd2441, %rd2440, %rd2437;
	mul.hi.u32 	%r1267, %r1250, %r5;
	cvt.u64.u32 	%rd2442, %r1267;
	add.s64 	%rd2443, %rd2439, %rd2442;
	mul.wide.u32 	%rd2444, %r4, %r1256;
	add.s64 	%rd2445, %rd2444, %rd2441;
	mul.hi.u32 	%r1268, %r1256, %r4;
	cvt.u64.u32 	%rd2446, %r1268;
	add.s64 	%rd2447, %rd2443, %rd2446;
	mul.wide.u32 	%rd2448, %r3, %r1263;
	add.s64 	%rd2449, %rd2448, %rd2445;
	mul.hi.u32 	%r1269, %r1263, %r3;
	cvt.u64.u32 	%rd2450, %r1269;
	add.s64 	%rd2451, %rd2447, %rd2450;
	cvt.u32.u64 	%r1270, %rd2449;
	mul.lo.s32 	%r1271, %r12, %r1270;
	mul.wide.u32 	%rd2452, %r17, %r1271;
	add.s64 	%rd2453, %rd2452, %rd2449;
	mul.hi.u32 	%r1272, %r1271, %r17;
	cvt.u64.u32 	%rd2454, %r1272;
	add.s64 	%rd2455, %rd2451, %rd2454;
	shr.u64 	%rd2456, %rd2453, 32;
	add.s64 	%rd2457, %rd2455, %rd2456;
	cvt.u64.u32 	%rd2458, %r1452;
	mul.wide.u32 	%rd2459, %r8, %r1241;
	add.s64 	%rd2460, %rd2459, %rd2457;
	mul.hi.u32 	%r1273, %r1241, %r8;
	cvt.u64.u32 	%rd2461, %r1273;
	add.s64 	%rd2462, %rd2458, %rd2461;
	mul.wide.u32 	%rd2463, %r7, %r1245;
	add.s64 	%rd2464, %rd2463, %rd2460;
	mul.hi.u32 	%r1274, %r1245, %r7;
	cvt.u64.u32 	%rd2465, %r1274;
	add.s64 	%rd2466, %rd2462, %rd2465;
	mul.wide.u32 	%rd2467, %r6, %r1250;
	add.s64 	%rd2468, %rd2467, %rd2464;
	mul.hi.u32 	%r1275, %r1250, %r6;
	cvt.u64.u32 	%rd2469, %r1275;
	add.s64 	%rd2470, %rd2466, %rd2469;
	mul.wide.u32 	%rd2471, %r5, %r1256;
	add.s64 	%rd2472, %rd2471, %rd2468;
	mul.hi.u32 	%r1276, %r1256, %r5;
	cvt.u64.u32 	%rd2473, %r1276;
	add.s64 	%rd2474, %rd2470, %rd2473;
	mul.wide.u32 	%rd2475, %r4, %r1263;
	add.s64 	%rd2476, %rd2475, %rd2472;
	mul.hi.u32 	%r1277, %r1263, %r4;
	cvt.u64.u32 	%rd2477, %r1277;
	add.s64 	%rd2478, %rd2474, %rd2477;
	mul.wide.u32 	%rd2479, %r3, %r1271;
	add.s64 	%rd2480, %rd2479, %rd2476;
	mul.hi.u32 	%r1278, %r1271, %r3;
	cvt.u64.u32 	%rd2481, %r1278;
	add.s64 	%rd2482, %rd2478, %rd2481;
	cvt.u32.u64 	%r1279, %rd2480;
	mul.lo.s32 	%r1280, %r12, %r1279;
	mul.wide.u32 	%rd2483, %r17, %r1280;
	add.s64 	%rd2484, %rd2483, %rd2480;
	mul.hi.u32 	%r1281, %r1280, %r17;
	cvt.u64.u32 	%rd2485, %r1281;
	add.s64 	%rd2486, %rd2482, %rd2485;
	shr.u64 	%rd2487, %rd2484, 32;
	add.s64 	%rd2488, %rd2486, %rd2487;
	cvt.u64.u32 	%rd2489, %r1451;
	mul.wide.u32 	%rd2490, %r9, %r1241;
	add.s64 	%rd2491, %rd2490, %rd2488;
	mul.hi.u32 	%r1282, %r1241, %r9;
	cvt.u64.u32 	%rd2492, %r1282;
	add.s64 	%rd2493, %rd2489, %rd2492;
	mul.wide.u32 	%rd2494, %r8, %r1245;
	add.s64 	%rd2495, %rd2494, %rd2491;
	mul.hi.u32 	%r1283, %r1245, %r8;
	cvt.u64.u32 	%rd2496, %r1283;
	add.s64 	%rd2497, %rd2493, %rd2496;
	mul.wide.u32 	%rd2498, %r7, %r1250;
	add.s64 	%rd2499, %rd2498, %rd2495;
	mul.hi.u32 	%r1284, %r1250, %r7;
	cvt.u64.u32 	%rd2500, %r1284;
	add.s64 	%rd2501, %rd2497, %rd2500;
	mul.wide.u32 	%rd2502, %r6, %r1256;
	add.s64 	%rd2503, %rd2502, %rd2499;
	mul.hi.u32 	%r1285, %r1256, %r6;
	cvt.u64.u32 	%rd2504, %r1285;
	add.s64 	%rd2505, %rd2501, %rd2504;
	mul.wide.u32 	%rd2506, %r5, %r1263;
	add.s64 	%rd2507, %rd2506, %rd2503;
	mul.hi.u32 	%r1286, %r1263, %r5;
	cvt.u64.u32 	%rd2508, %r1286;
	add.s64 	%rd2509, %rd2505, %rd2508;
	mul.wide.u32 	%rd2510, %r4, %r1271;
	add.s64 	%rd2511, %rd2510, %rd2507;
	mul.hi.u32 	%r1287, %r1271, %r4;
	cvt.u64.u32 	%rd2512, %r1287;
	add.s64 	%rd2513, %rd2509, %rd2512;
	mul.wide.u32 	%rd2514, %r3, %r1280;
	add.s64 	%rd2515, %rd2514, %rd2511;
	mul.hi.u32 	%r1288, %r1280, %r3;
	cvt.u64.u32 	%rd2516, %r1288;
	add.s64 	%rd2517, %rd2513, %rd2516;
	cvt.u32.u64 	%r1289, %rd2515;
	mul.lo.s32 	%r1290, %r12, %r1289;
	mul.wide.u32 	%rd2518, %r17, %r1290;
	add.s64 	%rd2519, %rd2518, %rd2515;
	mul.hi.u32 	%r1291, %r1290, %r17;
	cvt.u64.u32 	%rd2520, %r1291;
	add.s64 	%rd2521, %rd2517, %rd2520;
	shr.u64 	%rd2522, %rd2519, 32;
	add.s64 	%rd2523, %rd2521, %rd2522;
	cvt.u64.u32 	%rd2524, %r1450;
	mul.wide.u32 	%rd2525, %r10, %r1241;
	add.s64 	%rd2526, %rd2525, %rd2523;
	mul.hi.u32 	%r1292, %r1241, %r10;
	cvt.u64.u32 	%rd2527, %r1292;
	add.s64 	%rd2528, %rd2524, %rd2527;
	mul.wide.u32 	%rd2529, %r9, %r1245;
	add.s64 	%rd2530, %rd2529, %rd2526;
	mul.hi.u32 	%r1293, %r1245, %r9;
	cvt.u64.u32 	%rd2531, %r1293;
	add.s64 	%rd2532, %rd2528, %rd2531;
	mul.wide.u32 	%rd2533, %r8, %r1250;
	add.s64 	%rd2534, %rd2533, %rd2530;
	mul.hi.u32 	%r1294, %r1250, %r8;
	cvt.u64.u32 	%rd2535, %r1294;
	add.s64 	%rd2536, %rd2532, %rd2535;
	mul.wide.u32 	%rd2537, %r7, %r1256;
	add.s64 	%rd2538, %rd2537, %rd2534;
	mul.hi.u32 	%r1295, %r1256, %r7;
	cvt.u64.u32 	%rd2539, %r1295;
	add.s64 	%rd2540, %rd2536, %rd2539;
	mul.wide.u32 	%rd2541, %r6, %r1263;
	add.s64 	%rd2542, %rd2541, %rd2538;
	mul.hi.u32 	%r1296, %r1263, %r6;
	cvt.u64.u32 	%rd2543, %r1296;
	add.s64 	%rd2544, %rd2540, %rd2543;
	mul.wide.u32 	%rd2545, %r5, %r1271;
	add.s64 	%rd2546, %rd2545, %rd2542;
	mul.hi.u32 	%r1297, %r1271, %r5;
	cvt.u64.u32 	%rd2547, %r1297;
	add.s64 	%rd2548, %rd2544, %rd2547;
	mul.wide.u32 	%rd2549, %r4, %r1280;
	add.s64 	%rd2550, %rd2549, %rd2546;
	mul.hi.u32 	%r1298, %r1280, %r4;
	cvt.u64.u32 	%rd2551, %r1298;
	add.s64 	%rd2552, %rd2548, %rd2551;
	mul.wide.u32 	%rd2553, %r3, %r1290;
	add.s64 	%rd2554, %rd2553, %rd2550;
	mul.hi.u32 	%r1299, %r1290, %r3;
	cvt.u64.u32 	%rd2555, %r1299;
	add.s64 	%rd2556, %rd2552, %rd2555;
	cvt.u32.u64 	%r1300, %rd2554;
	mul.lo.s32 	%r1301, %r12, %r1300;
	mul.wide.u32 	%rd2557, %r17, %r1301;
	add.s64 	%rd2558, %rd2557, %rd2554;
	mul.hi.u32 	%r1302, %r1301, %r17;
	cvt.u64.u32 	%rd2559, %r1302;
	add.s64 	%rd2560, %rd2556, %rd2559;
	shr.u64 	%rd2561, %rd2558, 32;
	add.s64 	%rd2562, %rd2560, %rd2561;
	mul.wide.u32 	%rd2563, %r11, %r1241;
	add.s64 	%rd2564, %rd2563, %rd2562;
	mul.hi.u32 	%r1303, %r1241, %r11;
	cvt.u64.u32 	%rd2565, %r1303;
	mul.wide.u32 	%rd2566, %r10, %r1245;
	add.s64 	%rd2567, %rd2566, %rd2564;
	mul.hi.u32 	%r1304, %r1245, %r10;
	cvt.u64.u32 	%rd2568, %r1304;
	add.s64 	%rd2569, %rd2565, %rd2568;
	mul.wide.u32 	%rd2570, %r9, %r1250;
	add.s64 	%rd2571, %rd2570, %rd2567;
	mul.hi.u32 	%r1305, %r1250, %r9;
	cvt.u64.u32 	%rd2572, %r1305;
	add.s64 	%rd2573, %rd2569, %rd2572;
	mul.wide.u32 	%rd2574, %r8, %r1256;
	add.s64 	%rd2575, %rd2574, %rd2571;
	mul.hi.u32 	%r1306, %r1256, %r8;
	cvt.u64.u32 	%rd2576, %r1306;
	add.s64 	%rd2577, %rd2573, %rd2576;
	mul.wide.u32 	%rd2578, %r7, %r1263;
	add.s64 	%rd2579, %rd2578, %rd2575;
	mul.hi.u32 	%r1307, %r1263, %r7;
	cvt.u64.u32 	%rd2580, %r1307;
	add.s64 	%rd2581, %rd2577, %rd2580;
	mul.wide.u32 	%rd2582, %r6, %r1271;
	add.s64 	%rd2583, %rd2582, %rd2579;
	mul.hi.u32 	%r1308, %r1271, %r6;
	cvt.u64.u32 	%rd2584, %r1308;
	add.s64 	%rd2585, %rd2581, %rd2584;
	mul.wide.u32 	%rd2586, %r5, %r1280;
	add.s64 	%rd2587, %rd2586, %rd2583;
	mul.hi.u32 	%r1309, %r1280, %r5;
	cvt.u64.u32 	%rd2588, %r1309;
	add.s64 	%rd2589, %rd2585, %rd2588;
	mul.wide.u32 	%rd2590, %r4, %r1290;
	add.s64 	%rd2591, %rd2590, %rd2587;
	mul.hi.u32 	%r1310, %r1290, %r4;
	cvt.u64.u32 	%rd2592, %r1310;
	add.s64 	%rd2593, %rd2589, %rd2592;
	mul.wide.u32 	%rd2594, %r3, %r1301;
	add.s64 	%rd2595, %rd2594, %rd2591;
	mul.hi.u32 	%r1311, %r1301, %r3;
	cvt.u64.u32 	%rd2596, %r1311;
	add.s64 	%rd2597, %rd2593, %rd2596;
	cvt.u32.u64 	%r1312, %rd2595;
	mul.lo.s32 	%r1313, %r12, %r1312;
	mul.wide.u32 	%rd2598, %r17, %r1313;
	add.s64 	%rd2599, %rd2598, %rd2595;
	mul.hi.u32 	%r1314, %r1313, %r17;
	cvt.u64.u32 	%rd2600, %r1314;
	add.s64 	%rd2601, %rd2597, %rd2600;
	shr.u64 	%rd2602, %rd2599, 32;
	add.s64 	%rd2603, %rd2601, %rd2602;
	mul.wide.u32 	%rd2604, %r11, %r1245;
	add.s64 	%rd2605, %rd2604, %rd2603;
	mul.hi.u32 	%r1315, %r1245, %r11;
	cvt.u64.u32 	%rd2606, %r1315;
	mul.wide.u32 	%rd2607, %r10, %r1250;
	add.s64 	%rd2608, %rd2607, %rd2605;
	mul.hi.u32 	%r1316, %r1250, %r10;
	cvt.u64.u32 	%rd2609, %r1316;
	add.s64 	%rd2610, %rd2606, %rd2609;
	mul.wide.u32 	%rd2611, %r9, %r1256;
	add.s64 	%rd2612, %rd2611, %rd2608;
	mul.hi.u32 	%r1317, %r1256, %r9;
	cvt.u64.u32 	%rd2613, %r1317;
	add.s64 	%rd2614, %rd2610, %rd2613;
	mul.wide.u32 	%rd2615, %r8, %r1263;
	add.s64 	%rd2616, %rd2615, %rd2612;
	mul.hi.u32 	%r1318, %r1263, %r8;
	cvt.u64.u32 	%rd2617, %r1318;
	add.s64 	%rd2618, %rd2614, %rd2617;
	mul.wide.u32 	%rd2619, %r7, %r1271;
	add.s64 	%rd2620, %rd2619, %rd2616;
	mul.hi.u32 	%r1319, %r1271, %r7;
	cvt.u64.u32 	%rd2621, %r1319;
	add.s64 	%rd2622, %rd2618, %rd2621;
	mul.wide.u32 	%rd2623, %r6, %r1280;
	add.s64 	%rd2624, %rd2623, %rd2620;
	mul.hi.u32 	%r1320, %r1280, %r6;
	cvt.u64.u32 	%rd2625, %r1320;
	add.s64 	%rd2626, %rd2622, %rd2625;
	mul.wide.u32 	%rd2627, %r5, %r1290;
	add.s64 	%rd2628, %rd2627, %rd2624;
	mul.hi.u32 	%r1321, %r1290, %r5;
	cvt.u64.u32 	%rd2629, %r1321;
	add.s64 	%rd2630, %rd2626, %rd2629;
	mul.wide.u32 	%rd2631, %r4, %r1301;
	add.s64 	%rd2632, %rd2631, %rd2628;
	mul.hi.u32 	%r1322, %r1301, %r4;
	cvt.u64.u32 	%rd2633, %r1322;
	add.s64 	%rd2634, %rd2630, %rd2633;
	mul.wide.u32 	%rd2635, %r13, %r1313;
	add.s64 	%rd2636, %rd2635, %rd2632;
	mul.hi.u32 	%r1323, %r1313, %r13;
	cvt.u64.u32 	%rd2637, %r1323;
	add.s64 	%rd2638, %rd2634, %rd2637;
	cvt.u32.u64 	%r1506, %rd2636;
	shr.u64 	%rd2639, %rd2636, 32;
	add.s64 	%rd2640, %rd2638, %rd2639;
	mul.wide.u32 	%rd2641, %r1449, %r1250;
	add.s64 	%rd2642, %rd2641, %rd2640;
	mul.hi.u32 	%r1324, %r1250, %r1449;
	cvt.u64.u32 	%rd2643, %r1324;
	mul.wide.u32 	%rd2644, %r10, %r1256;
	add.s64 	%rd2645, %rd2644, %rd2642;
	mul.hi.u32 	%r1325, %r1256, %r10;
	cvt.u64.u32 	%rd2646, %r1325;
	add.s64 	%rd2647, %rd2643, %rd2646;
	mul.wide.u32 	%rd2648, %r1448, %r1263;
	add.s64 	%rd2649, %rd2648, %rd2645;
	mul.hi.u32 	%r1326, %r1263, %r1448;
	cvt.u64.u32 	%rd2650, %r1326;
	add.s64 	%rd2651, %rd2647, %rd2650;
	mul.wide.u32 	%rd2652, %r8, %r1271;
	add.s64 	%rd2653, %rd2652, %rd2649;
	mul.hi.u32 	%r1327, %r1271, %r8;
	cvt.u64.u32 	%rd2654, %r1327;
	add.s64 	%rd2655, %rd2651, %rd2654;
	mul.wide.u32 	%rd2656, %r1447, %r1280;
	add.s64 	%rd2657, %rd2656, %rd2653;
	mul.hi.u32 	%r1328, %r1280, %r1447;
	cvt.u64.u32 	%rd2658, %r1328;
	add.s64 	%rd2659, %rd2655, %rd2658;
	mul.wide.u32 	%rd2660, %r6, %r1290;
	add.s64 	%rd2661, %rd2660, %rd2657;
	mul.hi.u32 	%r1329, %r1290, %r6;
	cvt.u64.u32 	%rd2662, %r1329;
	add.s64 	%rd2663, %rd2659, %rd2662;
	mul.wide.u32 	%rd2664, %r1446, %r1301;
	add.s64 	%rd2665, %rd2664, %rd2661;
	mul.hi.u32 	%r1330, %r1301, %r1446;
	cvt.u64.u32 	%rd2666, %r1330;
	add.s64 	%rd2667, %rd2663, %rd2666;
	mul.wide.u32 	%rd2668, %r4, %r1313;
	add.s64 	%rd2669, %rd2668, %rd2665;
	mul.hi.u32 	%r1331, %r1313, %r4;
	cvt.u64.u32 	%rd2670, %r1331;
	add.s64 	%rd2671, %rd2667, %rd2670;
	cvt.u32.u64 	%r1505, %rd2669;
	shr.u64 	%rd2672, %rd2669, 32;
	add.s64 	%rd2673, %rd2671, %rd2672;
	mul.wide.u32 	%rd2674, %r11, %r1256;
	add.s64 	%rd2675, %rd2674, %rd2673;
	mul.hi.u32 	%r1332, %r1256, %r11;
	cvt.u64.u32 	%rd2676, %r1332;
	mul.wide.u32 	%rd2677, %r10, %r1263;
	add.s64 	%rd2678, %rd2677, %rd2675;
	mul.hi.u32 	%r1333, %r1263, %r10;
	cvt.u64.u32 	%rd2679, %r1333;
	add.s64 	%rd2680, %rd2676, %rd2679;
	mul.wide.u32 	%rd2681, %r9, %r1271;
	add.s64 	%rd2682, %rd2681, %rd2678;
	mul.hi.u32 	%r1334, %r1271, %r9;
	cvt.u64.u32 	%rd2683, %r1334;
	add.s64 	%rd2684, %rd2680, %rd2683;
	mul.wide.u32 	%rd2685, %r8, %r1280;
	add.s64 	%rd2686, %rd2685, %rd2682;
	mul.hi.u32 	%r1335, %r1280, %r8;
	cvt.u64.u32 	%rd2687, %r1335;
	add.s64 	%rd2688, %rd2684, %rd2687;
	mul.wide.u32 	%rd2689, %r7, %r1290;
	add.s64 	%rd2690, %rd2689, %rd2686;
	mul.hi.u32 	%r1336, %r1290, %r7;
	cvt.u64.u32 	%rd2691, %r1336;
	add.s64 	%rd2692, %rd2688, %rd2691;
	mul.wide.u32 	%rd2693, %r6, %r1301;
	add.s64 	%rd2694, %rd2693, %rd2690;
	mul.hi.u32 	%r1337, %r1301, %r6;
	cvt.u64.u32 	%rd2695, %r1337;
	add.s64 	%rd2696, %rd2692, %rd2695;
	mul.wide.u32 	%rd2697, %r5, %r1313;
	add.s64 	%rd2698, %rd2697, %rd2694;
	mul.hi.u32 	%r1338, %r1313, %r5;
	cvt.u64.u32 	%rd2699, %r1338;
	add.s64 	%rd2700, %rd2696, %rd2699;
	cvt.u32.u64 	%r1504, %rd2698;
	shr.u64 	%rd2701, %rd2698, 32;
	add.s64 	%rd2702, %rd2700, %rd2701;
	mul.wide.u32 	%rd2703, %r11, %r1263;
	add.s64 	%rd2704, %rd2703, %rd2702;
	mul.hi.u32 	%r1339, %r1263, %r11;
	cvt.u64.u32 	%rd2705, %r1339;
	mul.wide.u32 	%rd2706, %r10, %r1271;
	add.s64 	%rd2707, %rd2706, %rd2704;
	mul.hi.u32 	%r1340, %r1271, %r10;
	cvt.u64.u32 	%rd2708, %r1340;
	add.s64 	%rd2709, %rd2705, %rd2708;
	mul.wide.u32 	%rd2710, %r9, %r1280;
	add.s64 	%rd2711, %rd2710, %rd2707;
	mul.hi.u32 	%r1341, %r1280, %r9;
	cvt.u64.u32 	%rd2712, %r1341;
	add.s64 	%rd2713, %rd2709, %rd2712;
	mul.wide.u32 	%rd2714, %r8, %r1290;
	add.s64 	%rd2715, %rd2714, %rd2711;
	mul.hi.u32 	%r1342, %r1290, %r8;
	cvt.u64.u32 	%rd2716, %r1342;
	add.s64 	%rd2717, %rd2713, %rd2716;
	mul.wide.u32 	%rd2718, %r7, %r1301;
	add.s64 	%rd2719, %rd2718, %rd2715;
	mul.hi.u32 	%r1343, %r1301, %r7;
	cvt.u64.u32 	%rd2720, %r1343;
	add.s64 	%rd2721, %rd2717, %rd2720;
	mul.wide.u32 	%rd2722, %r6, %r1313;
	add.s64 	%rd2723, %rd2722, %rd2719;
	mul.hi.u32 	%r1344, %r1313, %r6;
	cvt.u64.u32 	%rd2724, %r1344;
	add.s64 	%rd2725, %rd2721, %rd2724;
	cvt.u32.u64 	%r1503, %rd2723;
	shr.u64 	%rd2726, %rd2723, 32;
	add.s64 	%rd2727, %rd2725, %rd2726;
	mul.wide.u32 	%rd2728, %r11, %r1271;
	add.s64 	%rd2729, %rd2728, %rd2727;
	mul.hi.u32 	%r1345, %r1271, %r11;
	cvt.u64.u32 	%rd2730, %r1345;
	mul.wide.u32 	%rd2731, %r10, %r1280;
	add.s64 	%rd2732, %rd2731, %rd2729;
	mul.hi.u32 	%r1346, %r1280, %r10;
	cvt.u64.u32 	%rd2733, %r1346;
	add.s64 	%rd2734, %rd2730, %rd2733;
	mul.wide.u32 	%rd2735, %r9, %r1290;
	add.s64 	%rd2736, %rd2735, %rd2732;
	mul.hi.u32 	%r1347, %r1290, %r9;
	cvt.u64.u32 	%rd2737, %r1347;
	add.s64 	%rd2738, %rd2734, %rd2737;
	mul.wide.u32 	%rd2739, %r8, %r1301;
	add.s64 	%rd2740, %rd2739, %rd2736;
	mul.hi.u32 	%r1348, %r1301, %r8;
	cvt.u64.u32 	%rd2741, %r1348;
	add.s64 	%rd2742, %rd2738, %rd2741;
	mul.wide.u32 	%rd2743, %r7, %r1313;
	add.s64 	%rd2744, %rd2743, %rd2740;
	mul.hi.u32 	%r1349, %r1313, %r7;
	cvt.u64.u32 	%rd2745, %r1349;
	add.s64 	%rd2746, %rd2742, %rd2745;
	cvt.u32.u64 	%r1502, %rd2744;
	shr.u64 	%rd2747, %rd2744, 32;
	add.s64 	%rd2748, %rd2746, %rd2747;
	mul.wide.u32 	%rd2749, %r11, %r1280;
	add.s64 	%rd2750, %rd2749, %rd2748;
	mul.hi.u32 	%r1350, %r1280, %r11;
	cvt.u64.u32 	%rd2751, %r1350;
	mul.wide.u32 	%rd2752, %r10, %r1290;
	add.s64 	%rd2753, %rd2752, %rd2750;
	mul.hi.u32 	%r1351, %r1290, %r10;
	cvt.u64.u32 	%rd2754, %r1351;
	add.s64 	%rd2755, %rd2751, %rd2754;
	mul.wide.u32 	%rd2756, %r9, %r1301;
	add.s64 	%rd2757, %rd2756, %rd2753;
	mul.hi.u32 	%r1352, %r1301, %r9;
	cvt.u64.u32 	%rd2758, %r1352;
	add.s64 	%rd2759, %rd2755, %rd2758;
	mul.wide.u32 	%rd2760, %r8, %r1313;
	add.s64 	%rd2761, %rd2760, %rd2757;
	mul.hi.u32 	%r1353, %r1313, %r8;
	cvt.u64.u32 	%rd2762, %r1353;
	add.s64 	%rd2763, %rd2759, %rd2762;
	cvt.u32.u64 	%r1501, %rd2761;
	shr.u64 	%rd2764, %rd2761, 32;
	add.s64 	%rd2765, %rd2763, %rd2764;
	mul.wide.u32 	%rd2766, %r11, %r1290;
	add.s64 	%rd2767, %rd2766, %rd2765;
	mul.hi.u32 	%r1354, %r1290, %r11;
	cvt.u64.u32 	%rd2768, %r1354;
	mul.wide.u32 	%rd2769, %r10, %r1301;
	add.s64 	%rd2770, %rd2769, %rd2767;
	mul.hi.u32 	%r1355, %r1301, %r10;
	cvt.u64.u32 	%rd2771, %r1355;
	add.s64 	%rd2772, %rd2768, %rd2771;
	mul.wide.u32 	%rd2773, %r9, %r1313;
	add.s64 	%rd2774, %rd2773, %rd2770;
	mul.hi.u32 	%r1356, %r1313, %r9;
	cvt.u64.u32 	%rd2775, %r1356;
	add.s64 	%rd2776, %rd2772, %rd2775;
	cvt.u32.u64 	%r1500, %rd2774;
	shr.u64 	%rd2777, %rd2774, 32;
	add.s64 	%rd2778, %rd2776, %rd2777;
	mul.wide.u32 	%rd2779, %r11, %r1301;
	add.s64 	%rd2780, %rd2779, %rd2778;
	mul.hi.u32 	%r1357, %r1301, %r11;
	cvt.u64.u32 	%rd2781, %r1357;
	mul.wide.u32 	%rd2782, %r10, %r1313;
	add.s64 	%rd2783, %rd2782, %rd2780;
	mul.hi.u32 	%r1358, %r1313, %r10;
	cvt.u64.u32 	%rd2784, %r1358;
	add.s64 	%rd2785, %rd2781, %rd2784;
	cvt.u32.u64 	%r1499, %rd2783;
	shr.u64 	%rd2786, %rd2783, 32;
	add.s64 	%rd2787, %rd2785, %rd2786;
	mul.wide.u32 	%rd2788, %r11, %r1313;
	add.s64 	%rd2789, %rd2788, %rd2787;
	mul.hi.u32 	%r1359, %r1313, %r11;
	cvt.u64.u32 	%rd2790, %r1359;
	cvt.u32.u64 	%r1498, %rd2789;
	shr.u64 	%rd2791, %rd2789, 32;
	add.s64 	%rd2792, %rd2791, %rd2790;
	cvt.u32.u64 	%r1497, %rd2792;
	setp.lt.u64 	%p109, %rd2792, 4294967296;
	@%p109 bra 	$L__BB0_62;
	sub.s32 	%r351, %r1506, %r17;
	setp.lt.u32 	%p110, %r1506, %r17;
	selp.s32 	%r1360, -1, 0, %p110;
	sub.s32 	%r1361, %r1505, %r3;
	add.s32 	%r352, %r1361, %r1360;
	setp.gt.u32 	%p111, %r352, %r1505;
	selp.s32 	%r1362, -1, 0, %p111;
	sub.s32 	%r1363, %r1504, %r4;
	add.s32 	%r353, %r1363, %r1362;
	setp.gt.u32 	%p112, %r353, %r1504;
	selp.s32 	%r1364, -1, 0, %p112;
	sub.s32 	%r1365, %r1503, %r5;
	add.s32 	%r354, %r1365, %r1364;
	setp.gt.u32 	%p113, %r354, %r1503;
	selp.s32 	%r1366, -1, 0, %p113;
	sub.s32 	%r1367, %r1502, %r6;
	add.s32 	%r355, %r1367, %r1366;
	setp.gt.u32 	%p114, %r355, %r1502;
	selp.s32 	%r1368, -1, 0, %p114;
	sub.s32 	%r1369, %r1501, %r7;
	add.s32 	%r356, %r1369, %r1368;
	setp.gt.u32 	%p115, %r356, %r1501;
	selp.s32 	%r1370, -1, 0, %p115;
	sub.s32 	%r1371, %r1500, %r8;
	add.s32 	%r357, %r1371, %r1370;
	setp.gt.u32 	%p116, %r357, %r1500;
	selp.s32 	%r1372, -1, 0, %p116;
	sub.s32 	%r1373, %r1499, %r9;
	add.s32 	%r358, %r1373, %r1372;
	setp.gt.u32 	%p117, %r358, %r1499;
	selp.s32 	%r1374, -1, 0, %p117;
	sub.s32 	%r1375, %r1498, %r10;
	add.s32 	%r359, %r1375, %r1374;
	setp.gt.u32 	%p118, %r359, %r1498;
	selp.s32 	%r1376, -1, 0, %p118;
	sub.s32 	%r1377, %r1497, %r11;
	add.s32 	%r1497, %r1377, %r1376;
	mov.u32 	%r1498, %r359;
	mov.u32 	%r1499, %r358;
	mov.u32 	%r1500, %r357;
	mov.u32 	%r1501, %r356;
	mov.u32 	%r1502, %r355;
	mov.u32 	%r1503, %r354;
	mov.u32 	%r1504, %r353;
	mov.u32 	%r1505, %r352;
	mov.u32 	%r1506, %r351;
$L__BB0_62:
	setp.ne.s32 	%p120, %r1506, 1;
	mov.pred 	%p121, 0;
	@%p120 bra 	$L__BB0_64;
	or.b32  	%r1378, %r1505, %r1504;
	or.b32  	%r1379, %r1378, %r1503;
	or.b32  	%r1380, %r1379, %r1502;
	or.b32  	%r1381, %r1380, %r1501;
	or.b32  	%r1382, %r1381, %r1500;
	or.b32  	%r1383, %r1382, %r1499;
	or.b32  	%r1384, %r1383, %r1498;
	or.b32  	%r1385, %r1384, %r1497;
	setp.eq.s32 	%p121, %r1385, 0;
$L__BB0_64:
	ld.param.u64 	%rd2796, [_Z17fermat_kernel_320PhPKjj_param_0];
	selp.u16 	%rs1, 1, 0, %p121;
	mov.u32 	%r1386, %ctaid.x;
	mov.u32 	%r1387, %ntid.x;
	mov.u32 	%r1388, %tid.x;
	mad.lo.s32 	%r1389, %r1386, %r1387, %r1388;
	cvt.u64.u32 	%rd2793, %r1389;
	cvta.to.global.u64 	%rd2794, %rd2796;
	add.s64 	%rd2795, %rd2794, %rd2793;
	st.global.u8 	[%rd2795], %rs1;
$L__BB0_65:
	ret;

}
	// .globl	_Z17fermat_kernel_352PhPKjj
.visible .entry _Z17fermat_kernel_352PhPKjj(
	.param .u64 .ptr .align 1 _Z17fermat_kernel_352PhPKjj_param_0,
	.param .u64 .ptr .align 1 _Z17fermat_kernel_352PhPKjj_param_1,
	.param .u32 _Z17fermat_kernel_352PhPKjj_param_2
)
{
	.local .align 16 .b8 	__local_depot1[1552];
	.reg .b64 	%SP;
	.reg .b64 	%SPL;
	.reg .pred 	%p<167>;
	.reg .b16 	%rs<2>;
	.reg .b32 	%r<3054>;
	.reg .b64 	%rd<6357>;

	mov.u64 	%SPL, __local_depot1;
	ld.param.u64 	%rd20, [_Z17fermat_kernel_352PhPKjj_param_1];
	ld.param.u32 	%r817, [_Z17fermat_kernel_352PhPKjj_param_2];
	add.u64 	%rd1, %SPL, 0;
	add.u64 	%rd2, %SPL, 44;
	add.u64 	%rd3, %SPL, 96;
	add.u64 	%rd4, %SPL, 1504;
	mov.u32 	%r818, %ctaid.x;
	mov.u32 	%r819, %ntid.x;
	mov.u32 	%r820, %tid.x;
	mad.lo.s32 	%r1, %r818, %r819, %r820;
	setp.ge.u32 	%p3, %r1, %r817;
	@%p3 bra 	$L__BB1_60;
	cvta.to.global.u64 	%rd25, %rd20;
	mul.lo.s32 	%r822, %r1, 11;
	mul.wide.u32 	%rd26, %r822, 4;
	add.s64 	%rd27, %rd25, %rd26;
	ld.global.u32 	%r2, [%rd27];
	add.s32 	%r823, %r822, 1;
	mul.wide.u32 	%rd28, %r823, 4;
	add.s64 	%rd29, %rd25, %rd28;
	ld.global.u32 	%r3, [%rd29];
	add.s32 	%r824, %r822, 2;
	mul.wide.u32 	%rd30, %r824, 4;
	add.s64 	%rd31, %rd25, %rd30;
	ld.global.u32 	%r4, [%rd31];
	add.s32 	%r825, %r822, 3;
	mul.wide.u32 	%rd32, %r825, 4;
	add.s64 	%rd33, %rd25, %rd32;
	ld.global.u32 	%r5, [%rd33];
	add.s32 	%r826, %r822, 4;
	mul.wide.u32 	%rd34, %r826, 4;
	add.s64 	%rd35, %rd25, %rd34;
	ld.global.u32 	%r6, [%rd35];
	add.s32 	%r827, %r822, 5;
	mul.wide.u32 	%rd36, %r827, 4;
	add.s64 	%rd37, %rd25, %rd36;
	ld.global.u32 	%r7, [%rd37];
	add.s32 	%r828, %r822, 6;
	mul.wide.u32 	%rd38, %r828, 4;
	add.s64 	%rd39, %rd25, %rd38;
	ld.global.u32 	%r8, [%rd39];
	add.s32 	%r829, %r822, 7;
	mul.wide.u32 	%rd40, %r829, 4;
	add.s64 	%rd41, %rd25, %rd40;
	ld.global.u32 	%r9, [%rd41];
	add.s32 	%r830, %r822, 8;
	mul.wide.u32 	%rd42, %r830, 4;
	add.s64 	%rd43, %rd25, %rd42;
	ld.global.u32 	%r10, [%rd43];
	add.s32 	%r831, %r822, 9;
	mul.wide.u32 	%rd44, %r831, 4;
	add.s64 	%rd45, %rd25, %rd44;
	ld.global.u32 	%r11, [%rd45];
	add.s32 	%r832, %r822, 10;
	mul.wide.u32 	%rd46, %r832, 4;
	add.s64 	%rd47, %rd25, %rd46;
	ld.global.u32 	%r12, [%rd47];
	st.local.u32 	[%rd1], %r2;
	add.s64 	%rd5, %rd1, 4;
	st.local.u32 	[%rd1+4], %r3;
	add.s64 	%rd6, %rd1, 8;
	st.local.u32 	[%rd1+8], %r4;
	add.s64 	%rd7, %rd1, 12;
	st.local.u32 	[%rd1+12], %r5;
	add.s64 	%rd8, %rd1, 16;
	st.local.u32 	[%rd1+16], %r6;
	add.s64 	%rd9, %rd1, 20;
	st.local.u32 	[%rd1+20], %r7;
	add.s64 	%rd10, %rd1, 24;
	st.local.u32 	[%rd1+24], %r8;
	add.s64 	%rd11, %rd1, 28;
	st.local.u32 	[%rd1+28], %r9;
	add.s64 	%rd12, %rd1, 32;
	st.local.u32 	[%rd1+32], %r10;
	add.s64 	%rd13, %rd1, 36;
	st.local.u32 	[%rd1+36], %r11;
	add.s64 	%rd6355, %rd1, 40;
	st.local.u32 	[%rd1+40], %r12;
	shl.b32 	%r833, %r2, 1;
	cvt.u64.u32 	%rd48, %r833;
	and.b64  	%rd49, %rd48, 508;
	mov.u64 	%rd50, binvert_limb_table;
	add.s64 	%rd51, %rd50, %rd49;
	ld.const.u32 	%r834, [%rd51];
	mul.lo.s32 	%r835, %r834, %r2;
	sub.s32 	%r836, 2, %r835;
	mul.lo.s32 	%r837, %r834, %r836;
	mad.lo.s32 	%r838, %r837, %r2, -2;
	mul.lo.s32 	%r13, %r838, %r837;
	setp.eq.s32 	%p4, %r12, 0;
	mov.b32 	%r2891, 351;
	@%p4 bra 	$L__BB1_3;
$L__BB1_2:
	ld.local.u32 	%r850, [%rd6355];
	clz.b32 	%r851, %r850;
	sub.s32 	%r2892, %r2891, %r851;
	bra.uni 	$L__BB1_13;
$L__BB1_3:
	setp.ne.s32 	%p5, %r11, 0;
	mov.b32 	%r2891, 319;
	mov.u64 	%rd6355, %rd13;
	@%p5 bra 	$L__BB1_2;
	setp.ne.s32 	%p6, %r10, 0;
	mov.b32 	%r2891, 287;
	mov.u64 	%rd6355, %rd12;
	@%p6 bra 	$L__BB1_2;
	setp.ne.s32 	%p7, %r9, 0;
	mov.b32 	%r2891, 255;
	mov.u64 	%rd6355, %rd11;
	@%p7 bra 	$L__BB1_2;
	setp.ne.s32 	%p8, %r8, 0;
	mov.b32 	%r2891, 223;
	mov.u64 	%rd6355, %rd10;
	@%p8 bra 	$L__BB1_2;
	setp.ne.s32 	%p9, %r7, 0;
	mov.b32 	%r2891, 191;
	mov.u64 	%rd6355, %rd9;
	@%p9 bra 	$L__BB1_2;
	setp.ne.s32 	%p10, %r6, 0;
	mov.b32 	%r2891, 159;
	mov.u64 	%rd6355, %rd8;
	@%p10 bra 	$L__BB1_2;
	setp.ne.s32 	%p11, %r5, 0;
	mov.b32 	%r2891, 127;
	mov.u64 	%rd6355, %rd7;
	@%p11 bra 	$L__BB1_2;
	setp.ne.s32 	%p12, %r4, 0;
	mov.b32 	%r2891, 95;
	mov.u64 	%rd6355, %rd6;
	@%p12 bra 	$L__BB1_2;
	setp.ne.s32 	%p13, %r3, 0;
	mov.b32 	%r2891, 63;
	mov.u64 	%rd6355, %rd5;
	@%p13 bra 	$L__BB1_2;
	setp.ne.s32 	%p14, %r2, 0;
	mov.b32 	%r2891, 31;
	mov.b32 	%r2892, 351;
	mov.u64 	%rd6355, %rd1;
	@%p14 bra 	$L__BB1_2;
$L__BB1_13:
	ld.local.u32 	%r17, [%rd1];
	mov.b32 	%r2903, 2;
	mov.b32 	%r2893, 0;
	mov.u32 	%r2894, %r2893;
	mov.u32 	%r2895, %r2893;
	mov.u32 	%r2896, %r2893;
	mov.u32 	%r2897, %r2893;
	mov.u32 	%r2898, %r2893;
	mov.u32 	%r2899, %r2893;
	mov.u32 	%r2900, %r2893;
	mov.u32 	%r2901, %r2893;
	mov.u32 	%r2902, %r2893;
	mov.u32 	%r2904, %r2893;
$L__BB1_14:
	shl.b32 	%r2915, %r2903, 1;
	st.local.u32 	[%rd2], %r2915;
	shf.l.wrap.b32 	%r2914, %r2903, %r2902, 1;
	st.local.u32 	[%rd2+4], %r2914;
	shf.l.wrap.b32 	%r2913, %r2902, %r2901, 1;
	st.local.u32 	[%rd2+8], %r2913;
	shf.l.wrap.b32 	%r2912, %r2901, %r2900, 1;
	st.local.u32 	[%rd2+12], %r2912;
	shf.l.wrap.b32 	%r2911, %r2900, %r2899, 1;
	st.local.u32 	[%rd2+16], %r2911;
	shf.l.wrap.b32 	%r2910, %r2899, %r2898, 1;
	st.local.u32 	[%rd2+20], %r2910;
	shf.l.wrap.b32 	%r2909, %r2898, %r2897, 1;
	st.local.u32 	[%rd2+24], %r2909;
	shf.l.wrap.b32 	%r2908, %r2897, %r2896, 1;
	st.local.u32 	[%rd2+28], %r2908;
	shf.l.wrap.b32 	%r2907, %r2896, %r2895, 1;
	st.local.u32 	[%rd2+32], %r2907;
	shf.l.wrap.b32 	%r2906, %r2895, %r2894, 1;
	st.local.u32 	[%rd2+36], %r2906;
	shf.l.wrap.b32 	%r2905, %r2894, %r2893, 1;
	st.local.u32 	[%rd2+40], %r2905;
	setp.gt.s32 	%p15, %r2893, -1;
	@%p15 bra 	$L__BB1_16;
	sub.s32 	%r41, %r2915, %r17;
	st.local.u32 	[%rd2], %r41;
	setp.lt.u32 	%p16, %r2915, %r17;
	selp.s32 	%r854, -1, 0, %p16;
	sub.s32 	%r855, %r2914, %r3;
	add.s32 	%r42, %r855, %r854;
	st.local.u32 	[%rd2+4], %r42;
	setp.gt.u32 	%p17, %r42, %r2914;
	selp.s32 	%r856, -1, 0, %p17;
	sub.s32 	%r857, %r2913, %r4;
	add.s32 	%r43, %r857, %r856;
	st.local.u32 	[%rd2+8], %r43;
	setp.gt.u32 	%p18, %r43, %r2913;
	selp.s32 	%r858, -1, 0, %p18;
	sub.s32 	%r859, %r2912, %r5;
	add.s32 	%r44, %r859, %r858;
	st.local.u32 	[%rd2+12], %r44;
	setp.gt.u32 	%p19, %r44, %r2912;
	selp.s32 	%r860, -1, 0, %p19;
	sub.s32 	%r861, %r2911, %r6;
	add.s32 	%r45, %r861, %r860;
	st.local.u32 	[%rd2+16], %r45;
	setp.gt.u32 	%p20, %r45, %r2911;
	selp.s32 	%r862, -1, 0, %p20;
	sub.s32 	%r863, %r2910, %r7;
	add.s32 	%r46, %r863, %r862;
	st.local.u32 	[%rd2+20], %r46;
	setp.gt.u32 	%p21, %r46, %r2910;
	selp.s32 	%r864, -1, 0, %p21;
	sub.s32 	%r865, %r2909, %r8;
	add.s32 	%r47, %r865, %r864;
	st.local.u32 	[%rd2+24], %r47;
	setp.gt.u32 	%p22, %r47, %r2909;
	selp.s32 	%r866, -1, 0, %p22;
	sub.s32 	%r867, %r2908, %r9;
	add.s32 	%r48, %r867, %r866;
	st.local.u32 	[%rd2+28], %r48;
	setp.gt.u32 	%p23, %r48, %r2908;
	selp.s32 	%r868, -1, 0, %p23;
	sub.s32 	%r869, %r2907, %r10;
	add.s32 	%r49, %r869, %r868;
	st.local.u32 	[%rd2+32], %r49;
	setp.gt.u32 	%p24, %r49, %r2907;
	selp.s32 	%r870, -1, 0, %p24;
	sub.s32 	%r871, %r2906, %r11;
	add.s32 	%r50, %r871, %r870;
	st.local.u32 	[%rd2+36], %r50;
	setp.gt.u32 	%p25, %r50, %r2906;
	selp.s32 	%r872, -1, 0, %p25;
	sub.s32 	%r873, %r2905, %r12;
	add.s32 	%r2905, %r873, %r872;
	st.local.u32 	[%rd2+40], %r2905;
	mov.u32 	%r2906, %r50;
	mov.u32 	%r2907, %r49;
	mov.u32 	%r2908, %r48;
	mov.u32 	%r2909, %r47;
	mov.u32 	%r2910, %r46;
	mov.u32 	%r2911, %r45;
	mov.u32 	%r2912, %r44;
	mov.u32 	%r2913, %r43;
	mov.u32 	%r2914, %r42;
	mov.u32 	%r2915, %r41;
$L__BB1_16:
	mov.u32 	%r2903, %r2915;
	mov.u32 	%r2902, %r2914;
	mov.u32 	%r2901, %r2913;
	mov.u32 	%r2900, %r2912;
	mov.u32 	%r2899, %r2911;
	mov.u32 	%r2898, %r2910;
	mov.u32 	%r2897, %r2909;
	mov.u32 	%r2896, %r2908;
	mov.u32 	%r2895, %r2907;
	mov.u32 	%r2894, %r2906;
	mov.u32 	%r2893, %r2905;
	mov.b32 	%r2916, 10;
$L__BB1_17:
	mul.wide.u32 	%rd52, %r2916, 4;
	add.s64 	%rd53, %rd2, %rd52;
	ld.local.u32 	%r64, [%rd53];
	add.s64 	%rd54, %rd1, %rd52;
	ld.local.u32 	%r65, [%rd54];
	setp.gt.u32 	%p26, %r64, %r65;
	@%p26 bra 	$L__BB1_19;
	setp.ge.u32 	%p27, %r64, %r65;
	add.s32 	%r66, %r2916, -1;
	setp.ne.s32 	%p28, %r2916, 0;
	and.pred  	%p29, %p27, %p28;
	mov.u32 	%r2916, %r66;
	@%p29 bra 	$L__BB1_17;
	bra.uni 	$L__BB1_20;
$L__BB1_19:
	sub.s32 	%r67, %r2903, %r17;
	st.local.u32 	[%rd2], %r67;
	setp.lt.u32 	%p30, %r2903, %r17;
	selp.s32 	%r875, -1, 0, %p30;
	sub.s32 	%r876, %r2902, %r3;
	add.s32 	%r68, %r876, %r875;
	st.local.u32 	[%rd2+4], %r68;
	setp.gt.u32 	%p31, %r68, %r2902;
	selp.s32 	%r877, -1, 0, %p31;
	sub.s32 	%r878, %r2901, %r4;
	add.s32 	%r69, %r878, %r877;
	st.local.u32 	[%rd2+8], %r69;
	setp.gt.u32 	%p32, %r69, %r2901;
	selp.s32 	%r879, -1, 0, %p32;
	sub.s32 	%r880, %r2900, %r5;
	add.s32 	%r70, %r880, %r879;
	st.local.u32 	[%rd2+12], %r70;
	setp.gt.u32 	%p33, %r70, %r2900;
	selp.s32 	%r881, -1, 0, %p33;
	sub.s32 	%r882, %r2899, %r6;
	add.s32 	%r71, %r882, %r881;
	st.local.u32 	[%rd2+16], %r71;
	setp.gt.u32 	%p34, %r71, %r2899;
	selp.s32 	%r883, -1, 0, %p34;
	sub.s32 	%r884, %r2898, %r7;
	add.s32 	%r72, %r884, %r883;
	st.local.u32 	[%rd2+20], %r72;
	setp.gt.u32 	%p35, %r72, %r2898;
	selp.s32 	%r885, -1, 0, %p35;
	sub.s32 	%r886, %r2897, %r8;
	add.s32 	%r73, %r886, %r885;
	st.local.u32 	[%rd2+24], %r73;
	setp.gt.u32 	%p36, %r73, %r2897;
	selp.s32 	%r887, -1, 0, %p36;
	sub.s32 	%r888, %r2896, %r9;
	add.s32 	%r74, %r888, %r887;
	st.local.u32 	[%rd2+28], %r74;
	setp.gt.u32 	%p37, %r74, %r2896;
	selp.s32 	%r889, -1, 0, %p37;
	sub.s32 	%r890, %r2895, %r10;
	add.s32 	%r75, %r890, %r889;
	st.local.u32 	[%rd2+32], %r75;
	setp.gt.u32 	%p38, %r75, %r2895;
	selp.s32 	%r891, -1, 0, %p38;
	sub.s32 	%r892, %r2894, %r11;
	add.s32 	%r76, %r892, %r891;
	st.local.u32 	[%rd2+36], %r76;
	setp.gt.u32 	%p39, %r76, %r2894;
	selp.s32 	%r893, -1, 0, %p39;
	sub.s32 	%r894, %r2893, %r12;
	add.s32 	%r2893, %r894, %r893;
	st.local.u32 	[%rd2+40], %r2893;
	mov.u32 	%r2894, %r76;
	mov.u32 	%r2895, %r75;
	mov.u32 	%r2896, %r74;
	mov.u32 	%r2897, %r73;
	mov.u32 	%r2898, %r72;
	mov.u32 	%r2899, %r71;
	mov.u32 	%r2900, %r70;
	mov.u32 	%r2901, %r69;
	mov.u32 	%r2902, %r68;
	mov.u32 	%r2903, %r67;
$L__BB1_20:
	add.s32 	%r2904, %r2904, 1;
	setp.ne.s32 	%p40, %r2904, 352;
	@%p40 bra 	$L__BB1_14;
	st.local.u32 	[%rd3+44], %r2903;
	st.local.v4.u32 	[%rd3+48], {%r2902, %r2901, %r2900, %r2899};
	st.local.v4.u32 	[%rd3+64], {%r2898, %r2897, %r2896, %r2895};
	st.local.v2.u32 	[%rd3+80], {%r2894, %r2893};
	add.s64 	%rd6356, %rd3, 128;
	mov.b32 	%r2928, 0;
$L__BB1_22:
	ld.local.u32 	%r896, [%rd6356+-84];
	st.local.u32 	[%rd6356+-40], %r896;
	ld.local.u32 	%r897, [%rd6356+-80];
	st.local.u32 	[%rd6356+-36], %r897;
	ld.local.u32 	%r898, [%rd6356+-76];
	st.local.u32 	[%rd6356+-32], %r898;
	ld.local.u32 	%r899, [%rd6356+-72];
	st.local.u32 	[%rd6356+-28], %r899;
	ld.local.u32 	%r900, [%rd6356+-68];
	st.local.u32 	[%rd6356+-24], %r900;
	ld.local.u32 	%r901, [%rd6356+-64];
	st.local.u32 	[%rd6356+-20], %r901;
	ld.local.u32 	%r902, [%rd6356+-60];
	st.local.u32 	[%rd6356+-16], %r902;
	ld.local.u32 	%r903, [%rd6356+-56];
	st.local.u32 	[%rd6356+-12], %r903;
	ld.local.u32 	%r904, [%rd6356+-52];
	st.local.u32 	[%rd6356+-8], %r904;
	ld.local.u32 	%r905, [%rd6356+-48];
	st.local.u32 	[%rd6356+-4], %r905;
	ld.local.u32 	%r906, [%rd6356+-44];
	st.local.u32 	[%rd6356], %r906;
	ld.local.u32 	%r907, [%rd3+44];
	mul.wide.u32 	%rd55, %r907, %r896;
	mul.hi.u32 	%r908, %r896, %r907;
	cvt.u64.u32 	%rd56, %r908;
	cvt.u32.u64 	%r909, %rd55;
	mul.lo.s32 	%r910, %r13, %r909;
	mul.wide.u32 	%rd57, %r17, %r910;
	add.s64 	%rd58, %rd57, %rd55;
	mul.hi.u32 	%r911, %r910, %r17;
	cvt.u64.u32 	%rd59, %r911;
	add.s64 	%rd60, %rd56, %rd59;
	shr.u64 	%rd61, %rd58, 32;
	add.s64 	%rd62, %rd60, %rd61;
	ld.local.v4.u32 	{%r912, %r913, %r914, %r915}, [%rd3+48];
	mul.wide.u32 	%rd63, %r912, %r896;
	add.s64 	%rd64, %rd63, %rd62;
	mul.hi.u32 	%r916, %r896, %r912;
	cvt.u64.u32 	%rd65, %r916;
	mul.wide.u32 	%rd66, %r907, %r897;
	add.s64 	%rd67, %rd66, %rd64;
	mul.hi.u32 	%r917, %r897, %r907;
	cvt.u64.u32 	%rd68, %r917;
	add.s64 	%rd69, %rd65, %rd68;
	mul.wide.u32 	%rd70, %r3, %r910;
	add.s64 	%rd71, %rd70, %rd67;
	mul.hi.u32 	%r918, %r910, %r3;
	cvt.u64.u32 	%rd72, %r918;
	add.s64 	%rd73, %rd69, %rd72;
	cvt.u32.u64 	%r919, %rd71;
	mul.lo.s32 	%r920, %r13, %r919;
	mul.wide.u32 	%rd74, %r17, %r920;
	add.s64 	%rd75, %rd74, %rd71;
	mul.hi.u32 	%r921, %r920, %r17;
	cvt.u64.u32 	%rd76, %r921;
	add.s64 	%rd77, %rd73, %rd76;
	shr.u64 	%rd78, %rd75, 32;
	add.s64 	%rd79, %rd77, %rd78;
	mul.wide.u32 	%rd80, %r913, %r896;
	add.s64 	%rd81, %rd80, %rd79;
	mul.hi.u32 	%r922, %r896, %r913;
	cvt.u64.u32 	%rd82, %r922;
	mul.wide.u32 	%rd83, %r912, %r897;
	add.s64 	%rd84, %rd83, %rd81;
	mul.hi.u32 	%r923, %r897, %r912;
	cvt.u64.u32 	%rd85, %r923;
	add.s64 	%rd86, %rd82, %rd85;
	mul.wide.u32 	%rd87, %r907, %r898;
	add.s64 	%rd88, %rd87, %rd84;
	mul.hi.u32 	%r924, %r898, %r907;
	cvt.u64.u32 	%rd89, %r924;
	add.s64 	%rd90, %rd86, %rd89;
	mul.wide.u32 	%rd91, %r4, %r910;
	add.s64 	%rd92, %rd91, %rd88;
	mul.hi.u32 	%r925, %r910, %r4;
	cvt.u64.u32 	%rd93, %r925;
	add.s64 	%rd94, %rd90, %rd93;
	mul.wide.u32 	%rd95, %r3, %r920;
	add.s64 	%rd96, %rd95, %rd92;
	mul.hi.u32 	%r926, %r920, %r3;
	cvt.u64.u32 	%rd97, %r926;
	add.s64 	%rd98, %rd94, %rd97;
	cvt.u32.u64 	%r927, %rd96;
	mul.lo.s32 	%r928, %r13, %r927;
	mul.wide.u32 	%rd99, %r17, %r928;
	add.s64 	%rd100, %rd99, %rd96;
	mul.hi.u32 	%r929, %r928, %r17;
	cvt.u64.u32 	%rd101, %r929;
	add.s64 	%rd102, %rd98, %rd101;
	shr.u64 	%rd103, %rd100, 32;
	add.s64 	%rd104, %rd102, %rd103;
	mul.wide.u32 	%rd105, %r914, %r896;
	add.s64 	%rd106, %rd105, %rd104;
	mul.hi.u32 	%r930, %r896, %r914;
	cvt.u64.u32 	%rd107, %r930;
	mul.wide.u32 	%rd108, %r913, %r897;
	add.s64 	%rd109, %rd108, %rd106;
	mul.hi.u32 	%r931, %r897, %r913;
	cvt.u64.u32 	%rd110, %r931;
	add.s64 	%rd111, %rd107, %rd110;
	mul.wide.u32 	%rd112, %r912, %r898;
	add.s64 	%rd113, %rd112, %rd109;
	mul.hi.u32 	%r932, %r898, %r912;
	cvt.u64.u32 	%rd114, %r932;
	add.s64 	%rd115, %rd111, %rd114;
	mul.wide.u32 	%rd116, %r907, %r899;
	add.s64 	%rd117, %rd116, %rd113;
	mul.hi.u32 	%r933, %r899, %r907;
	cvt.u64.u32 	%rd118, %r933;
	add.s64 	%rd119, %rd115, %rd118;
	mul.wide.u32 	%rd120, %r5, %r910;
	add.s64 	%rd121, %rd120, %rd117;
	mul.hi.u32 	%r934, %r910, %r5;
	cvt.u64.u32 	%rd122, %r934;
	add.s64 	%rd123, %rd119, %rd122;
	mul.wide.u32 	%rd124, %r4, %r920;
	add.s64 	%rd125, %rd124, %rd121;
	mul.hi.u32 	%r935, %r920, %r4;
	cvt.u64.u32 	%rd126, %r935;
	add.s64 	%rd127, %rd123, %rd126;
	mul.wide.u32 	%rd128, %r3, %r928;
	add.s64 	%rd129, %rd128, %rd125;
	mul.hi.u32 	%r936, %r928, %r3;
	cvt.u64.u32 	%rd130, %r936;
	add.s64 	%rd131, %rd127, %rd130;
	cvt.u32.u64 	%r937, %rd129;
	mul.lo.s32 	%r938, %r13, %r937;
	mul.wide.u32 	%rd132, %r17, %r938;
	add.s64 	%rd133, %rd132, %rd129;
	mul.hi.u32 	%r939, %r938, %r17;
	cvt.u64.u32 	%rd134, %r939;
	add.s64 	%rd135, %rd131, %rd134;
	shr.u64 	%rd136, %rd133, 32;
	add.s64 	%rd137, %rd135, %rd136;
	mul.wide.u32 	%rd138, %r915, %r896;
	add.s64 	%rd139, %rd138, %rd137;
	mul.hi.u32 	%r940, %r896, %r915;
	cvt.u64.u32 	%rd140, %r940;
	mul.wide.u32 	%rd141, %r914, %r897;
	add.s64 	%rd142, %rd141, %rd139;
	mul.hi.u32 	%r941, %r897, %r914;
	cvt.u64.u32 	%rd143, %r941;
	add.s64 	%rd144, %rd140, %rd143;
	mul.wide.u32 	%rd145, %r913, %r898;
	add.s64 	%rd146, %rd145, %rd142;
	mul.hi.u32 	%r942, %r898, %r913;
	cvt.u64.u32 	%rd147, %r942;
	add.s64 	%rd148, %rd144, %rd147;
	mul.wide.u32 	%rd149, %r912, %r899;
	add.s64 	%rd150, %rd149, %rd146;
	mul.hi.u32 	%r943, %r899, %r912;
	cvt.u64.u32 	%rd151, %r943;
	add.s64 	%rd152, %rd148, %rd151;
	mul.wide.u32 	%rd153, %r907, %r900;
	add.s64 	%rd154, %rd153, %rd150;
	mul.hi.u32 	%r944, %r900, %r907;
	cvt.u64.u32 	%rd155, %r944;
	add.s64 	%rd156, %rd152, %rd155;
	mul.wide.u32 	%rd157, %r6, %r910;
	add.s64 	%rd158, %rd157, %rd154;
	mul.hi.u32 	%r945, %r910, %r6;
	cvt.u64.u32 	%rd159, %r945;
	add.s64 	%rd160, %rd156, %rd159;
	mul.wide.u32 	%rd161, %r5, %r920;
	add.s64 	%rd162, %rd161, %rd158;
	mul.hi.u32 	%r946, %r920, %r5;
	cvt.u64.u32 	%rd163, %r946;
	add.s64 	%rd164, %rd160, %rd163;
	mul.wide.u32 	%rd165, %r4, %r928;
	add.s64 	%rd166, %rd165, %rd162;
	mul.hi.u32 	%r947, %r928, %r4;
	cvt.u64.u32 	%rd167, %r947;
	add.s64 	%rd168, %rd164, %rd167;
	mul.wide.u32 	%rd169, %r3, %r938;
	add.s64 	%rd170, %rd169, %rd166;
	mul.hi.u32 	%r948, %r938, %r3;
	cvt.u64.u32 	%rd171, %r948;
	add.s64 	%rd172, %rd168, %rd171;
	cvt.u32.u64 	%r949, %rd170;
	mul.lo.s32 	%r950, %r13, %r949;
	mul.wide.u32 	%rd173, %r17, %r950;
	add.s64 	%rd174, %rd173, %rd170;
	mul.hi.u32 	%r951, %r950, %r17;
	cvt.u64.u32 	%rd175, %r951;
	add.s64 	%rd176, %rd172, %rd175;
	shr.u64 	%rd177, %rd174, 32;
	add.s64 	%rd178, %rd176, %rd177;
	ld.local.v4.u32 	{%r952, %r953, %r954, %r955}, [%rd3+64];
	mul.wide.u32 	%rd179, %r952, %r896;
	add.s64 	%rd180, %rd179, %rd178;
	mul.hi.u32 	%r956, %r896, %r952;
	cvt.u64.u32 	%rd181, %r956;
	mul.wide.u32 	%rd182, %r915, %r897;
	add.s64 	%rd183, %rd182, %rd180;
	mul.hi.u32 	%r957, %r897, %r915;
	cvt.u64.u32 	%rd184, %r957;
	add.s64 	%rd185, %rd181, %rd184;
	mul.wide.u32 	%rd186, %r914, %r898;
	add.s64 	%rd187, %rd186, %rd183;
	mul.hi.u32 	%r958, %r898, %r914;
	cvt.u64.u32 	%rd188, %r958;
	add.s64 	%rd189, %rd185, %rd188;
	mul.wide.u32 	%rd190, %r913, %r899;
	add.s64 	%rd191, %rd190, %rd187;
	mul.hi.u32 	%r959, %r899, %r913;
	cvt.u64.u32 	%rd192, %r959;
	add.s64 	%rd193, %rd189, %rd192;
	mul.wide.u32 	%rd194, %r912, %r900;
	add.s64 	%rd195, %rd194, %rd191;
	mul.hi.u32 	%r960, %r900, %r912;
	cvt.u64.u32 	%rd196, %r960;
	add.s64 	%rd197, %rd193, %rd196;
	mul.wide.u32 	%rd198, %r907, %r901;
	add.s64 	%rd199, %rd198, %rd195;
	mul.hi.u32 	%r961, %r901, %r907;
	cvt.u64.u32 	%rd200, %r961;
	add.s64 	%rd201, %rd197, %rd200;
	mul.wide.u32 	%rd202, %r7, %r910;
	add.s64 	%rd203, %rd202, %rd199;
	mul.hi.u32 	%r962, %r910, %r7;
	cvt.u64.u32 	%rd204, %r962;
	add.s64 	%rd205, %rd201, %rd204;
	mul.wide.u32 	%rd206, %r6, %r920;
	add.s64 	%rd207, %rd206, %rd203;
	mul.hi.u32 	%r963, %r920, %r6;
	cvt.u64.u32 	%rd208, %r963;
	add.s64 	%rd209, %rd205, %rd208;
	mul.wide.u32 	%rd210, %r5, %r928;
	add.s64 	%rd211, %rd210, %rd207;
	mul.hi.u32 	%r964, %r928, %r5;
	cvt.u64.u32 	%rd212, %r964;
	add.s64 	%rd213, %rd209, %rd212;
	mul.wide.u32 	%rd214, %r4, %r938;
	add.s64 	%rd215, %rd214, %rd211;
	mul.hi.u32 	%r965, %r938, %r4;
	cvt.u64.u32 	%rd216, %r965;
	add.s64 	%rd217, %rd213, %rd216;
	mul.wide.u32 	%rd218, %r3, %r950;
	add.s64 	%rd219, %rd218, %rd215;
	mul.hi.u32 	%r966, %r950, %r3;
	cvt.u64.u32 	%rd220, %r966;
	add.s64 	%rd221, %rd217, %rd220;
	cvt.u32.u64 	%r967, %rd219;
	mul.lo.s32 	%r968, %r13, %r967;
	mul.wide.u32 	%rd222, %r17, %r968;
	add.s64 	%rd223, %rd222, %rd219;
	mul.hi.u32 	%r969, %r968, %r17;
	cvt.u64.u32 	%rd224, %r969;
	add.s64 	%rd225, %rd221, %rd224;
	shr.u64 	%rd226, %rd223, 32;
	add.s64 	%rd227, %rd225, %rd226;
	mul.wide.u32 	%rd228, %r953, %r896;
	add.s64 	%rd229, %rd228, %rd227;
	mul.hi.u32 	%r970, %r896, %r953;
	cvt.u64.u32 	%rd230, %r970;
	mul.wide.u32 	%rd231, %r952, %r897;
	add.s64 	%rd232, %rd231, %rd229;
	mul.hi.u32 	%r971, %r897, %r952;
	cvt.u64.u32 	%rd233, %r971;
	add.s64 	%rd234, %rd230, %rd233;
	mul.wide.u32 	%rd235, %r915, %r898;
	add.s64 	%rd236, %rd235, %rd232;
	mul.hi.u32 	%r972, %r898, %r915;
	cvt.u64.u32 	%rd237, %r972;
	add.s64 	%rd238, %rd234, %rd237;
	mul.wide.u32 	%rd239, %r914, %r899;
	add.s64 	%rd240, %rd239, %rd236;
	mul.hi.u32 	%r973, %r899, %r914;
	cvt.u64.u32 	%rd241, %r973;
	add.s64 	%rd242, %rd238, %rd241;
	mul.wide.u32 	%rd243, %r913, %r900;
	add.s64 	%rd244, %rd243, %rd240;
	mul.hi.u32 	%r974, %r900, %r913;
	cvt.u64.u32 	%rd245, %r974;
	add.s64 	%rd246, %rd242, %rd245;
	mul.wide.u32 	%rd247, %r912, %r901;
	add.s64 	%rd248, %rd247, %rd244;
	mul.hi.u32 	%r975, %r901, %r912;
	cvt.u64.u32 	%rd249, %r975;
	add.s64 	%rd250, %rd246, %rd249;
	mul.wide.u32 	%rd251, %r907, %r902;
	add.s64 	%rd252, %rd251, %rd248;
	mul.hi.u32 	%r976, %r902, %r907;
	cvt.u64.u32 	%rd253, %r976;
	add.s64 	%rd254, %rd250, %rd253;
	mul.wide.u32 	%rd255, %r8, %r910;
	add.s64 	%rd256, %rd255, %rd252;
	mul.hi.u32 	%r977, %r910, %r8;
	cvt.u64.u32 	%rd257, %r977;
	add.s64 	%rd258, %rd254, %rd257;
	mul.wide.u32 	%rd259, %r7, %r920;
	add.s64 	%rd260, %rd259, %rd256;
	mul.hi.u32 	%r978, %r920, %r7;
	cvt.u64.u32 	%rd261, %r978;
	add.s64 	%rd262, %rd258, %rd261;
	mul.wide.u32 	%rd263, %r6, %r928;
	add.s64 	%rd264, %rd263, %rd260;
	mul.hi.u32 	%r979, %r928, %r6;
	cvt.u64.u32 	%rd265, %r979;
	add.s64 	%rd266, %rd262, %rd265;
	mul.wide.u32 	%rd267, %r5, %r938;
	add.s64 	%rd268, %rd267, %rd264;
	mul.hi.u32 	%r980, %r938, %r5;
	cvt.u64.u32 	%rd269, %r980;
	add.s64 	%rd270, %rd266, %rd269;
	mul.wide.u32 	%rd271, %r4, %r950;
	add.s64 	%rd272, %rd271, %rd268;
	mul.hi.u32 	%r981, %r950, %r4;
	cvt.u64.u32 	%rd273, %r981;
	add.s64 	%rd274, %rd270, %rd273;
	mul.wide.u32 	%rd275, %r3, %r968;
	add.s64 	%rd276, %rd275, %rd272;
	mul.hi.u32 	%r982, %r968, %r3;
	cvt.u64.u32 	%rd277, %r982;
	add.s64 	%rd278, %rd274, %rd277;
	cvt.u32.u64 	%r983, %rd276;
	mul.lo.s32 	%r984, %r13, %r983;
	mul.wide.u32 	%rd279, %r17, %r984;
	add.s64 	%rd280, %rd279, %rd276;
	mul.hi.u32 	%r985, %r984, %r17;
	cvt.u64.u32 	%rd281, %r985;
	add.s64 	%rd282, %rd278, %rd281;
	shr.u64 	%rd283, %rd280, 32;
	add.s64 	%rd284, %rd282, %rd283;
	mul.wide.u32 	%rd285, %r954, %r896;
	add.s64 	%rd286, %rd285, %rd284;
	mul.hi.u32 	%r986, %r896, %r954;
	cvt.u64.u32 	%rd287, %r986;
	mul.wide.u32 	%rd288, %r953, %r897;
	add.s64 	%rd289, %rd288, %rd286;
	mul.hi.u32 	%r987, %r897, %r953;
	cvt.u64.u32 	%rd290, %r987;
	add.s64 	%rd291, %rd287, %rd290;
	mul.wide.u32 	%rd292, %r952, %r898;
	add.s64 	%rd293, %rd292, %rd289;
	mul.hi.u32 	%r988, %r898, %r952;
	cvt.u64.u32 	%rd294, %r988;
	add.s64 	%rd295, %rd291, %rd294;
	mul.wide.u32 	%rd296, %r915, %r899;
	add.s64 	%rd297, %rd296, %rd293;
	mul.hi.u32 	%r989, %r899, %r915;
	cvt.u64.u32 	%rd298, %r989;
	add.s64 	%rd299, %rd295, %rd298;
	mul.wide.u32 	%rd300, %r914, %r900;
	add.s64 	%rd301, %rd300, %rd297;
	mul.hi.u32 	%r990, %r900, %r914;
	cvt.u64.u32 	%rd302, %r990;
	add.s64 	%rd303, %rd299, %rd302;
	mul.wide.u32 	%rd304, %r913, %r901;
	add.s64 	%rd305, %rd304, %rd301;
	mul.hi.u32 	%r991, %r901, %r913;
	cvt.u64.u32 	%rd306, %r991;
	add.s64 	%rd307, %rd303, %rd306;
	mul.wide.u32 	%rd308, %r912, %r902;
	add.s64 	%rd309, %rd308, %rd305;
	mul.hi.u32 	%r992, %r902, %r912;
	cvt.u64.u32 	%rd310, %r992;
	add.s64 	%rd311, %rd307, %rd310;
	mul.wide.u32 	%rd312, %r907, %r903;
	add.s64 	%rd313, %rd312, %rd309;
	mul.hi.u32 	%r993, %r903, %r907;
	cvt.u64.u32 	%rd314, %r993;
	add.s64 	%rd315, %rd311, %rd314;
	mul.wide.u32 	%rd316, %r9, %r910;
	add.s64 	%rd317, %rd316, %rd313;
	mul.hi.u32 	%r994, %r910, %r9;
	cvt.u64.u32 	%rd318, %r994;
	add.s64 	%rd319, %rd315, %rd318;
	mul.wide.u32 	%rd320, %r8, %r920;
	add.s64 	%rd321, %rd320, %rd317;
	mul.hi.u32 	%r995, %r920, %r8;
	cvt.u64.u32 	%rd322, %r995;
	add.s64 	%rd323, %rd319, %rd322;
	mul.wide.u32 	%rd324, %r7, %r928;
	add.s64 	%rd325, %rd324, %rd321;
	mul.hi.u32 	%r996, %r928, %r7;
	cvt.u64.u32 	%rd326, %r996;
	add.s64 	%rd327, %rd323, %rd326;
	mul.wide.u32 	%rd328, %r6, %r938;
	add.s64 	%rd329, %rd328, %rd325;
	mul.hi.u32 	%r997, %r938, %r6;
	cvt.u64.u32 	%rd330, %r997;
	add.s64 	%rd331, %rd327, %rd330;
	mul.wide.u32 	%rd332, %r5, %r950;
	add.s64 	%rd333, %rd332, %rd329;
	mul.hi.u32 	%r998, %r950, %r5;
	cvt.u64.u32 	%rd334, %r998;
	add.s64 	%rd335, %rd331, %rd334;
	mul.wide.u32 	%rd336, %r4, %r968;
	add.s64 	%rd337, %rd336, %rd333;
	mul.hi.u32 	%r999, %r968, %r4;
	cvt.u64.u32 	%rd338, %r999;
	add.s64 	%rd339, %rd335, %rd338;
	mul.wide.u32 	%rd340, %r3, %r984;
	add.s64 	%rd341, %rd340, %rd337;
	mul.hi.u32 	%r1000, %r984, %r3;
	cvt.u64.u32 	%rd342, %r1000;
	add.s64 	%rd343, %rd339, %rd342;
	cvt.u32.u64 	%r1001, %rd341;
	mul.lo.s32 	%r1002, %r13, %r1001;
	mul.wide.u32 	%rd344, %r17, %r1002;
	add.s64 	%rd345, %rd344, %rd341;
	mul.hi.u32 	%r1003, %r1002, %r17;
	cvt.u64.u32 	%rd346, %r1003;
	add.s64 	%rd347, %rd343, %rd346;
	shr.u64 	%rd348, %rd345, 32;
	add.s64 	%rd349, %rd347, %rd348;
	mul.wide.u32 	%rd350, %r955, %r896;
	add.s64 	%rd351, %rd350, %rd349;
	mul.hi.u32 	%r1004, %r896, %r955;
	cvt.u64.u32 	%rd352, %r1004;
	mul.wide.u32 	%rd353, %r954, %r897;
	add.s64 	%rd354, %rd353, %rd351;
	mul.hi.u32 	%r1005, %r897, %r954;
	cvt.u64.u32 	%rd355, %r1005;
	add.s64 	%rd356, %rd352, %rd355;
	mul.wide.u32 	%rd357, %r953, %r898;
	add.s64 	%rd358, %rd357, %rd354;
	mul.hi.u32 	%r1006, %r898, %r953;
	cvt.u64.u32 	%rd359, %r1006;
	add.s64 	%rd360, %rd356, %rd359;
	mul.wide.u32 	%rd361, %r952, %r899;
	add.s64 	%rd362, %rd361, %rd358;
	mul.hi.u32 	%r1007, %r899, %r952;
	cvt.u64.u32 	%rd363, %r1007;
	add.s64 	%rd364, %rd360, %rd363;
	mul.wide.u32 	%rd365, %r915, %r900;
	add.s64 	%rd366, %rd365, %rd362;
	mul.hi.u32 	%r1008, %r900, %r915;
	cvt.u64.u32 	%rd367, %r1008;
	add.s64 	%rd368, %rd364, %rd367;
	mul.wide.u32 	%rd369, %r914, %r901;
	add.s64 	%rd370, %rd369, %rd366;
	mul.hi.u32 	%r1009, %r901, %r914;
	cvt.u64.u32 	%rd371, %r1009;
	add.s64 	%rd372, %rd368, %rd371;
	mul.wide.u32 	%rd373, %r913, %r902;
	add.s64 	%rd374, %rd373, %rd370;
	mul.hi.u32 	%r1010, %r902, %r913;
	cvt.u64.u32 	%rd375, %r1010;
	add.s64 	%rd376, %rd372, %rd375;
	mul.wide.u32 	%rd377, %r912, %r903;
	add.s64 	%rd378, %rd377, %rd374;
	mul.hi.u32 	%r1011, %r903, %r912;
	cvt.u64.u32 	%rd379, %r1011;
	add.s64 	%rd380, %rd376, %rd379;
	mul.wide.u32 	%rd381, %r907, %r904;
	add.s64 	%rd382, %rd381, %rd378;
	mul.hi.u32 	%r1012, %r904, %r907;
	cvt.u64.u32 	%rd383, %r1012;
	add.s64 	%rd384, %rd380, %rd383;
	mul.wide.u32 	%rd385, %r10, %r910;
	add.s64 	%rd386, %rd385, %rd382;
	mul.hi.u32 	%r1013, %r910, %r10;
	cvt.u64.u32 	%rd387, %r1013;
	add.s64 	%rd388, %rd384, %rd387;
	mul.wide.u32 	%rd389, %r9, %r920;
	add.s64 	%rd390, %rd389, %rd386;
	mul.hi.u32 	%r1014, %r920, %r9;
	cvt.u64.u32 	%rd391, %r1014;
	add.s64 	%rd392, %rd388, %rd391;
	mul.wide.u32 	%rd393, %r8, %r928;
	add.s64 	%rd394, %rd393, %rd390;
	mul.hi.u32 	%r1015, %r928, %r8;
	cvt.u64.u32 	%rd395, %r1015;
	add.s64 	%rd396, %rd392, %rd395;
	mul.wide.u32 	%rd397, %r7, %r938;
	add.s64 	%rd398, %rd397, %rd394;
	mul.hi.u32 	%r1016, %r938, %r7;
	cvt.u64.u32 	%rd399, %r1016;
	add.s64 	%rd400, %rd396, %rd399;
	mul.wide.u32 	%rd401, %r6, %r950;
	add.s64 	%rd402, %rd401, %rd398;
	mul.hi.u32 	%r1017, %r950, %r6;
	cvt.u64.u32 	%rd403, %r1017;
	add.s64 	%rd404, %rd400, %rd403;
	mul.wide.u32 	%rd405, %r5, %r968;
	add.s64 	%rd406, %rd405, %rd402;
	mul.hi.u32 	%r1018, %r968, %r5;
	cvt.u64.u32 	%rd407, %r1018;
	add.s64 	%rd408, %rd404, %rd407;
	mul.wide.u32 	%rd409, %r4, %r984;
	add.s64 	%rd410, %rd409, %rd406;
	mul.hi.u32 	%r1019, %r984, %r4;
	cvt.u64.u32 	%rd411, %r1019;
	add.s64 	%rd412, %rd408, %rd411;
	mul.wide.u32 	%rd413, %r3, %r1002;
	add.s64 	%rd414, %rd413, %rd410;
	mul.hi.u32 	%r1020, %r1002, %r3;
	cvt.u64.u32 	%rd415, %r1020;
	add.s64 	%rd416, %rd412, %rd415;
	cvt.u32.u64 	%r1021, %rd414;
	mul.lo.s32 	%r1022, %r13, %r1021;
	mul.wide.u32 	%rd417, %r17, %r1022;
	add.s64 	%rd418, %rd417, %rd414;
	mul.hi.u32 	%r1023, %r1022, %r17;
	cvt.u64.u32 	%rd419, %r1023;
	add.s64 	%rd420, %rd416, %rd419;
	shr.u64 	%rd421, %rd418, 32;
	add.s64 	%rd422, %rd420, %rd421;
	ld.local.v2.u32 	{%r1024, %r1025}, [%rd3+80];
	mul.wide.u32 	%rd423, %r1024, %r896;
	add.s64 	%rd424, %rd423, %rd422;
	mul.hi.u32 	%r1026, %r896, %r1024;
	cvt.u64.u32 	%rd425, %r1026;
	mul.wide.u32 	%rd426, %r955, %r897;
	add.s64 	%rd427, %rd426, %rd424;
	mul.hi.u32 	%r1027, %r897, %r955;
	cvt.u64.u32 	%rd428, %r1027;
	add.s64 	%rd429, %rd425, %rd428;
	mul.wide.u32 	%rd430, %r954, %r898;
	add.s64 	%rd431, %rd430, %rd427;
	mul.hi.u32 	%r1028, %r898, %r954;
	cvt.u64.u32 	%rd432, %r1028;
	add.s64 	%rd433, %rd429, %rd432;
	mul.wide.u32 	%rd434, %r953, %r899;
	add.s64 	%rd435, %rd434, %rd431;
	mul.hi.u32 	%r1029, %r899, %r953;
	cvt.u64.u32 	%rd436, %r1029;
	add.s64 	%rd437, %rd433, %rd436;
	mul.wide.u32 	%rd438, %r952, %r900;
	add.s64 	%rd439, %rd438, %rd435;
	mul.hi.u32 	%r1030, %r900, %r952;
	cvt.u64.u32 	%rd440, %r1030;
	add.s64 	%rd441, %rd437, %rd440;
	mul.wide.u32 	%rd442, %r915, %r901;
	add.s64 	%rd443, %rd442, %rd439;
	mul.hi.u32 	%r1031, %r901, %r915;
	cvt.u64.u32 	%rd444, %r1031;
	add.s64 	%rd445, %rd441, %rd444;
	mul.wide.u32 	%rd446, %r914, %r902;
	add.s64 	%rd447, %rd446, %rd443;
	mul.hi.u32 	%r1032, %r902, %r914;
	cvt.u64.u32 	%rd448, %r1032;
	add.s64 	%rd449, %rd445, %rd448;
	mul.wide.u32 	%rd450, %r913, %r903;
	add.s64 	%rd451, %rd450, %rd447;
	mul.hi.u32 	%r1033, %r903, %r913;
	cvt.u64.u32 	%rd452, %r1033;
	add.s64 	%rd453, %rd449, %rd452;
	mul.wide.u32 	%rd454, %r912, %r904;
	add.s64 	%rd455, %rd454, %rd451;
	mul.hi.u32 	%r1034, %r904, %r912;
	cvt.u64.u32 	%rd456, %r1034;
	add.s64 	%rd457, %rd453, %rd456;
	mul.wide.u32 	%rd458, %r907, %r905;
	add.s64 	%rd459, %rd458, %rd455;
	mul.hi.u32 	%r1035, %r905, %r907;
	cvt.u64.u32 	%rd460, %r1035;
	add.s64 	%rd461, %rd457, %rd460;
	mul.wide.u32 	%rd462, %r11, %r910;
	add.s64 	%rd463, %rd462, %rd459;
	mul.hi.u32 	%r1036, %r910, %r11;
	cvt.u64.u32 	%rd464, %r1036;
	add.s64 	%rd465, %rd461, %rd464;
	mul.wide.u32 	%rd466, %r10, %r920;
	add.s64 	%rd467, %rd466, %rd463;
	mul.hi.u32 	%r1037, %r920, %r10;
	cvt.u64.u32 	%rd468, %r1037;
	add.s64 	%rd469, %rd465, %rd468;
	mul.wide.u32 	%rd470, %r9, %r928;
	add.s64 	%rd471, %rd470, %rd467;
	mul.hi.u32 	%r1038, %r928, %r9;
	cvt.u64.u32 	%rd472, %r1038;
	add.s64 	%rd473, %rd469, %rd472;
	mul.wide.u32 	%rd474, %r8, %r938;
	add.s64 	%rd475, %rd474, %rd471;
	mul.hi.u32 	%r1039, %r938, %r8;
	cvt.u64.u32 	%rd476, %r1039;
	add.s64 	%rd477, %rd473, %rd476;
	mul.wide.u32 	%rd478, %r7, %r950;
	add.s64 	%rd479, %rd478, %rd475;
	mul.hi.u32 	%r1040, %r950, %r7;
	cvt.u64.u32 	%rd480, %r1040;
	add.s64 	%rd481, %rd477, %rd480;
	mul.wide.u32 	%rd482, %r6, %r968;
	add.s64 	%rd483, %rd482, %rd479;
	mul.hi.u32 	%r1041, %r968, %r6;
	cvt.u64.u32 	%rd484, %r1041;
	add.s64 	%rd485, %rd481, %rd484;
	mul.wide.u32 	%rd486, %r5, %r984;
	add.s64 	%rd487, %rd486, %rd483;
	mul.hi.u32 	%r1042, %r984, %r5;
	cvt.u64.u32 	%rd488, %r1042;
	add.s64 	%rd489, %rd485, %rd488;
	mul.wide.u32 	%rd490, %r4, %r1002;
	add.s64 	%rd491, %rd490, %rd487;
	mul.hi.u32 	%r1043, %r1002, %r4;
	cvt.u64.u32 	%rd492, %r1043;
	add.s64 	%rd493, %rd489, %rd492;
	mul.wide.u32 	%rd494, %r3, %r1022;
	add.s64 	%rd495, %rd494, %rd491;
	mul.hi.u32 	%r1044, %r1022, %r3;
	cvt.u64.u32 	%rd496, %r1044;
	add.s64 	%rd497, %rd493, %rd496;
	cvt.u32.u64 	%r1045, %rd495;
	mul.lo.s32 	%r1046, %r13, %r1045;
	mul.wide.u32 	%rd498, %r17, %r1046;
	add.s64 	%rd499, %rd498, %rd495;
	mul.hi.u32 	%r1047, %r1046, %r17;
	cvt.u64.u32 	%rd500, %r1047;
	add.s64 	%rd501, %rd497, %rd500;
	shr.u64 	%rd502, %rd499, 32;
	add.s64 	%rd503, %rd501, %rd502;
	mul.wide.u32 	%rd504, %r1025, %r896;
	add.s64 	%rd505, %rd504, %rd503;
	mul.hi.u32 	%r1048, %r896, %r1025;
	cvt.u64.u32 	%rd506, %r1048;
	mul.wide.u32 	%rd507, %r1024, %r897;
	add.s64 	%rd508, %rd507, %rd505;
	mul.hi.u32 	%r1049, %r897, %r1024;
	cvt.u64.u32 	%rd509, %r1049;
	add.s64 	%rd510, %rd506, %rd509;
	mul.wide.u32 	%rd511, %r955, %r898;
	add.s64 	%rd512, %rd511, %rd508;
	mul.hi.u32 	%r1050, %r898, %r955;
	cvt.u64.u32 	%rd513, %r1050;
	add.s64 	%rd514, %rd510, %rd513;
	mul.wide.u32 	%rd515, %r954, %r899;
	add.s64 	%rd516, %rd515, %rd512;
	mul.hi.u32 	%r1051, %r899, %r954;
	cvt.u64.u32 	%rd517, %r1051;
	add.s64 	%rd518, %rd514, %rd517;
	mul.wide.u32 	%rd519, %r953, %r900;
	add.s64 	%rd520, %rd519, %rd516;
	mul.hi.u32 	%r1052, %r900, %r953;
	cvt.u64.u32 	%rd521, %r1052;
	add.s64 	%rd522, %rd518, %rd521;
	mul.wide.u32 	%rd523, %r952, %r901;
	add.s64 	%rd524, %rd523, %rd520;
	mul.hi.u32 	%r1053, %r901, %r952;
	cvt.u64.u32 	%rd525, %r1053;
	add.s64 	%rd526, %rd522, %rd525;
	mul.wide.u32 	%rd527, %r915, %r902;
	add.s64 	%rd528, %rd527, %rd524;
	mul.hi.u32 	%r1054, %r902, %r915;
	cvt.u64.u32 	%rd529, %r1054;
	add.s64 	%rd530, %rd526, %rd529;
	mul.wide.u32 	%rd531, %r914, %r903;
	add.s64 	%rd532, %rd531, %rd528;
	mul.hi.u32 	%r1055, %r903, %r914;
	cvt.u64.u32 	%rd533, %r1055;
	add.s64 	%rd534, %rd530, %rd533;
	mul.wide.u32 	%rd535, %r913, %r904;
	add.s64 	%rd536, %rd535, %rd532;
	mul.hi.u32 	%r1056, %r904, %r913;
	cvt.u64.u32 	%rd537, %r1056;
	add.s64 	%rd538, %rd534, %rd537;
	mul.wide.u32 	%rd539, %r912, %r905;
	add.s64 	%rd540, %rd539, %rd536;
	mul.hi.u32 	%r1057, %r905, %r912;
	cvt.u64.u32 	%rd541, %r1057;
	add.s64 	%rd542, %rd538, %rd541;
	mul.wide.u32 	%rd543, %r907, %r906;
	add.s64 	%rd544, %rd543, %rd540;
	mul.hi.u32 	%r1058, %r906, %r907;
	cvt.u64.u32 	%rd545, %r1058;
	add.s64 	%rd546, %rd542, %rd545;
	mul.wide.u32 	%rd547, %r12, %r910;
	add.s64 	%rd548, %rd547, %rd544;
	mul.hi.u32 	%r1059, %r910, %r12;
	cvt.u64.u32 	%rd549, %r1059;
	add.s64 	%rd550, %rd546, %rd549;
	mul.wide.u32 	%rd551, %r11, %r920;
	add.s64 	%rd552, %rd551, %rd548;
	mul.hi.u32 	%r1060, %r920, %r11;
	cvt.u64.u32 	%rd553, %r1060;
	add.s64 	%rd554, %rd550, %rd553;
	mul.wide.u32 	%rd555, %r10, %r928;
	add.s64 	%rd556, %rd555, %rd552;
	mul.hi.u32 	%r1061, %r928, %r10;
	cvt.u64.u32 	%rd557, %r1061;
	add.s64 	%rd558, %rd554, %rd557;
	mul.wide.u32 	%rd559, %r9, %r938;
	add.s64 	%rd560, %rd559, %rd556;
	mul.hi.u32 	%r1062, %r938, %r9;
	cvt.u64.u32 	%rd561, %r1062;
	add.s64 	%rd562, %rd558, %rd561;
	mul.wide.u32 	%rd563, %r8, %r950;
	add.s64 	%rd564, %rd563, %rd560;
	mul.hi.u32 	%r1063, %r950, %r8;
	cvt.u64.u32 	%rd565, %r1063;
	add.s64 	%rd566, %rd562, %rd565;
	mul.wide.u32 	%rd567, %r7, %r968;
	add.s64 	%rd568, %rd567, %rd564;
	mul.hi.u32 	%r1064, %r968, %r7;
	cvt.u64.u32 	%rd569, %r1064;
	add.s64 	%rd570, %rd566, %rd569;
	mul.wide.u32 	%rd571, %r6, %r984;
	add.s64 	%rd572, %rd571, %rd568;
	mul.hi.u32 	%r1065, %r984, %r6;
	cvt.u64.u32 	%rd573, %r1065;
	add.s64 	%rd574, %rd570, %rd573;
	mul.wide.u32 	%rd575, %r5, %r1002;
	add.s64 	%rd576, %rd575, %rd572;
	mul.hi.u32 	%r1066, %r1002, %r5;
	cvt.u64.u32 	%rd577, %r1066;
	add.s64 	%rd578, %rd574, %rd577;
	mul.wide.u32 	%rd579, %r4, %r1022;
	add.s64 	%rd580, %rd579, %rd576;
	mul.hi.u32 	%r1067, %r1022, %r4;
	cvt.u64.u32 	%rd581, %r1067;
	add.s64 	%rd582, %rd578, %rd581;
	mul.wide.u32 	%rd583, %r3, %r1046;
	add.s64 	%rd584, %rd583, %rd580;
	mul.hi.u32 	%r1068, %r1046, %r3;
	cvt.u64.u32 	%rd585, %r1068;
	add.s64 	%rd586, %rd582, %rd585;
	cvt.u32.u64 	%r1069, %rd584;
	mul.lo.s32 	%r1070, %r13, %r1069;
	mul.wide.u32 	%rd587, %r17, %r1070;
	add.s64 	%rd588, %rd587, %rd584;
	mul.hi.u32 	%r1071, %r1070, %r17;
	cvt.u64.u32 	%rd589, %r1071;
	add.s64 	%rd590, %rd586, %rd589;
	shr.u64 	%rd591, %rd588, 32;
	add.s64 	%rd592, %rd590, %rd591;
	mul.wide.u32 	%rd593, %r1025, %r897;
	add.s64 	%rd594, %rd593, %rd592;
	mul.hi.u32 	%r1072, %r897, %r1025;
	cvt.u64.u32 	%rd595, %r1072;
	mul.wide.u32 	%rd596, %r1024, %r898;
	add.s64 	%rd597, %rd596, %rd594;
	mul.hi.u32 	%r1073, %r898, %r1024;
	cvt.u64.u32 	%rd598, %r1073;
	add.s64 	%rd599, %rd595, %rd598;
	mul.wide.u32 	%rd600, %r955, %r899;
	add.s64 	%rd601, %rd600, %rd597;
	mul.hi.u32 	%r1074, %r899, %r955;
	cvt.u64.u32 	%rd602, %r1074;
	add.s64 	%rd603, %rd599, %rd602;
	mul.wide.u32 	%rd604, %r954, %r900;
	add.s64 	%rd605, %rd604, %rd601;
	mul.hi.u32 	%r1075, %r900, %r954;
	cvt.u64.u32 	%rd606, %r1075;
	add.s64 	%rd607, %rd603, %rd606;
	mul.wide.u32 	%rd608, %r953, %r901;
	add.s64 	%rd609, %rd608, %rd605;
	mul.hi.u32 	%r1076, %r901, %r953;
	cvt.u64.u32 	%rd610, %r1076;
	add.s64 	%rd611, %rd607, %rd610;
	mul.wide.u32 	%rd612, %r952, %r902;
	add.s64 	%rd613, %rd612, %rd609;
	mul.hi.u32 	%r1077, %r902, %r952;
	cvt.u64.u32 	%rd614, %r1077;
	add.s64 	%rd615, %rd611, %rd614;
	mul.wide.u32 	%rd616, %r915, %r903;
	add.s64 	%rd617, %rd616, %rd613;
	mul.hi.u32 	%r1078, %r903, %r915;
	cvt.u64.u32 	%rd618, %r1078;
	add.s64 	%rd619, %rd615, %rd618;
	mul.wide.u32 	%rd620, %r914, %r904;
	add.s64 	%rd621, %rd620, %rd617;
	mul.hi.u32 	%r1079, %r904, %r914;
	cvt.u64.u32 	%rd622, %r1079;
	add.s64 	%rd623, %rd619, %rd622;
	mul.wide.u32 	%rd624, %r913, %r905;
	add.s64 	%rd625, %rd624, %rd621;
	mul.hi.u32 	%r1080, %r905, %r913;
	cvt.u64.u32 	%rd626, %r1080;
	add.s64 	%rd627, %rd623, %rd626;
	mul.wide.u32 	%rd628, %r912, %r906;
	add.s64 	%rd629, %rd628, %rd625;
	mul.hi.u32 	%r1081, %r906, %r912;
	cvt.u64.u32 	%rd630, %r1081;
	add.s64 	%rd631, %rd627, %rd630;
	mul.wide.u32 	%rd632, %r12, %r920;
	add.s64 	%rd633, %rd632, %rd629;
	mul.hi.u32 	%r1082, %r920, %r12;
	cvt.u64.u32 	%rd634, %r1082;
	add.s64 	%rd635, %rd631, %rd634;
	mul.wide.u32 	%rd636, %r11, %r928;
	add.s64 	%rd637, %rd636, %rd633;
	mul.hi.u32 	%r1083, %r928, %r11;
	cvt.u64.u32 	%rd638, %r1083;
	add.s64 	%rd639, %rd635, %rd638;
	mul.wide.u32 	%rd640, %r10, %r938;
	add.s64 	%rd641, %rd640, %rd637;
	mul.hi.u32 	%r1084, %r938, %r10;
	cvt.u64.u32 	%rd642, %r1084;
	add.s64 	%rd643, %rd639, %rd642;
	mul.wide.u32 	%rd644, %r9, %r950;
	add.s64 	%rd645, %rd644, %rd641;
	mul.hi.u32 	%r1085, %r950, %r9;
	cvt.u64.u32 	%rd646, %r1085;
	add.s64 	%rd647, %rd643, %rd646;
	mul.wide.u32 	%rd648, %r8, %r968;
	add.s64 	%rd649, %rd648, %rd645;
	mul.hi.u32 	%r1086, %r968, %r8;
	cvt.u64.u32 	%rd650, %r1086;
	add.s64 	%rd651, %rd647, %rd650;
	mul.wide.u32 	%rd652, %r7, %r984;
	add.s64 	%rd653, %rd652, %rd649;
	mul.hi.u32 	%r1087, %r984, %r7;
	cvt.u64.u32 	%rd654, %r1087;
	add.s64 	%rd655, %rd651, %rd654;
	mul.wide.u32 	%rd656, %r6, %r1002;
	add.s64 	%rd657, %rd656, %rd653;
	mul.hi.u32 	%r1088, %r1002, %r6;
	cvt.u64.u32 	%rd658, %r1088;
	add.s64 	%rd659, %rd655, %rd658;
	mul.wide.u32 	%rd660, %r5, %r1022;
	add.s64 	%rd661, %rd660, %rd657;
	mul.hi.u32 	%r1089, %r1022, %r5;
	cvt.u64.u32 	%rd662, %r1089;
	add.s64 	%rd663, %rd659, %rd662;
	mul.wide.u32 	%rd664, %r4, %r1046;
	add.s64 	%rd665, %rd664, %rd661;
	mul.hi.u32 	%r1090, %r1046, %r4;
	cvt.u64.u32 	%rd666, %r1090;
	add.s64 	%rd667, %rd663, %rd666;
	mul.wide.u32 	%rd668, %r3, %r1070;
	add.s64 	%rd669, %rd668, %rd665;
	mul.hi.u32 	%r1091, %r1070, %r3;
	cvt.u64.u32 	%rd670, %r1091;
	add.s64 	%rd671, %rd667, %rd670;
	cvt.u32.u64 	%r91, %rd669;
	st.local.u32 	[%rd6356+-40], %r91;
	shr.u64 	%rd672, %rd669, 32;
	add.s64 	%rd673, %rd672, %rd671;
	mul.wide.u32 	%rd674, %r1025, %r898;
	add.s64 	%rd675, %rd674, %rd673;
	mul.hi.u32 	%r1092, %r898, %r1025;
	cvt.u64.u32 	%rd676, %r1092;
	mul.wide.u32 	%rd677, %r1024, %r899;
	add.s64 	%rd678, %rd677, %rd675;
	mul.hi.u32 	%r1093, %r899, %r1024;
	cvt.u64.u32 	%rd679, %r1093;
	add.s64 	%rd680, %rd676, %rd679;
	mul.wide.u32 	%rd681, %r955, %r900;
	add.s64 	%rd682, %rd681, %rd678;
	mul.hi.u32 	%r1094, %r900, %r955;
	cvt.u64.u32 	%rd683, %r1094;
	add.s64 	%rd684, %rd680, %rd683;
	mul.wide.u32 	%rd685, %r954, %r901;
	add.s64 	%rd686, %rd685, %rd682;
	mul.hi.u32 	%r1095, %r901, %r954;
	cvt.u64.u32 	%rd687, %r1095;
	add.s64 	%rd688, %rd684, %rd687;
	mul.wide.u32 	%rd689, %r953, %r902;
	add.s64 	%rd690, %rd689, %rd686;
	mul.hi.u32 	%r1096, %r902, %r953;
	cvt.u64.u32 	%rd691, %r1096;
	add.s64 	%rd692, %rd688, %rd691;
	mul.wide.u32 	%rd693, %r952, %r903;
	add.s64 	%rd694, %rd693, %rd690;
	mul.hi.u32 	%r1097, %r903, %r952;
	cvt.u64.u32 	%rd695, %r1097;
	add.s64 	%rd696, %rd692, %rd695;
	mul.wide.u32 	%rd697, %r915, %r904;
	add.s64 	%rd698, %rd697, %rd694;
	mul.hi.u32 	%r1098, %r904, %r915;
	cvt.u64.u32 	%rd699, %r1098;
	add.s64 	%rd700, %rd696, %rd699;
	mul.wide.u32 	%rd701, %r914, %r905;
	add.s64 	%rd702, %rd701, %rd698;
	mul.hi.u32 	%r1099, %r905, %r914;
	cvt.u64.u32 	%rd703, %r1099;
	add.s64 	%rd704, %rd700, %rd703;
	mul.wide.u32 	%rd705, %r913, %r906;
	add.s64 	%rd706, %rd705, %rd702;
	mul.hi.u32 	%r1100, %r906, %r913;
	cvt.u64.u32 	%rd707, %r1100;
	add.s64 	%rd708, %rd704, %rd707;
	mul.wide.u32 	%rd709, %r12, %r928;
	add.s64 	%rd710, %rd709, %rd706;
	mul.hi.u32 	%r1101, %r928, %r12;
	cvt.u64.u32 	%rd711, %r1101;
	add.s64 	%rd712, %rd708, %rd711;
	mul.wide.u32 	%rd713, %r11, %r938;
	add.s64 	%rd714, %rd713, %rd710;
	mul.hi.u32 	%r1102, %r938, %r11;
	cvt.u64.u32 	%rd715, %r1102;
	add.s64 	%rd716, %rd712, %rd715;
	mul.wide.u32 	%rd717, %r10, %r950;
	add.s64 	%rd718, %rd717, %rd714;
	mul.hi.u32 	%r1103, %r950, %r10;
	cvt.u64.u32 	%rd719, %r1103;
	add.s64 	%rd720, %rd716, %rd719;
	mul.wide.u32 	%rd721, %r9, %r968;
	add.s64 	%rd722, %rd721, %rd718;
	mul.hi.u32 	%r1104, %r968, %r9;
	cvt.u64.u32 	%rd723, %r1104;
	add.s64 	%rd724, %rd720, %rd723;
	mul.wide.u32 	%rd725, %r8, %r984;
	add.s64 	%rd726, %rd725, %rd722;
	mul.hi.u32 	%r1105, %r984, %r8;
	cvt.u64.u32 	%rd727, %r1105;
	add.s64 	%rd728, %rd724, %rd727;
	mul.wide.u32 	%rd729, %r7, %r1002;
	add.s64 	%rd730, %rd729, %rd726;
	mul.hi.u32 	%r1106, %r1002, %r7;
	cvt.u64.u32 	%rd731, %r1106;
	add.s64 	%rd732, %rd728, %rd731;
	mul.wide.u32 	%rd733, %r6, %r1022;
	add.s64 	%rd734, %rd733, %rd730;
	mul.hi.u32 	%r1107, %r1022, %r6;
	cvt.u64.u32 	%rd735, %r1107;
	add.s64 	%rd736, %rd732, %rd735;
	mul.wide.u32 	%rd737, %r5, %r1046;
	add.s64 	%rd738, %rd737, %rd734;
	mul.hi.u32 	%r1108, %r1046, %r5;
	cvt.u64.u32 	%rd739, %r1108;
	add.s64 	%rd740, %rd736, %rd739;
	mul.wide.u32 	%rd741, %r4, %r1070;
	add.s64 	%rd742, %rd741, %rd738;
	mul.hi.u32 	%r1109, %r1070, %r4;
	cvt.u64.u32 	%rd743, %r1109;
	add.s64 	%rd744, %rd740, %rd743;
	cvt.u32.u64 	%r92, %rd742;
	st.local.u32 	[%rd6356+-36], %r92;
	shr.u64 	%rd745, %rd742, 32;
	add.s64 	%rd746, %rd745, %rd744;
	mul.wide.u32 	%rd747, %r1025, %r899;
	add.s64 	%rd748, %rd747, %rd746;
	mul.hi.u32 	%r1110, %r899, %r1025;
	cvt.u64.u32 	%rd749, %r1110;
	mul.wide.u32 	%rd750, %r1024, %r900;
	add.s64 	%rd751, %rd750, %rd748;
	mul.hi.u32 	%r1111, %r900, %r1024;
	cvt.u64.u32 	%rd752, %r1111;
	add.s64 	%rd753, %rd749, %rd752;
	mul.wide.u32 	%rd754, %r955, %r901;
	add.s64 	%rd755, %rd754, %rd751;
	mul.hi.u32 	%r1112, %r901, %r955;
	cvt.u64.u32 	%rd756, %r1112;
	add.s64 	%rd757, %rd753, %rd756;
	mul.wide.u32 	%rd758, %r954, %r902;
	add.s64 	%rd759, %rd758, %rd755;
	mul.hi.u32 	%r1113, %r902, %r954;
	cvt.u64.u32 	%rd760, %r1113;
	add.s64 	%rd761, %rd757, %rd760;
	mul.wide.u32 	%rd762, %r953, %r903;
	add.s64 	%rd763, %rd762, %rd759;
	mul.hi.u32 	%r1114, %r903, %r953;
	cvt.u64.u32 	%rd764, %r1114;
	add.s64 	%rd765, %rd761, %rd764;
	mul.wide.u32 	%rd766, %r952, %r904;
	add.s64 	%rd767, %rd766, %rd763;
	mul.hi.u32 	%r1115, %r904, %r952;
	cvt.u64.u32 	%rd768, %r1115;
	add.s64 	%rd769, %rd765, %rd768;
	mul.wide.u32 	%rd770, %r915, %r905;
	add.s64 	%rd771, %rd770, %rd767;
	mul.hi.u32 	%r1116, %r905, %r915;
	cvt.u64.u32 	%rd772, %r1116;
	add.s64 	%rd773, %rd769, %rd772;
	mul.wide.u32 	%rd774, %r914, %r906;
	add.s64 	%rd775, %rd774, %rd771;
	mul.hi.u32 	%r1117, %r906, %r914;
	cvt.u64.u32 	%rd776, %r1117;
	add.s64 	%rd777, %rd773, %rd776;
	mul.wide.u32 	%rd778, %r12, %r938;
	add.s64 	%rd779, %rd778, %rd775;
	mul.hi.u32 	%r1118, %r938, %r12;
	cvt.u64.u32 	%rd780, %r1118;
	add.s64 	%rd781, %rd777, %rd780;
	mul.wide.u32 	%rd782, %r11, %r950;
	add.s64 	%rd783, %rd782, %rd779;
	mul.hi.u32 	%r1119, %r950, %r11;
	cvt.u64.u32 	%rd784, %r1119;
	add.s64 	%rd785, %rd781, %rd784;
	mul.wide.u32 	%rd786, %r10, %r968;
	add.s64 	%rd787, %rd786, %rd783;
	mul.hi.u32 	%r1120, %r968, %r10;
	cvt.u64.u32 	%rd788, %r1120;
	add.s64 	%rd789, %rd785, %rd788;
	mul.wide.u32 	%rd790, %r9, %r984;
	add.s64 	%rd791, %rd790, %rd787;
	mul.hi.u32 	%r1121, %r984, %r9;
	cvt.u64.u32 	%rd792, %r1121;
	add.s64 	%rd793, %rd789, %rd792;
	mul.wide.u32 	%rd794, %r8, %r1002;
	add.s64 	%rd795, %rd794, %rd791;
	mul.hi.u32 	%r1122, %r1002, %r8;
	cvt.u64.u32 	%rd796, %r1122;
	add.s64 	%rd797, %rd793, %rd796;
	mul.wide.u32 	%rd798, %r7, %r1022;
	add.s64 	%rd799, %rd798, %rd795;
	mul.hi.u32 	%r1123, %r1022, %r7;
	cvt.u64.u32 	%rd800, %r1123;
	add.s64 	%rd801, %rd797, %rd800;
	mul.wide.u32 	%rd802, %r6, %r1046;
	add.s64 	%rd803, %rd802, %rd799;
	mul.hi.u32 	%r1124, %r1046, %r6;
	cvt.u64.u32 	%rd804, %r1124;
	add.s64 	%rd805, %rd801, %rd804;
	mul.wide.u32 	%rd806, %r5, %r1070;
	add.s64 	%rd807, %rd806, %rd803;
	mul.hi.u32 	%r1125, %r1070, %r5;
	cvt.u64.u32 	%rd808, %r1125;
	add.s64 	%rd809, %rd805, %rd808;
	cvt.u32.u64 	%r93, %rd807;
	st.local.u32 	[%rd6356+-32], %r93;
	shr.u64 	%rd810, %rd807, 32;
	add.s64 	%rd811, %rd810, %rd809;
	mul.wide.u32 	%rd812, %r1025, %r900;
	add.s64 	%rd813, %rd812, %rd811;
	mul.hi.u32 	%r1126, %r900, %r1025;
	cvt.u64.u32 	%rd814, %r1126;
	mul.wide.u32 	%rd815, %r1024, %r901;
	add.s64 	%rd816, %rd815, %rd813;
	mul.hi.u32 	%r1127, %r901, %r1024;
	cvt.u64.u32 	%rd817, %r1127;
	add.s64 	%rd818, %rd814, %rd817;
	mul.wide.u32 	%rd819, %r955, %r902;
	add.s64 	%rd820, %rd819, %rd816;
	mul.hi.u32 	%r1128, %r902, %r955;
	cvt.u64.u32 	%rd821, %r1128;
	add.s64 	%rd822, %rd818, %rd821;
	mul.wide.u32 	%rd823, %r954, %r903;
	add.s64 	%rd824, %rd823, %rd820;
	mul.hi.u32 	%r1129, %r903, %r954;
	cvt.u64.u32 	%rd825, %r1129;
	add.s64 	%rd826, %rd822, %rd825;
	mul.wide.u32 	%rd827, %r953, %r904;
	add.s64 	%rd828, %rd827, %rd824;
	mul.hi.u32 	%r1130, %r904, %r953;
	cvt.u64.u32 	%rd829, %r1130;
	add.s64 	%rd830, %rd826, %rd829;
	mul.wide.u32 	%rd831, %r952, %r905;
	add.s64 	%rd832, %rd831, %rd828;
	mul.hi.u32 	%r1131, %r905, %r952;
	cvt.u64.u32 	%rd833, %r1131;
	add.s64 	%rd834, %rd830, %rd833;
	mul.wide.u32 	%rd835, %r915, %r906;
	add.s64 	%rd836, %rd835, %rd832;
	mul.hi.u32 	%r1132, %r906, %r915;
	cvt.u64.u32 	%rd837, %r1132;
	add.s64 	%rd838, %rd834, %rd837;
	mul.wide.u32 	%rd839, %r12, %r950;
	add.s64 	%rd840, %rd839, %rd836;
	mul.hi.u32 	%r1133, %r950, %r12;
	cvt.u64.u32 	%rd841, %r1133;
	add.s64 	%rd842, %rd838, %rd841;
	mul.wide.u32 	%rd843, %r11, %r968;
	add.s64 	%rd844, %rd843, %rd840;
	mul.hi.u32 	%r1134, %r968, %r11;
	cvt.u64.u32 	%rd845, %r1134;
	add.s64 	%rd846, %rd842, %rd845;
	mul.wide.u32 	%rd847, %r10, %r984;
	add.s64 	%rd848, %rd847, %rd844;
	mul.hi.u32 	%r1135, %r984, %r10;
	cvt.u64.u32 	%rd849, %r1135;
	add.s64 	%rd850, %rd846, %rd849;
	mul.wide.u32 	%rd851, %r9, %r1002;
	add.s64 	%rd852, %rd851, %rd848;
	mul.hi.u32 	%r1136, %r1002, %r9;
	cvt.u64.u32 	%rd853, %r1136;
	add.s64 	%rd854, %rd850, %rd853;
	mul.wide.u32 	%rd855, %r8, %r1022;
	add.s64 	%rd856, %rd855, %rd852;
	mul.hi.u32 	%r1137, %r1022, %r8;
	cvt.u64.u32 	%rd857, %r1137;
	add.s64 	%rd858, %rd854, %rd857;
	mul.wide.u32 	%rd859, %r7, %r1046;
	add.s64 	%rd860, %rd859, %rd856;
	mul.hi.u32 	%r1138, %r1046, %r7;
	cvt.u64.u32 	%rd861, %r1138;
	add.s64 	%rd862, %rd858, %rd861;
	mul.wide.u32 	%rd863, %r6, %r1070;
	add.s64 	%rd864, %rd863, %rd860;
	mul.hi.u32 	%r1139, %r1070, %r6;
	cvt.u64.u32 	%rd865, %r1139;
	add.s64 	%rd866, %rd862, %rd865;
	cvt.u32.u64 	%r94, %rd864;
	st.local.u32 	[%rd6356+-28], %r94;
	shr.u64 	%rd867, %rd864, 32;
	add.s64 	%rd868, %rd867, %rd866;
	mul.wide.u32 	%rd869, %r1025, %r901;
	add.s64 	%rd870, %rd869, %rd868;
	mul.hi.u32 	%r1140, %r901, %r1025;
	cvt.u64.u32 	%rd871, %r1140;
	mul.wide.u32 	%rd872, %r1024, %r902;
	add.s64 	%rd873, %rd872, %rd870;
	mul.hi.u32 	%r1141, %r902, %r1024;
	cvt.u64.u32 	%rd874, %r1141;
	add.s64 	%rd875, %rd871, %rd874;
	mul.wide.u32 	%rd876, %r955, %r903;
	add.s64 	%rd877, %rd876, %rd873;
	mul.hi.u32 	%r1142, %r903, %r955;
	cvt.u64.u32 	%rd878, %r1142;
	add.s64 	%rd879, %rd875, %rd878;
	mul.wide.u32 	%rd880, %r954, %r904;
	add.s64 	%rd881, %rd880, %rd877;
	mul.hi.u32 	%r1143, %r904, %r954;
	cvt.u64.u32 	%rd882, %r1143;
	add.s64 	%rd883, %rd879, %rd882;
	mul.wide.u32 	%rd884, %r953, %r905;
	add.s64 	%rd885, %rd884, %rd881;
	mul.hi.u32 	%r1144, %r905, %r953;
	cvt.u64.u32 	%rd886, %r1144;
	add.s64 	%rd887, %rd883, %rd886;
	mul.wide.u32 	%rd888, %r952, %r906;
	add.s64 	%rd889, %rd888, %rd885;
	mul.hi.u32 	%r1145, %r906, %r952;
	cvt.u64.u32 	%rd890, %r1145;
	add.s64 	%rd891, %rd887, %rd890;
	mul.wide.u32 	%rd892, %r12, %r968;
	add.s64 	%rd893, %rd892, %rd889;
	mul.hi.u32 	%r1146, %r968, %r12;
	cvt.u64.u32 	%rd894, %r1146;
	add.s64 	%rd895, %rd891, %rd894;
	mul.wide.u32 	%rd896, %r11, %r984;
	add.s64 	%rd897, %rd896, %rd893;
	mul.hi.u32 	%r1147, %r984, %r11;
	cvt.u64.u32 	%rd898, %r1147;
	add.s64 	%rd899, %rd895, %rd898;
	mul.wide.u32 	%rd900, %r10, %r1002;
	add.s64 	%rd901, %rd900, %rd897;
	mul.hi.u32 	%r1148, %r1002, %r10;
	cvt.u64.u32 	%rd902, %r1148;
	add.s64 	%rd903, %rd899, %rd902;
	mul.wide.u32 	%rd904, %r9, %r1022;
	add.s64 	%rd905, %rd904, %rd901;
	mul.hi.u32 	%r1149, %r1022, %r9;
	cvt.u64.u32 	%rd906, %r1149;
	add.s64 	%rd907, %rd903, %rd906;
	mul.wide.u32 	%rd908, %r8, %r1046;
	add.s64 	%rd909, %rd908, %rd905;
	mul.hi.u32 	%r1150, %r1046, %r8;
	cvt.u64.u32 	%rd910, %r1150;
	add.s64 	%rd911, %rd907, %rd910;
	mul.wide.u32 	%rd912, %r7, %r1070;
	add.s64 	%rd913, %rd912, %rd909;
	mul.hi.u32 	%r1151, %r1070, %r7;
	cvt.u64.u32 	%rd914, %r1151;
	add.s64 	%rd915, %rd911, %rd914;
	cvt.u32.u64 	%r95, %rd913;
	st.local.u32 	[%rd6356+-24], %r95;
	shr.u64 	%rd916, %rd913, 32;
	add.s64 	%rd917, %rd916, %rd915;
	mul.wide.u32 	%rd918, %r1025, %r902;
	add.s64 	%rd919, %rd918, %rd917;
	mul.hi.u32 	%r1152, %r902, %r1025;
	cvt.u64.u32 	%rd920, %r1152;
	mul.wide.u32 	%rd921, %r1024, %r903;
	add.s64 	%rd922, %rd921, %rd919;
	mul.hi.u32 	%r1153, %r903, %r1024;
	cvt.u64.u32 	%rd923, %r1153;
	add.s64 	%rd924, %rd920, %rd923;
	mul.wide.u32 	%rd925, %r955, %r904;
	add.s64 	%rd926, %rd925, %rd922;
	mul.hi.u32 	%r1154, %r904, %r955;
	cvt.u64.u32 	%rd927, %r1154;
	add.s64 	%rd928, %rd924, %rd927;
	mul.wide.u32 	%rd929, %r954, %r905;
	add.s64 	%rd930, %rd929, %rd926;
	mul.hi.u32 	%r1155, %r905, %r954;
	cvt.u64.u32 	%rd931, %r1155;
	add.s64 	%rd932, %rd928, %rd931;
	mul.wide.u32 	%rd933, %r953, %r906;
	add.s64 	%rd934, %rd933, %rd930;
	mul.hi.u32 	%r1156, %r906, %r953;
	cvt.u64.u32 	%rd935, %r1156;
	add.s64 	%rd936, %rd932, %rd935;
	mul.wide.u32 	%rd937, %r12, %r984;
	add.s64 	%rd938, %rd937, %rd934;
	mul.hi.u32 	%r1157, %r984, %r12;
	cvt.u64.u32 	%rd939, %r1157;
	add.s64 	%rd940, %rd936, %rd939;
	mul.wide.u32 	%rd941, %r11, %r1002;
	add.s64 	%rd942, %rd941, %rd938;
	mul.hi.u32 	%r1158, %r1002, %r11;
	cvt.u64.u32 	%rd943, %r1158;
	add.s64 	%rd944, %rd940, %rd943;
	mul.wide.u32 	%rd945, %r10, %r1022;
	add.s64 	%rd946, %rd945, %rd942;
	mul.hi.u32 	%r1159, %r1022, %r10;
	cvt.u64.u32 	%rd947, %r1159;
	add.s64 	%rd948, %rd944, %rd947;
	mul.wide.u32 	%rd949, %r9, %r1046;
	add.s64 	%rd950, %rd949, %rd946;
	mul.hi.u32 	%r1160, %r1046, %r9;
	cvt.u64.u32 	%rd951, %r1160;
	add.s64 	%rd952, %rd948, %rd951;
	mul.wide.u32 	%rd953, %r8, %r1070;
	add.s64 	%rd954, %rd953, %rd950;
	mul.hi.u32 	%r1161, %r1070, %r8;
	cvt.u64.u32 	%rd955, %r1161;
	add.s64 	%rd956, %rd952, %rd955;
	cvt.u32.u64 	%r96, %rd954;
	st.local.u32 	[%rd6356+-20], %r96;
	shr.u64 	%rd957, %rd954, 32;
	add.s64 	%rd958, %rd957, %rd956;
	mul.wide.u32 	%rd959, %r1025, %r903;
	add.s64 	%rd960, %rd959, %rd958;
	mul.hi.u32 	%r1162, %r903, %r1025;
	cvt.u64.u32 	%rd961, %r1162;
	mul.wide.u32 	%rd962, %r1024, %r904;
	add.s64 	%rd963, %rd962, %rd960;
	mul.hi.u32 	%r1163, %r904, %r1024;
	cvt.u64.u32 	%rd964, %r1163;
	add.s64 	%rd965, %rd961, %rd964;
	mul.wide.u32 	%rd966, %r955, %r905;
	add.s64 	%rd967, %rd966, %rd963;
	mul.hi.u32 	%r1164, %r905, %r955;
	cvt.u64.u32 	%rd968, %r1164;
	add.s64 	%rd969, %rd965, %rd968;
	mul.wide.u32 	%rd970, %r954, %r906;
	add.s64 	%rd971, %rd970, %rd967;
	mul.hi.u32 	%r1165, %r906, %r954;
	cvt.u64.u32 	%rd972, %r1165;
	add.s64 	%rd973, %rd969, %rd972;
	mul.wide.u32 	%rd974, %r12, %r1002;
	add.s64 	%rd975, %rd974, %rd971;
	mul.hi.u32 	%r1166, %r1002, %r12;
	cvt.u64.u32 	%rd976, %r1166;
	add.s64 	%rd977, %rd973, %rd976;
	mul.wide.u32 	%rd978, %r11, %r1022;
	add.s64 	%rd979, %rd978, %rd975;
	mul.hi.u32 	%r1167, %r1022, %r11;
	cvt.u64.u32 	%rd980, %r1167;
	add.s64 	%rd981, %rd977, %rd980;
	mul.wide.u32 	%rd982, %r10, %r1046;
	add.s64 	%rd983, %rd982, %rd979;
	mul.hi.u32 	%r1168, %r1046, %r10;
	cvt.u64.u32 	%rd984, %r1168;
	add.s64 	%rd985, %rd981, %rd984;
	mul.wide.u32 	%rd986, %r9, %r1070;
	add.s64 	%rd987, %rd986, %rd983;
	mul.hi.u32 	%r1169, %r1070, %r9;
	cvt.u64.u32 	%rd988, %r1169;
	add.s64 	%rd989, %rd985, %rd988;
	cvt.u32.u64 	%r97, %rd987;
	st.local.u32 	[%rd6356+-16], %r97;
	shr.u64 	%rd990, %rd987, 32;
	add.s64 	%rd991, %rd990, %rd989;
	mul.wide.u32 	%rd992, %r1025, %r904;
	add.s64 	%rd993, %rd992, %rd991;
	mul.hi.u32 	%r1170, %r904, %r1025;
	cvt.u64.u32 	%rd994, %r1170;
	mul.wide.u32 	%rd995, %r1024, %r905;
	add.s64 	%rd996, %rd995, %rd993;
	mul.hi.u32 	%r1171, %r905, %r1024;
	cvt.u64.u32 	%rd997, %r1171;
	add.s64 	%rd998, %rd994, %rd997;
	mul.wide.u32 	%rd999, %r955, %r906;
	add.s64 	%rd1000, %rd999, %rd996;
	mul.hi.u32 	%r1172, %r906, %r955;
	cvt.u64.u32 	%rd1001, %r1172;
	add.s64 	%rd1002, %rd998, %rd1001;
	mul.wide.u32 	%rd1003, %r12, %r1022;
	add.s64 	%rd1004, %rd1003, %rd1000;
	mul.hi.u32 	%r1173, %r1022, %r12;
	cvt.u64.u32 	%rd1005, %r1173;
	add.s64 	%rd1006, %rd1002, %rd1005;
	mul.wide.u32 	%rd1007, %r11, %r1046;
	add.s64 	%rd1008, %rd1007, %rd1004;
	mul.hi.u32 	%r1174, %r1046, %r11;
	cvt.u64.u32 	%rd1009, %r1174;
	add.s64 	%rd1010, %rd1006, %rd1009;
	mul.wide.u32 	%rd1011, %r10, %r1070;
	add.s64 	%rd1012, %rd1011, %rd1008;
	mul.hi.u32 	%r1175, %r1070, %r10;
	cvt.u64.u32 	%rd1013, %r1175;
	add.s64 	%rd1014, %rd1010, %rd1013;
	cvt.u32.u64 	%r98, %rd1012;
	st.local.u32 	[%rd6356+-12], %r98;
	shr.u64 	%rd1015, %rd1012, 32;
	add.s64 	%rd1016, %rd1015, %rd1014;
	mul.wide.u32 	%rd1017, %r1025, %r905;
	add.s64 	%rd1018, %rd1017, %rd1016;
	mul.hi.u32 	%r1176, %r905, %r1025;
	cvt.u64.u32 	%rd1019, %r1176;
	mul.wide.u32 	%rd1020, %r1024, %r906;
	add.s64 	%rd1021, %rd1020, %rd1018;
	mul.hi.u32 	%r1177, %r906, %r1024;
	cvt.u64.u32 	%rd1022, %r1177;
	add.s64 	%rd1023, %rd1019, %rd1022;
	mul.wide.u32 	%rd1024, %r12, %r1046;
	add.s64 	%rd1025, %rd1024, %rd1021;
	mul.hi.u32 	%r1178, %r1046, %r12;
	cvt.u64.u32 	%rd1026, %r1178;
	add.s64 	%rd1027, %rd1023, %rd1026;
	mul.wide.u32 	%rd1028, %r11, %r1070;
	add.s64 	%rd1029, %rd1028, %rd1025;
	mul.hi.u32 	%r1179, %r1070, %r11;
	cvt.u64.u32 	%rd1030, %r1179;
	add.s64 	%rd1031, %rd1027, %rd1030;
	cvt.u32.u64 	%r99, %rd1029;
	st.local.u32 	[%rd6356+-8], %r99;
	shr.u64 	%rd1032, %rd1029, 32;
	add.s64 	%rd1033, %rd1032, %rd1031;
	mul.wide.u32 	%rd1034, %r1025, %r906;
	add.s64 	%rd1035, %rd1034, %rd1033;
	mul.hi.u32 	%r1180, %r906, %r1025;
	cvt.u64.u32 	%rd1036, %r1180;
	mul.wide.u32 	%rd1037, %r12, %r1070;
	add.s64 	%rd1038, %rd1037, %rd1035;
	mul.hi.u32 	%r1181, %r1070, %r12;
	cvt.u64.u32 	%rd1039, %r1181;
	add.s64 	%rd1040, %rd1036, %rd1039;
	cvt.u32.u64 	%r100, %rd1038;
	st.local.u32 	[%rd6356+-4], %r100;
	shr.u64 	%rd1041, %rd1038, 32;
	add.s64 	%rd1042, %rd1041, %rd1040;
	cvt.u32.u64 	%r101, %rd1042;
	st.local.u32 	[%rd6356], %r101;
	setp.lt.u64 	%p41, %rd1042, 4294967296;
	@%p41 bra 	$L__BB1_24;
	sub.s32 	%r1182, %r91, %r17;
	st.local.u32 	[%rd6356+-40], %r1182;
	setp.lt.u32 	%p42, %r91, %r17;
	selp.s32 	%r1183, -1, 0, %p42;
	sub.s32 	%r1184, %r92, %r3;
	add.s32 	%r1185, %r1184, %r1183;
	st.local.u32 	[%rd6356+-36], %r1185;
	setp.gt.u32 	%p43, %r1185, %r92;
	selp.s32 	%r1186, -1, 0, %p43;
	sub.s32 	%r1187, %r93, %r4;
	add.s32 	%r1188, %r1187, %r1186;
	st.local.u32 	[%rd6356+-32], %r1188;
	setp.gt.u32 	%p44, %r1188, %r93;
	selp.s32 	%r1189, -1, 0, %p44;
	sub.s32 	%r1190, %r94, %r5;
	add.s32 	%r1191, %r1190, %r1189;
	st.local.u32 	[%rd6356+-28], %r1191;
	setp.gt.u32 	%p45, %r1191, %r94;
	selp.s32 	%r1192, -1, 0, %p45;
	sub.s32 	%r1193, %r95, %r6;
	add.s32 	%r1194, %r1193, %r1192;
	st.local.u32 	[%rd6356+-24], %r1194;
	setp.gt.u32 	%p46, %r1194, %r95;
	selp.s32 	%r1195, -1, 0, %p46;
	sub.s32 	%r1196, %r96, %r7;
	add.s32 	%r1197, %r1196, %r1195;
	st.local.u32 	[%rd6356+-20], %r1197;
	setp.gt.u32 	%p47, %r1197, %r96;
	selp.s32 	%r1198, -1, 0, %p47;
	sub.s32 	%r1199, %r97, %r8;
	add.s32 	%r1200, %r1199, %r1198;
	st.local.u32 	[%rd6356+-16], %r1200;
	setp.gt.u32 	%p48, %r1200, %r97;
	selp.s32 	%r1201, -1, 0, %p48;
	sub.s32 	%r1202, %r98, %r9;
	add.s32 	%r1203, %r1202, %r1201;
	st.local.u32 	[%rd6356+-12], %r1203;
	setp.gt.u32 	%p49, %r1203, %r98;
	selp.s32 	%r1204, -1, 0, %p49;
	sub.s32 	%r1205, %r99, %r10;
	add.s32 	%r1206, %r1205, %r1204;
	st.local.u32 	[%rd6356+-8], %r1206;
	setp.gt.u32 	%p50, %r1206, %r99;
	selp.s32 	%r1207, -1, 0, %p50;
	sub.s32 	%r1208, %r100, %r11;
	add.s32 	%r1209, %r1208, %r1207;
	st.local.u32 	[%rd6356+-4], %r1209;
	setp.gt.u32 	%p51, %r1209, %r100;
	selp.s32 	%r1210, -1, 0, %p51;
	sub.s32 	%r1211, %r101, %r12;
	add.s32 	%r1212, %r1211, %r1210;
	st.local.u32 	[%rd6356], %r1212;
$L__BB1_24:
	add.s32 	%r2928, %r2928, 1;
	add.s64 	%rd6356, %rd6356, 44;
	setp.ne.s32 	%p52, %r2928, 30;
	@%p52 bra 	$L__BB1_22;
	st.local.u32 	[%rd4+4], %r3;
	st.local.u32 	[%rd4+8], %r4;
	st.local.u32 	[%rd4+12], %r5;
	st.local.u32 	[%rd4+16], %r6;
	st.local.u32 	[%rd4+20], %r7;
	st.local.u32 	[%rd4+24], %r8;
	st.local.u32 	[%rd4+28], %r9;
	st.local.u32 	[%rd4+32], %r10;
	st.local.u32 	[%rd4+36], %r11;
	st.local.u32 	[%rd4+40], %r12;
	and.b32  	%r1215, %r17, -2;
	st.local.u32 	[%rd4], %r1215;
	mov.b32 	%r3031, 1;
	mov.b32 	%r3021, 0;
	mov.u32 	%r3022, %r3021;
	mov.u32 	%r3023, %r3021;
	mov.u32 	%r3024, %r3021;
	mov.u32 	%r3025, %r3021;
	mov.u32 	%r3026, %r3021;
	mov.u32 	%r3027, %r3021;
	mov.u32 	%r3028, %r3021;
	mov.u32 	%r3029, %r3021;
	mov.u32 	%r3030, %r3021;
	mov.u32 	%r2940, %r3021;
$L__BB1_26:
	shl.b32 	%r2951, %r3031, 1;
	st.local.u32 	[%rd2], %r2951;
	shf.l.wrap.b32 	%r2950, %r3031, %r3030, 1;
	st.local.u32 	[%rd2+4], %r2950;
	shf.l.wrap.b32 	%r2949, %r3030, %r3029, 1;
	st.local.u32 	[%rd2+8], %r2949;
	shf.l.wrap.b32 	%r2948, %r3029, %r3028, 1;
	st.local.u32 	[%rd2+12], %r2948;
	shf.l.wrap.b32 	%r2947, %r3028, %r3027, 1;
	st.local.u32 	[%rd2+16], %r2947;
	shf.l.wrap.b32 	%r2946, %r3027, %r3026, 1;
	st.local.u32 	[%rd2+20], %r2946;
	shf.l.wrap.b32 	%r2945, %r3026, %r3025, 1;
	st.local.u32 	[%rd2+24], %r2945;
	shf.l.wrap.b32 	%r2944, %r3025, %r3024, 1;
	st.local.u32 	[%rd2+28], %r2944;
	shf.l.wrap.b32 	%r2943, %r3024, %r3023, 1;
	st.local.u32 	[%rd2+32], %r2943;
	shf.l.wrap.b32 	%r2942, %r3023, %r3022, 1;
	st.local.u32 	[%rd2+36], %r2942;
	shf.l.wrap.b32 	%r2941, %r3022, %r3021, 1;
	st.local.u32 	[%rd2+40], %r2941;
	setp.gt.s32 	%p53, %r3021, -1;
	@%p53 bra 	$L__BB1_28;
	sub.s32 	%r126, %r2951, %r17;
	st.local.u32 	[%rd2], %r126;
	setp.lt.u32 	%p54, %r2951, %r17;
	selp.s32 	%r1216, -1, 0, %p54;
	sub.s32 	%r1217, %r2950, %r3;
	add.s32 	%r127, %r1217, %r1216;
	st.local.u32 	[%rd2+4], %r127;
	setp.gt.u32 	%p55, %r127, %r2950;
	selp.s32 	%r1218, -1, 0, %p55;
	sub.s32 	%r1219, %r2949, %r4;
	add.s32 	%r128, %r1219, %r1218;
	st.local.u32 	[%rd2+8], %r128;
	setp.gt.u32 	%p56, %r128, %r2949;
	selp.s32 	%r1220, -1, 0, %p56;
	sub.s32 	%r1221, %r2948, %r5;
	add.s32 	%r129, %r1221, %r1220;
	st.local.u32 	[%rd2+12], %r129;
	setp.gt.u32 	%p57, %r129, %r2948;
	selp.s32 	%r1222, -1, 0, %p57;
	sub.s32 	%r1223, %r2947, %r6;
	add.s32 	%r130, %r1223, %r1222;
	st.local.u32 	[%rd2+16], %r130;
	setp.gt.u32 	%p58, %r130, %r2947;
	selp.s32 	%r1224, -1, 0, %p58;
	sub.s32 	%r1225, %r2946, %r7;
	add.s32 	%r131, %r1225, %r1224;
	st.local.u32 	[%rd2+20], %r131;
	setp.gt.u32 	%p59, %r131, %r2946;
	selp.s32 	%r1226, -1, 0, %p59;
	sub.s32 	%r1227, %r2945, %r8;
	add.s32 	%r132, %r1227, %r1226;
	st.local.u32 	[%rd2+24], %r132;
	setp.gt.u32 	%p60, %r132, %r2945;
	selp.s32 	%r1228, -1, 0, %p60;
	sub.s32 	%r1229, %r2944, %r9;
	add.s32 	%r133, %r1229, %r1228;
	st.local.u32 	[%rd2+28], %r133;
	setp.gt.u32 	%p61, %r133, %r2944;
	selp.s32 	%r1230, -1, 0, %p61;
	sub.s32 	%r1231, %r2943, %r10;
	add.s32 	%r134, %r1231, %r1230;
	st.local.u32 	[%rd2+32], %r134;
	setp.gt.u32 	%p62, %r134, %r2943;
	selp.s32 	%r1232, -1, 0, %p62;
	sub.s32 	%r1233, %r2942, %r11;
	add.s32 	%r135, %r1233, %r1232;
	st.local.u32 	[%rd2+36], %r135;
	setp.gt.u32 	%p63, %r135, %r2942;
	selp.s32 	%r1234, -1, 0, %p63;
	sub.s32 	%r1235, %r2941, %r12;
	add.s32 	%r2941, %r1235, %r1234;
	st.local.u32 	[%rd2+40], %r2941;
	mov.u32 	%r2942, %r135;
	mov.u32 	%r2943, %r134;
	mov.u32 	%r2944, %r133;
	mov.u32 	%r2945, %r132;
	mov.u32 	%r2946, %r131;
	mov.u32 	%r2947, %r130;
	mov.u32 	%r2948, %r129;
	mov.u32 	%r2949, %r128;
	mov.u32 	%r2950, %r127;
	mov.u32 	%r2951, %r126;
$L__BB1_28:
	mov.u32 	%r3031, %r2951;
	mov.u32 	%r3030, %r2950;
	mov.u32 	%r3029, %r2949;
	mov.u32 	%r3028, %r2948;
	mov.u32 	%r3027, %r2947;
	mov.u32 	%r3026, %r2946;
	mov.u32 	%r3025, %r2945;
	mov.u32 	%r3024, %r2944;
	mov.u32 	%r3023, %r2943;
	mov.u32 	%r3022, %r2942;
	mov.u32 	%r3021, %r2941;
	mov.b32 	%r2952, 10;
$L__BB1_29:
	mul.wide.u32 	%rd1043, %r2952, 4;
	add.s64 	%rd1044, %rd2, %rd1043;
	ld.local.u32 	%r149, [%rd1044];
	add.s64 	%rd1045, %rd1, %rd1043;
	ld.local.u32 	%r150, [%rd1045];
	setp.gt.u32 	%p64, %r149, %r150;
	@%p64 bra 	$L__BB1_31;
	setp.ge.u32 	%p65, %r149, %r150;
	add.s32 	%r151, %r2952, -1;
	setp.ne.s32 	%p66, %r2952, 0;
	and.pred  	%p67, %p65, %p66;
	mov.u32 	%r2952, %r151;
	@%p67 bra 	$L__BB1_29;
	bra.uni 	$L__BB1_32;
$L__BB1_31:
	sub.s32 	%r152, %r3031, %r17;
	st.local.u32 	[%rd2], %r152;
	setp.lt.u32 	%p68, %r3031, %r17;
	selp.s32 	%r1237, -1, 0, %p68;
	sub.s32 	%r1238, %r3030, %r3;
	add.s32 	%r153, %r1238, %r1237;
	st.local.u32 	[%rd2+4], %r153;
	setp.gt.u32 	%p69, %r153, %r3030;
	selp.s32 	%r1239, -1, 0, %p69;
	sub.s32 	%r1240, %r3029, %r4;
	add.s32 	%r154, %r1240, %r1239;
	st.local.u32 	[%rd2+8], %r154;
	setp.gt.u32 	%p70, %r154, %r3029;
	selp.s32 	%r1241, -1, 0, %p70;
	sub.s32 	%r1242, %r3028, %r5;
	add.s32 	%r155, %r1242, %r1241;
	st.local.u32 	[%rd2+12], %r155;
	setp.gt.u32 	%p71, %r155, %r3028;
	selp.s32 	%r1243, -1, 0, %p71;
	sub.s32 	%r1244, %r3027, %r6;
	add.s32 	%r156, %r1244, %r1243;
	st.local.u32 	[%rd2+16], %r156;
	setp.gt.u32 	%p72, %r156, %r3027;
	selp.s32 	%r1245, -1, 0, %p72;
	sub.s32 	%r1246, %r3026, %r7;
	add.s32 	%r157, %r1246, %r1245;
	st.local.u32 	[%rd2+20], %r157;
	setp.gt.u32 	%p73, %r157, %r3026;
	selp.s32 	%r1247, -1, 0, %p73;
	sub.s32 	%r1248, %r3025, %r8;
	add.s32 	%r158, %r1248, %r1247;
	st.local.u32 	[%rd2+24], %r158;
	setp.gt.u32 	%p74, %r158, %r3025;
	selp.s32 	%r1249, -1, 0, %p74;
	sub.s32 	%r1250, %r3024, %r9;
	add.s32 	%r159, %r1250, %r1249;
	st.local.u32 	[%rd2+28], %r159;
	setp.gt.u32 	%p75, %r159, %r3024;
	selp.s32 	%r1251, -1, 0, %p75;
	sub.s32 	%r1252, %r3023, %r10;
	add.s32 	%r160, %r1252, %r1251;
	st.local.u32 	[%rd2+32], %r160;
	setp.gt.u32 	%p76, %r160, %r3023;
	selp.s32 	%r1253, -1, 0, %p76;
	sub.s32 	%r1254, %r3022, %r11;
	add.s32 	%r161, %r1254, %r1253;
	st.local.u32 	[%rd2+36], %r161;
	setp.gt.u32 	%p77, %r161, %r3022;
	selp.s32 	%r1255, -1, 0, %p77;
	sub.s32 	%r1256, %r3021, %r12;
	add.s32 	%r3021, %r1256, %r1255;
	st.local.u32 	[%rd2+40], %r3021;
	mov.u32 	%r3022, %r161;
	mov.u32 	%r3023, %r160;
	mov.u32 	%r3024, %r159;
	mov.u32 	%r3025, %r158;
	mov.u32 	%r3026, %r157;
	mov.u32 	%r3027, %r156;
	mov.u32 	%r3028, %r155;
	mov.u32 	%r3029, %r154;
	mov.u32 	%r3030, %r153;
	mov.u32 	%r3031, %r152;
$L__BB1_32:
	add.s32 	%r2940, %r2940, 1;
	setp.eq.s32 	%p78, %r2940, 352;
	@%p78 bra 	$L__BB1_33;
	bra.uni 	$L__BB1_26;
$L__BB1_33:
	setp.lt.s32 	%p79, %r2892, 1;
	@%p79 bra 	$L__BB1_55;
$L__BB1_34:
	mov.u32 	%r306, %r2892;
	min.u32 	%r307, %r306, 5;
	sub.s32 	%r2892, %r306, %r307;
	shr.s32 	%r1257, %r2892, 31;
	shr.u32 	%r1258, %r1257, 27;
	add.s32 	%r1259, %r2892, %r1258;
	shr.s32 	%r309, %r1259, 5;
	and.b32  	%r1260, %r1259, -32;
	sub.s32 	%r310, %r2892, %r1260;
	add.s32 	%r1261, %r310, %r307;
	setp.gt.s32 	%p80, %r1261, 32;
	@%p80 bra 	$L__BB1_36;
	mul.wide.u32 	%rd1048, %r309, 4;
	add.s64 	%rd1049, %rd4, %rd1048;
	ld.local.u32 	%r1271, [%rd1049];
	shr.u32 	%r1272, %r1271, %r310;
	mov.b32 	%r1273, -1;
	shl.b32 	%r1274, %r1273, %r307;
	not.b32 	%r1275, %r1274;
	and.b32  	%r2976, %r1272, %r1275;
	bra.uni 	$L__BB1_37;
$L__BB1_36:
	mul.wide.u32 	%rd1046, %r309, 4;
	add.s64 	%rd1047, %rd4, %rd1046;
	ld.local.u32 	%r1262, [%rd1047];
	shr.u32 	%r1263, %r1262, %r310;
	ld.local.u32 	%r1264, [%rd1047+4];
	sub.s32 	%r1265, 32, %r310;
	shl.b32 	%r1266, %r1264, %r1265;
	mov.b32 	%r1267, -1;
	shl.b32 	%r1268, %r1267, %r307;
	not.b32 	%r1269, %r1268;
	and.b32  	%r1270, %r1266, %r1269;
	or.b32  	%r2976, %r1270, %r1263;
$L__BB1_37:
	mul.wide.u32 	%rd1050, %r3031, %r3031;
	mul.hi.u32 	%r1276, %r3031, %r3031;
	cvt.u64.u32 	%rd1051, %r1276;
	cvt.u32.u64 	%r1277, %rd1050;
	mul.lo.s32 	%r1278, %r13, %r1277;
	mul.wide.u32 	%rd1052, %r17, %r1278;
	add.s64 	%rd1053, %rd1052, %rd1050;
	mul.hi.u32 	%r1279, %r1278, %r17;
	cvt.u64.u32 	%rd1054, %r1279;
	add.s64 	%rd1055, %rd1051, %rd1054;
	shr.u64 	%rd1056, %rd1053, 32;
	add.s64 	%rd1057, %rd1055, %rd1056;
	cvt.u64.u32 	%rd1058, %r3030;
	mul.wide.u32 	%rd1059, %r3030, %r3030;
	add.s64 	%rd1060, %rd1059, %rd1057;
	mul.hi.u32 	%r1280, %r3030, %r3030;
	cvt.u64.u32 	%rd1061, %r1280;
	mul.wide.u32 	%rd1062, %r3031, 2;
	mad.lo.s64 	%rd1063, %rd1062, %rd1058, %rd1060;
	mul.hi.u32 	%r1281, %r3031, %r3030;
	mul.wide.u32 	%rd1064, %r1281, 2;
	add.s64 	%rd1065, %rd1064, %rd1061;
	mul.wide.u32 	%rd1066, %r3, %r1278;
	add.s64 	%rd1067, %rd1066, %rd1063;
	mul.hi.u32 	%r1282, %r1278, %r3;
	cvt.u64.u32 	%rd1068, %r1282;
	add.s64 	%rd1069, %rd1065, %rd1068;
	cvt.u32.u64 	%r1283, %rd1067;
	mul.lo.s32 	%r1284, %r13, %r1283;
	mul.wide.u32 	%rd1070, %r17, %r1284;
	add.s64 	%rd1071, %rd1070, %rd1067;
	mul.hi.u32 	%r1285, %r1284, %r17;
	cvt.u64.u32 	%rd1072, %r1285;
	add.s64 	%rd1073, %rd1069, %rd1072;
	shr.u64 	%rd1074, %rd1071, 32;
	add.s64 	%rd1075, %rd1073, %rd1074;
	cvt.u64.u32 	%rd1076, %r3029;
	mul.wide.u32 	%rd1077, %r3029, %r3029;
	add.s64 	%rd1078, %rd1077, %rd1075;
	mul.hi.u32 	%r1286, %r3029, %r3029;
	cvt.u64.u32 	%rd1079, %r1286;
	mad.lo.s64 	%rd1080, %rd1062, %rd1076, %rd1078;
	mul.hi.u32 	%r1287, %r3031, %r3029;
	mul.wide.u32 	%rd1081, %r1287, 2;
	add.s64 	%rd1082, %rd1081, %rd1079;
	mul.wide.u32 	%rd1083, %r4, %r1278;
	add.s64 	%rd1084, %rd1083, %rd1080;
	mul.hi.u32 	%r1288, %r1278, %r4;
	cvt.u64.u32 	%rd1085, %r1288;
	add.s64 	%rd1086, %rd1082, %rd1085;
	mul.wide.u32 	%rd1087, %r3, %r1284;
	add.s64 	%rd1088, %rd1087, %rd1084;
	mul.hi.u32 	%r1289, %r1284, %r3;
	cvt.u64.u32 	%rd1089, %r1289;
	add.s64 	%rd1090, %rd1086, %rd1089;
	cvt.u32.u64 	%r1290, %rd1088;
	mul.lo.s32 	%r1291, %r13, %r1290;
	mul.wide.u32 	%rd1091, %r17, %r1291;
	add.s64 	%rd1092, %rd1091, %rd1088;
	mul.hi.u32 	%r1292, %r1291, %r17;
	cvt.u64.u32 	%rd1093, %r1292;
	add.s64 	%rd1094, %rd1090, %rd1093;
	shr.u64 	%rd1095, %rd1092, 32;
	add.s64 	%rd1096, %rd1094, %rd1095;
	cvt.u64.u32 	%rd1097, %r3028;
	mul.wide.u32 	%rd1098, %r3028, %r3028;
	add.s64 	%rd1099, %rd1098, %rd1096;
	mul.hi.u32 	%r1293, %r3028, %r3028;
	cvt.u64.u32 	%rd1100, %r1293;
	mad.lo.s64 	%rd1101, %rd1062, %rd1097, %rd1099;
	mul.hi.u32 	%r1294, %r3031, %r3028;
	cvt.u64.u32 	%rd1102, %r1294;
	mul.wide.u32 	%rd1103, %r3030, 2;
	mad.lo.s64 	%rd1104, %rd1103, %rd1076, %rd1101;
	mul.hi.u32 	%r1295, %r3030, %r3029;
	cvt.u64.u32 	%rd1105, %r1295;
	add.s64 	%rd1106, %rd1102, %rd1105;
	shl.b64 	%rd1107, %rd1106, 1;
	add.s64 	%rd1108, %rd1107, %rd1100;
	mul.wide.u32 	%rd1109, %r5, %r1278;
	add.s64 	%rd1110, %rd1109, %rd1104;
	mul.hi.u32 	%r1296, %r1278, %r5;
	cvt.u64.u32 	%rd1111, %r1296;
	add.s64 	%rd1112, %rd1108, %rd1111;
	mul.wide.u32 	%rd1113, %r4, %r1284;
	add.s64 	%rd1114, %rd1113, %rd1110;
	mul.hi.u32 	%r1297, %r1284, %r4;
	cvt.u64.u32 	%rd1115, %r1297;
	add.s64 	%rd1116, %rd1112, %rd1115;
	mul.wide.u32 	%rd1117, %r3, %r1291;
	add.s64 	%rd1118, %rd1117, %rd1114;
	mul.hi.u32 	%r1298, %r1291, %r3;
	cvt.u64.u32 	%rd1119, %r1298;
	add.s64 	%rd1120, %rd1116, %rd1119;
	cvt.u32.u64 	%r1299, %rd1118;
	mul.lo.s32 	%r1300, %r13, %r1299;
	mul.wide.u32 	%rd1121, %r17, %r1300;
	add.s64 	%rd1122, %rd1121, %rd1118;
	mul.hi.u32 	%r1301, %r1300, %r17;
	cvt.u64.u32 	%rd1123, %r1301;
	add.s64 	%rd1124, %rd1120, %rd1123;
	shr.u64 	%rd1125, %rd1122, 32;
	add.s64 	%rd1126, %rd1124, %rd1125;
	cvt.u64.u32 	%rd1127, %r3027;
	mul.wide.u32 	%rd1128, %r3027, %r3027;
	add.s64 	%rd1129, %rd1128, %rd1126;
	mul.hi.u32 	%r1302, %r3027, %r3027;
	cvt.u64.u32 	%rd1130, %r1302;
	mad.lo.s64 	%rd1131, %rd1062, %rd1127, %rd1129;
	mul.hi.u32 	%r1303, %r3031, %r3027;
	cvt.u64.u32 	%rd1132, %r1303;
	mad.lo.s64 	%rd1133, %rd1103, %rd1097, %rd1131;
	mul.hi.u32 	%r1304, %r3030, %r3028;
	cvt.u64.u32 	%rd1134, %r1304;
	add.s64 	%rd1135, %rd1132, %rd1134;
	shl.b64 	%rd1136, %rd1135, 1;
	add.s64 	%rd1137, %rd1136, %rd1130;
	mul.wide.u32 	%rd1138, %r6, %r1278;
	add.s64 	%rd1139, %rd1138, %rd1133;
	mul.hi.u32 	%r1305, %r1278, %r6;
	cvt.u64.u32 	%rd1140, %r1305;
	add.s64 	%rd1141, %rd1137, %rd1140;
	mul.wide.u32 	%rd1142, %r5, %r1284;
	add.s64 	%rd1143, %rd1142, %rd1139;
	mul.hi.u32 	%r1306, %r1284, %r5;
	cvt.u64.u32 	%rd1144, %r1306;
	add.s64 	%rd1145, %rd1141, %rd1144;
	mul.wide.u32 	%rd1146, %r4, %r1291;
	add.s64 	%rd1147, %rd1146, %rd1143;
	mul.hi.u32 	%r1307, %r1291, %r4;
	cvt.u64.u32 	%rd1148, %r1307;
	add.s64 	%rd1149, %rd1145, %rd1148;
	mul.wide.u32 	%rd1150, %r3, %r1300;
	add.s64 	%rd1151, %rd1150, %rd1147;
	mul.hi.u32 	%r1308, %r1300, %r3;
	cvt.u64.u32 	%rd1152, %r1308;
	add.s64 	%rd1153, %rd1149, %rd1152;
	cvt.u32.u64 	%r1309, %rd1151;
	mul.lo.s32 	%r1310, %r13, %r1309;
	mul.wide.u32 	%rd1154, %r17, %r1310;
	add.s64 	%rd1155, %rd1154, %rd1151;
	mul.hi.u32 	%r1311, %r1310, %r17;
	cvt.u64.u32 	%rd1156, %r1311;
	add.s64 	%rd1157, %rd1153, %rd1156;
	shr.u64 	%rd1158, %rd1155, 32;
	add.s64 	%rd1159, %rd1157, %rd1158;
	cvt.u64.u32 	%rd1160, %r3026;
	mul.wide.u32 	%rd1161, %r3026, %r3026;
	add.s64 	%rd1162, %rd1161, %rd1159;
	mul.hi.u32 	%r1312, %r3026, %r3026;
	cvt.u64.u32 	%rd1163, %r1312;
	mad.lo.s64 	%rd1164, %rd1062, %rd1160, %rd1162;
	mul.hi.u32 	%r1313, %r3031, %r3026;
	cvt.u64.u32 	%rd1165, %r1313;
	mad.lo.s64 	%rd1166, %rd1103, %rd1127, %rd1164;
	mul.hi.u32 	%r1314, %r3030, %r3027;
	cvt.u64.u32 	%rd1167, %r1314;
	add.s64 	%rd1168, %rd1165, %rd1167;
	mul.wide.u32 	%rd1169, %r3029, 2;
	mad.lo.s64 	%rd1170, %rd1169, %rd1097, %rd1166;
	mul.hi.u32 	%r1315, %r3029, %r3028;
	cvt.u64.u32 	%rd1171, %r1315;
	add.s64 	%rd1172, %rd1168, %rd1171;
	shl.b64 	%rd1173, %rd1172, 1;
	add.s64 	%rd1174, %rd1173, %rd1163;
	mul.wide.u32 	%rd1175, %r7, %r1278;
	add.s64 	%rd1176, %rd1175, %rd1170;
	mul.hi.u32 	%r1316, %r1278, %r7;
	cvt.u64.u32 	%rd1177, %r1316;
	add.s64 	%rd1178, %rd1174, %rd1177;
	mul.wide.u32 	%rd1179, %r6, %r1284;
	add.s64 	%rd1180, %rd1179, %rd1176;
	mul.hi.u32 	%r1317, %r1284, %r6;
	cvt.u64.u32 	%rd1181, %r1317;
	add.s64 	%rd1182, %rd1178, %rd1181;
	mul.wide.u32 	%rd1183, %r5, %r1291;
	add.s64 	%rd1184, %rd1183, %rd1180;
	mul.hi.u32 	%r1318, %r1291, %r5;
	cvt.u64.u32 	%rd1185, %r1318;
	add.s64 	%rd1186, %rd1182, %rd1185;
	mul.wide.u32 	%rd1187, %r4, %r1300;
	add.s64 	%rd1188, %rd1187, %rd1184;
	mul.hi.u32 	%r1319, %r1300, %r4;
	cvt.u64.u32 	%rd1189, %r1319;
	add.s64 	%rd1190, %rd1186, %rd1189;
	mul.wide.u32 	%rd1191, %r3, %r1310;
	add.s64 	%rd1192, %rd1191, %rd1188;
	mul.hi.u32 	%r1320, %r1310, %r3;
	cvt.u64.u32 	%rd1193, %r1320;
	add.s64 	%rd1194, %rd1190, %rd1193;
	cvt.u32.u64 	%r1321, %rd1192;
	mul.lo.s32 	%r1322, %r13, %r1321;
	mul.wide.u32 	%rd1195, %r17, %r1322;
	add.s64 	%rd1196, %rd1195, %rd1192;
	mul.hi.u32 	%r1323, %r1322, %r17;
	cvt.u64.u32 	%rd1197, %r1323;
	add.s64 	%rd1198, %rd1194, %rd1197;
	shr.u64 	%rd1199, %rd1196, 32;
	add.s64 	%rd1200, %rd1198, %rd1199;
	cvt.u64.u32 	%rd1201, %r3025;
	mul.wide.u32 	%rd1202, %r3025, %r3025;
	add.s64 	%rd1203, %rd1202, %rd1200;
	mul.hi.u32 	%r1324, %r3025, %r3025;
	cvt.u64.u32 	%rd1204, %r1324;
	mad.lo.s64 	%rd1205, %rd1062, %rd1201, %rd1203;
	mul.hi.u32 	%r1325, %r3031, %r3025;
	cvt.u64.u32 	%rd1206, %r1325;
	mad.lo.s64 	%rd1207, %rd1103, %rd1160, %rd1205;
	mul.hi.u32 	%r1326, %r3030, %r3026;
	cvt.u64.u32 	%rd1208, %r1326;
	add.s64 	%rd1209, %rd1206, %rd1208;
	mad.lo.s64 	%rd1210, %rd1169, %rd1127, %rd1207;
	mul.hi.u32 	%r1327, %r3029, %r3027;
	cvt.u64.u32 	%rd1211, %r1327;
	add.s64 	%rd1212, %rd1209, %rd1211;
	shl.b64 	%rd1213, %rd1212, 1;
	add.s64 	%rd1214, %rd1213, %rd1204;
	mul.wide.u32 	%rd1215, %r8, %r1278;
	add.s64 	%rd1216, %rd1215, %rd1210;
	mul.hi.u32 	%r1328, %r1278, %r8;
	cvt.u64.u32 	%rd1217, %r1328;
	add.s64 	%rd1218, %rd1214, %rd1217;
	mul.wide.u32 	%rd1219, %r7, %r1284;
	add.s64 	%rd1220, %rd1219, %rd1216;
	mul.hi.u32 	%r1329, %r1284, %r7;
	cvt.u64.u32 	%rd1221, %r1329;
	add.s64 	%rd1222, %rd1218, %rd1221;
	mul.wide.u32 	%rd1223, %r6, %r1291;
	add.s64 	%rd1224, %rd1223, %rd1220;
	mul.hi.u32 	%r1330, %r1291, %r6;
	cvt.u64.u32 	%rd1225, %r1330;
	add.s64 	%rd1226, %rd1222, %rd1225;
	mul.wide.u32 	%rd1227, %r5, %r1300;
	add.s64 	%rd1228, %rd1227, %rd1224;
	mul.hi.u32 	%r1331, %r1300, %r5;
	cvt.u64.u32 	%rd1229, %r1331;
	add.s64 	%rd1230, %rd1226, %rd1229;
	mul.wide.u32 	%rd1231, %r4, %r1310;
	add.s64 	%rd1232, %rd1231, %rd1228;
	mul.hi.u32 	%r1332, %r1310, %r4;
	cvt.u64.u32 	%rd1233, %r1332;
	add.s64 	%rd1234, %rd1230, %rd1233;
	mul.wide.u32 	%rd1235, %r3, %r1322;
	add.s64 	%rd1236, %rd1235, %rd1232;
	mul.hi.u32 	%r1333, %r1322, %r3;
	cvt.u64.u32 	%rd1237, %r1333;
	add.s64 	%rd1238, %rd1234, %rd1237;
	cvt.u32.u64 	%r1334, %rd1236;
	mul.lo.s32 	%r1335, %r13, %r1334;
	mul.wide.u32 	%rd1239, %r17, %r1335;
	add.s64 	%rd1240, %rd1239, %rd1236;
	mul.hi.u32 	%r1336, %r1335, %r17;
	cvt.u64.u32 	%rd1241, %r1336;
	add.s64 	%rd1242, %rd1238, %rd1241;
	shr.u64 	%rd1243, %rd1240, 32;
	add.s64 	%rd1244, %rd1242, %rd1243;
	cvt.u64.u32 	%rd1245, %r3024;
	mul.wide.u32 	%rd1246, %r3024, %r3024;
	add.s64 	%rd1247, %rd1246, %rd1244;
	mul.hi.u32 	%r1337, %r3024, %r3024;
	cvt.u64.u32 	%rd1248, %r1337;
	mad.lo.s64 	%rd1249, %rd1062, %rd1245, %rd1247;
	mul.hi.u32 	%r1338, %r3031, %r3024;
	cvt.u64.u32 	%rd1250, %r1338;
	mad.lo.s64 	%rd1251, %rd1103, %rd1201, %rd1249;
	mul.hi.u32 	%r1339, %r3030, %r3025;
	cvt.u64.u32 	%rd1252, %r1339;
	add.s64 	%rd1253, %rd1250, %rd1252;
	mad.lo.s64 	%rd1254, %rd1169, %rd1160, %rd1251;
	mul.hi.u32 	%r1340, %r3029, %r3026;
	cvt.u64.u32 	%rd1255, %r1340;
	add.s64 	%rd1256, %rd1253, %rd1255;
	mul.wide.u32 	%rd1257, %r3028, 2;
	mad.lo.s64 	%rd1258, %rd1257, %rd1127, %rd1254;
	mul.hi.u32 	%r1341, %r3028, %r3027;
	cvt.u64.u32 	%rd1259, %r1341;
	add.s64 	%rd1260, %rd1256, %rd1259;
	shl.b64 	%rd1261, %rd1260, 1;
	add.s64 	%rd1262, %rd1261, %rd1248;
	mul.wide.u32 	%rd1263, %r9, %r1278;
	add.s64 	%rd1264, %rd1263, %rd1258;
	mul.hi.u32 	%r1342, %r1278, %r9;
	cvt.u64.u32 	%rd1265, %r1342;
	add.s64 	%rd1266, %rd1262, %rd1265;
	mul.wide.u32 	%rd1267, %r8, %r1284;
	add.s64 	%rd1268, %rd1267, %rd1264;
	mul.hi.u32 	%r1343, %r1284, %r8;
	cvt.u64.u32 	%rd1269, %r1343;
	add.s64 	%rd1270, %rd1266, %rd1269;
	mul.wide.u32 	%rd1271, %r7, %r1291;
	add.s64 	%rd1272, %rd1271, %rd1268;
	mul.hi.u32 	%r1344, %r1291, %r7;
	cvt.u64.u32 	%rd1273, %r1344;
	add.s64 	%rd1274, %rd1270, %rd1273;
	mul.wide.u32 	%rd1275, %r6, %r1300;
	add.s64 	%rd1276, %rd1275, %rd1272;
	mul.hi.u32 	%r1345, %r1300, %r6;
	cvt.u64.u32 	%rd1277, %r1345;
	add.s64 	%rd1278, %rd1274, %rd1277;
	mul.wide.u32 	%rd1279, %r5, %r1310;
	add.s64 	%rd1280, %rd1279, %rd1276;
	mul.hi.u32 	%r1346, %r1310, %r5;
	cvt.u64.u32 	%rd1281, %r1346;
	add.s64 	%rd1282, %rd1278, %rd1281;
	mul.wide.u32 	%rd1283, %r4, %r1322;
	add.s64 	%rd1284, %rd1283, %rd1280;
	mul.hi.u32 	%r1347, %r1322, %r4;
	cvt.u64.u32 	%rd1285, %r1347;
	add.s64 	%rd1286, %rd1282, %rd1285;
	mul.wide.u32 	%rd1287, %r3, %r1335;
	add.s64 	%rd1288, %rd1287, %rd1284;
	mul.hi.u32 	%r1348, %r1335, %r3;
	cvt.u64.u32 	%rd1289, %r1348;
	add.s64 	%rd1290, %rd1286, %rd1289;
	cvt.u32.u64 	%r1349, %rd1288;
	mul.lo.s32 	%r1350, %r13, %r1349;
	mul.wide.u32 	%rd1291, %r17, %r1350;
	add.s64 	%rd1292, %rd1291, %rd1288;
	mul.hi.u32 	%r1351, %r1350, %r17;
	cvt.u64.u32 	%rd1293, %r1351;
	add.s64 	%rd1294, %rd1290, %rd1293;
	shr.u64 	%rd1295, %rd1292, 32;
	add.s64 	%rd1296, %rd1294, %rd1295;
	cvt.u64.u32 	%rd1297, %r3023;
	mul.wide.u32 	%rd1298, %r3023, %r3023;
	add.s64 	%rd1299, %rd1298, %rd1296;
	mul.hi.u32 	%r1352, %r3023, %r3023;
	cvt.u64.u32 	%rd1300, %r1352;
	mad.lo.s64 	%rd1301, %rd1062, %rd1297, %rd1299;
	mul.hi.u32 	%r1353, %r3031, %r3023;
	cvt.u64.u32 	%rd1302, %r1353;
	mad.lo.s64 	%rd1303, %rd1103, %rd1245, %rd1301;
	mul.hi.u32 	%r1354, %r3030, %r3024;
	cvt.u64.u32 	%rd1304, %r1354;
	add.s64 	%rd1305, %rd1302, %rd1304;
	mad.lo.s64 	%rd1306, %rd1169, %rd1201, %rd1303;
	mul.hi.u32 	%r1355, %r3029, %r3025;
	cvt.u64.u32 	%rd1307, %r1355;
	add.s64 	%rd1308, %rd1305, %rd1307;
	mad.lo.s64 	%rd1309, %rd1257, %rd1160, %rd1306;
	mul.hi.u32 	%r1356, %r3028, %r3026;
	cvt.u64.u32 	%rd1310, %r1356;
	add.s64 	%rd1311, %rd1308, %rd1310;
	shl.b64 	%rd1312, %rd1311, 1;
	add.s64 	%rd1313, %rd1312, %rd1300;
	mul.wide.u32 	%rd1314, %r10, %r1278;
	add.s64 	%rd1315, %rd1314, %rd1309;
	mul.hi.u32 	%r1357, %r1278, %r10;
	cvt.u64.u32 	%rd1316, %r1357;
	add.s64 	%rd1317, %rd1313, %rd1316;
	mul.wide.u32 	%rd1318, %r9, %r1284;
	add.s64 	%rd1319, %rd1318, %rd1315;
	mul.hi.u32 	%r1358, %r1284, %r9;
	cvt.u64.u32 	%rd1320, %r1358;
	add.s64 	%rd1321, %rd1317, %rd1320;
	mul.wide.u32 	%rd1322, %r8, %r1291;
	add.s64 	%rd1323, %rd1322, %rd1319;
	mul.hi.u32 	%r1359, %r1291, %r8;
	cvt.u64.u32 	%rd1324, %r1359;
	add.s64 	%rd1325, %rd1321, %rd1324;
	mul.wide.u32 	%rd1326, %r7, %r1300;
	add.s64 	%rd1327, %rd1326, %rd1323;
	mul.hi.u32 	%r1360, %r1300, %r7;
	cvt.u64.u32 	%rd1328, %r1360;
	add.s64 	%rd1329, %rd1325, %rd1328;
	mul.wide.u32 	%rd1330, %r6, %r1310;
	add.s64 	%rd1331, %rd1330, %rd1327;
	mul.hi.u32 	%r1361, %r1310, %r6;
	cvt.u64.u32 	%rd1332, %r1361;
	add.s64 	%rd1333, %rd1329, %rd1332;
	mul.wide.u32 	%rd1334, %r5, %r1322;
	add.s64 	%rd1335, %rd1334, %rd1331;
	mul.hi.u32 	%r1362, %r1322, %r5;
	cvt.u64.u32 	%rd1336, %r1362;
	add.s64 	%rd1337, %rd1333, %rd1336;
	mul.wide.u32 	%rd1338, %r4, %r1335;
	add.s64 	%rd1339, %rd1338, %rd1335;
	mul.hi.u32 	%r1363, %r1335, %r4;
	cvt.u64.u32 	%rd1340, %r1363;
	add.s64 	%rd1341, %rd1337, %rd1340;
	mul.wide.u32 	%rd1342, %r3, %r1350;
	add.s64 	%rd1343, %rd1342, %rd1339;
	mul.hi.u32 	%r1364, %r1350, %r3;
	cvt.u64.u32 	%rd1344, %r1364;
	add.s64 	%rd1345, %rd1341, %rd1344;
	cvt.u32.u64 	%r1365, %rd1343;
	mul.lo.s32 	%r1366, %r13, %r1365;
	mul.wide.u32 	%rd1346, %r17, %r1366;
	add.s64 	%rd1347, %rd1346, %rd1343;
	mul.hi.u32 	%r1367, %r1366, %r17;
	cvt.u64.u32 	%rd1348, %r1367;
	add.s64 	%rd1349, %rd1345, %rd1348;
	shr.u64 	%rd1350, %rd1347, 32;
	add.s64 	%rd1351, %rd1349, %rd1350;
	cvt.u64.u32 	%rd1352, %r3022;
	mul.wide.u32 	%rd1353, %r3022, %r3022;
	add.s64 	%rd1354, %rd1353, %rd1351;
	mul.hi.u32 	%r1368, %r3022, %r3022;
	cvt.u64.u32 	%rd1355, %r1368;
	mad.lo.s64 	%rd1356, %rd1062, %rd1352, %rd1354;
	mul.hi.u32 	%r1369, %r3031, %r3022;
	cvt.u64.u32 	%rd1357, %r1369;
	mad.lo.s64 	%rd1358, %rd1103, %rd1297, %rd1356;
	mul.hi.u32 	%r1370, %r3030, %r3023;
	cvt.u64.u32 	%rd1359, %r1370;
	add.s64 	%rd1360, %rd1357, %rd1359;
	mad.lo.s64 	%rd1361, %rd1169, %rd1245, %rd1358;
	mul.hi.u32 	%r1371, %r3029, %r3024;
	cvt.u64.u32 	%rd1362, %r1371;
	add.s64 	%rd1363, %rd1360, %rd1362;
	mad.lo.s64 	%rd1364, %rd1257, %rd1201, %rd1361;
	mul.hi.u32 	%r1372, %r3028, %r3025;
	cvt.u64.u32 	%rd1365, %r1372;
	add.s64 	%rd1366, %rd1363, %rd1365;
	mul.wide.u32 	%rd1367, %r3027, 2;
	mad.lo.s64 	%rd1368, %rd1367, %rd1160, %rd1364;
	mul.hi.u32 	%r1373, %r3027, %r3026;
	cvt.u64.u32 	%rd1369, %r1373;
	add.s64 	%rd1370, %rd1366, %rd1369;
	shl.b64 	%rd1371, %rd1370, 1;
	add.s64 	%rd1372, %rd1371, %rd1355;
	mul.wide.u32 	%rd1373, %r11, %r1278;
	add.s64 	%rd1374, %rd1373, %rd1368;
	mul.hi.u32 	%r1374, %r1278, %r11;
	cvt.u64.u32 	%rd1375, %r1374;
	add.s64 	%rd1376, %rd1372, %rd1375;
	mul.wide.u32 	%rd1377, %r10, %r1284;
	add.s64 	%rd1378, %rd1377, %rd1374;
	mul.hi.u32 	%r1375, %r1284, %r10;
	cvt.u64.u32 	%rd1379, %r1375;
	add.s64 	%rd1380, %rd1376, %rd1379;
	mul.wide.u32 	%rd1381, %r9, %r1291;
	add.s64 	%rd1382, %rd1381, %rd1378;
	mul.hi.u32 	%r1376, %r1291, %r9;
	cvt.u64.u32 	%rd1383, %r1376;
	add.s64 	%rd1384, %rd1380, %rd1383;
	mul.wide.u32 	%rd1385, %r8, %r1300;
	add.s64 	%rd1386, %rd1385, %rd1382;
	mul.hi.u32 	%r1377, %r1300, %r8;
	cvt.u64.u32 	%rd1387, %r1377;
	add.s64 	%rd1388, %rd1384, %rd1387;
	mul.wide.u32 	%rd1389, %r7, %r1310;
	add.s64 	%rd1390, %rd1389, %rd1386;
	mul.hi.u32 	%r1378, %r1310, %r7;
	cvt.u64.u32 	%rd1391, %r1378;
	add.s64 	%rd1392, %rd1388, %rd1391;
	mul.wide.u32 	%rd1393, %r6, %r1322;
	add.s64 	%rd1394, %rd1393, %rd1390;
	mul.hi.u32 	%r1379, %r1322, %r6;
	cvt.u64.u32 	%rd1395, %r1379;
	add.s64 	%rd1396, %rd1392, %rd1395;
	mul.wide.u32 	%rd1397, %r5, %r1335;
	add.s64 	%rd1398, %rd1397, %rd1394;
	mul.hi.u32 	%r1380, %r1335, %r5;
	cvt.u64.u32 	%rd1399, %r1380;
	add.s64 	%rd1400, %rd1396, %rd1399;
	mul.wide.u32 	%rd1401, %r4, %r1350;
	add.s64 	%rd1402, %rd1401, %rd1398;
	mul.hi.u32 	%r1381, %r1350, %r4;
	cvt.u64.u32 	%rd1403, %r1381;
	add.s64 	%rd1404, %rd1400, %rd1403;
	mul.wide.u32 	%rd1405, %r3, %r1366;
	add.s64 	%rd1406, %rd1405, %rd1402;
	mul.hi.u32 	%r1382, %r1366, %r3;
	cvt.u64.u32 	%rd1407, %r1382;
	add.s64 	%rd1408, %rd1404, %rd1407;
	cvt.u32.u64 	%r1383, %rd1406;
	mul.lo.s32 	%r1384, %r13, %r1383;
	mul.wide.u32 	%rd1409, %r17, %r1384;
	add.s64 	%rd1410, %rd1409, %rd1406;
	mul.hi.u32 	%r1385, %r1384, %r17;
	cvt.u64.u32 	%rd1411, %r1385;
	add.s64 	%rd1412, %rd1408, %rd1411;
	shr.u64 	%rd1413, %rd1410, 32;
	add.s64 	%rd1414, %rd1412, %rd1413;
	cvt.u64.u32 	%rd1415, %r3021;
	mul.wide.u32 	%rd1416, %r3021, %r3021;
	add.s64 	%rd1417, %rd1416, %rd1414;
	mul.hi.u32 	%r1386, %r3021, %r3021;
	cvt.u64.u32 	%rd1418, %r1386;
	mad.lo.s64 	%rd1419, %rd1062, %rd1415, %rd1417;
	mul.hi.u32 	%r1387, %r3031, %r3021;
	cvt.u64.u32 	%rd1420, %r1387;
	mad.lo.s64 	%rd1421, %rd1103, %rd1352, %rd1419;
	mul.hi.u32 	%r1388, %r3030, %r3022;
	cvt.u64.u32 	%rd1422, %r1388;
	add.s64 	%rd1423, %rd1420, %rd1422;
	mad.lo.s64 	%rd1424, %rd1169, %rd1297, %rd1421;
	mul.hi.u32 	%r1389, %r3029, %r3023;
	cvt.u64.u32 	%rd1425, %r1389;
	add.s64 	%rd1426, %rd1423, %rd1425;
	mad.lo.s64 	%rd1427, %rd1257, %rd1245, %rd1424;
	mul.hi.u32 	%r1390, %r3028, %r3024;
	cvt.u64.u32 	%rd1428, %r1390;
	add.s64 	%rd1429, %rd1426, %rd1428;
	mad.lo.s64 	%rd1430, %rd1367, %rd1201, %rd1427;
	mul.hi.u32 	%r1391, %r3027, %r3025;
	cvt.u64.u32 	%rd1431, %r1391;
	add.s64 	%rd1432, %rd1429, %rd1431;
	shl.b64 	%rd1433, %rd1432, 1;
	add.s64 	%rd1434, %rd1433, %rd1418;
	mul.wide.u32 	%rd1435, %r12, %r1278;
	add.s64 	%rd1436, %rd1435, %rd1430;
	mul.hi.u32 	%r1392, %r1278, %r12;
	cvt.u64.u32 	%rd1437, %r1392;
	add.s64 	%rd1438, %rd1434, %rd1437;
	mul.wide.u32 	%rd1439, %r11, %r1284;
	add.s64 	%rd1440, %rd1439, %rd1436;
	mul.hi.u32 	%r1393, %r1284, %r11;
	cvt.u64.u32 	%rd1441, %r1393;
	add.s64 	%rd1442, %rd1438, %rd1441;
	mul.wide.u32 	%rd1443, %r10, %r1291;
	add.s64 	%rd1444, %rd1443, %rd1440;
	mul.hi.u32 	%r1394, %r1291, %r10;
	cvt.u64.u32 	%rd1445, %r1394;
	add.s64 	%rd1446, %rd1442, %rd1445;
	mul.wide.u32 	%rd1447, %r9, %r1300;
	add.s64 	%rd1448, %rd1447, %rd1444;
	mul.hi.u32 	%r1395, %r1300, %r9;
	cvt.u64.u32 	%rd1449, %r1395;
	add.s64 	%rd1450, %rd1446, %rd1449;
	mul.wide.u32 	%rd1451, %r8, %r1310;
	add.s64 	%rd1452, %rd1451, %rd1448;
	mul.hi.u32 	%r1396, %r1310, %r8;
	cvt.u64.u32 	%rd1453, %r1396;
	add.s64 	%rd1454, %rd1450, %rd1453;
	mul.wide.u32 	%rd1455, %r7, %r1322;
	add.s64 	%rd1456, %rd1455, %rd1452;
	mul.hi.u32 	%r1397, %r1322, %r7;
	cvt.u64.u32 	%rd1457, %r1397;
	add.s64 	%rd1458, %rd1454, %rd1457;
	mul.wide.u32 	%rd1459, %r6, %r1335;
	add.s64 	%rd1460, %rd1459, %rd1456;
	mul.hi.u32 	%r1398, %r1335, %r6;
	cvt.u64.u32 	%rd1461, %r1398;
	add.s64 	%rd1462, %rd1458, %rd1461;
	mul.wide.u32 	%rd1463, %r5, %r1350;
	add.s64 	%rd1464, %rd1463, %rd1460;
	mul.hi.u32 	%r1399, %r1350, %r5;
	cvt.u64.u32 	%rd1465, %r1399;
	add.s64 	%rd1466, %rd1462, %rd1465;
	mul.wide.u32 	%rd1467, %r4, %r1366;
	add.s64 	%rd1468, %rd1467, %rd1464;
	mul.hi.u32 	%r1400, %r1366, %r4;
	cvt.u64.u32 	%rd1469, %r1400;
	add.s64 	%rd1470, %rd1466, %rd1469;
	mul.wide.u32 	%rd1471, %r3, %r1384;
	add.s64 	%rd1472, %rd1471, %rd1468;
	mul.hi.u32 	%r1401, %r1384, %r3;
	cvt.u64.u32 	%rd1473, %r1401;
	add.s64 	%rd1474, %rd1470, %rd1473;
	cvt.u32.u64 	%r1402, %rd1472;
	mul.lo.s32 	%r1403, %r13, %r1402;
	mul.wide.u32 	%rd1475, %r17, %r1403;
	add.s64 	%rd1476, %rd1475, %rd1472;
	mul.hi.u32 	%r1404, %r1403, %r17;
	cvt.u64.u32 	%rd1477, %r1404;
	add.s64 	%rd1478, %rd1474, %rd1477;
	shr.u64 	%rd1479, %rd1476, 32;
	add.s64 	%rd1480, %rd1478, %rd1479;
	mad.lo.s64 	%rd1481, %rd1103, %rd1415, %rd1480;
	mul.hi.u32 	%r1405, %r3030, %r3021;
	cvt.u64.u32 	%rd1482, %r1405;
	mad.lo.s64 	%rd1483, %rd1169, %rd1352, %rd1481;
	mul.hi.u32 	%r1406, %r3029, %r3022;
	mul.wide.u32 	%rd1484, %r1406, 2;
	mad.lo.s64 	%rd1485, %rd1257, %rd1297, %rd1483;
	mul.hi.u32 	%r1407, %r3028, %r3023;
	cvt.u64.u32 	%rd1486, %r1407;
	add.s64 	%rd1487, %rd1482, %rd1486;
	mad.lo.s64 	%rd1488, %rd1367, %rd1245, %rd1485;
	mul.hi.u32 	%r1408, %r3027, %r3024;
	cvt.u64.u32 	%rd1489, %r1408;
	add.s64 	%rd1490, %rd1487, %rd1489;
	mul.wide.u32 	%rd1491, %r3026, 2;
	mad.lo.s64 	%rd1492, %rd1491, %rd1201, %rd1488;
	mul.hi.u32 	%r1409, %r3026, %r3025;
	cvt.u64.u32 	%rd1493, %r1409;
	add.s64 	%rd1494, %rd1490, %rd1493;
	shl.b64 	%rd1495, %rd1494, 1;
	add.s64 	%rd1496, %rd1495, %rd1484;
	mul.wide.u32 	%rd1497, %r12, %r1284;
	add.s64 	%rd1498, %rd1497, %rd1492;
	mul.hi.u32 	%r1410, %r1284, %r12;
	cvt.u64.u32 	%rd1499, %r1410;
	add.s64 	%rd1500, %rd1496, %rd1499;
	mul.wide.u32 	%rd1501, %r11, %r1291;
	add.s64 	%rd1502, %rd1501, %rd1498;
	mul.hi.u32 	%r1411, %r1291, %r11;
	cvt.u64.u32 	%rd1503, %r1411;
	add.s64 	%rd1504, %rd1500, %rd1503;
	mul.wide.u32 	%rd1505, %r10, %r1300;
	add.s64 	%rd1506, %rd1505, %rd1502;
	mul.hi.u32 	%r1412, %r1300, %r10;
	cvt.u64.u32 	%rd1507, %r1412;
	add.s64 	%rd1508, %rd1504, %rd1507;
	mul.wide.u32 	%rd1509, %r9, %r1310;
	add.s64 	%rd1510, %rd1509, %rd1506;
	mul.hi.u32 	%r1413, %r1310, %r9;
	cvt.u64.u32 	%rd1511, %r1413;
	add.s64 	%rd1512, %rd1508, %rd1511;
	mul.wide.u32 	%rd1513, %r8, %r1322;
	add.s64 	%rd1514, %rd1513, %rd1510;
	mul.hi.u32 	%r1414, %r1322, %r8;
	cvt.u64.u32 	%rd1515, %r1414;
	add.s64 	%rd1516, %rd1512, %rd1515;
	mul.wide.u32 	%rd1517, %r7, %r1335;
	add.s64 	%rd1518, %rd1517, %rd1514;
	mul.hi.u32 	%r1415, %r1335, %r7;
	cvt.u64.u32 	%rd1519, %r1415;
	add.s64 	%rd1520, %rd1516, %rd1519;
	mul.wide.u32 	%rd1521, %r6, %r1350;
	add.s64 	%rd1522, %rd1521, %rd1518;
	mul.hi.u32 	%r1416, %r1350, %r6;
	cvt.u64.u32 	%rd1523, %r1416;
	add.s64 	%rd1524, %rd1520, %rd1523;
	mul.wide.u32 	%rd1525, %r5, %r1366;
	add.s64 	%rd1526, %rd1525, %rd1522;
	mul.hi.u32 	%r1417, %r1366, %r5;
	cvt.u64.u32 	%rd1527, %r1417;
	add.s64 	%rd1528, %rd1524, %rd1527;
	mul.wide.u32 	%rd1529, %r4, %r1384;
	add.s64 	%rd1530, %rd1529, %rd1526;
	mul.hi.u32 	%r1418, %r1384, %r4;
	cvt.u64.u32 	%rd1531, %r1418;
	add.s64 	%rd1532, %rd1528, %rd1531;
	mul.wide.u32 	%rd1533, %r3, %r1403;
	add.s64 	%rd1534, %rd1533, %rd1530;
	mul.hi.u32 	%r1419, %r1403, %r3;
	cvt.u64.u32 	%rd1535, %r1419;
	add.s64 	%rd1536, %rd1532, %rd1535;
	cvt.u32.u64 	%r3031, %rd1534;
	st.local.u32 	[%rd2], %r3031;
	shr.u64 	%rd1537, %rd1534, 32;
	add.s64 	%rd1538, %rd1537, %rd1536;
	mad.lo.s64 	%rd1539, %rd1169, %rd1415, %rd1538;
	mul.hi.u32 	%r1420, %r3029, %r3021;
	cvt.u64.u32 	%rd1540, %r1420;
	mad.lo.s64 	%rd1541, %rd1257, %rd1352, %rd1539;
	mul.hi.u32 	%r1421, %r3028, %r3022;
	mul.wide.u32 	%rd1542, %r1421, 2;
	mad.lo.s64 	%rd1543, %rd1367, %rd1297, %rd1541;
	mul.hi.u32 	%r1422, %r3027, %r3023;
	cvt.u64.u32 	%rd1544, %r1422;
	add.s64 	%rd1545, %rd1540, %rd1544;
	mad.lo.s64 	%rd1546, %rd1491, %rd1245, %rd1543;
	mul.hi.u32 	%r1423, %r3026, %r3024;
	cvt.u64.u32 	%rd1547, %r1423;
	add.s64 	%rd1548, %rd1545, %rd1547;
	shl.b64 	%rd1549, %rd1548, 1;
	add.s64 	%rd1550, %rd1549, %rd1542;
	add.s64 	%rd1551, %rd1202, %rd1546;
	add.s64 	%rd1552, %rd1550, %rd1204;
	mul.wide.u32 	%rd1553, %r12, %r1291;
	add.s64 	%rd1554, %rd1553, %rd1551;
	mul.hi.u32 	%r1424, %r1291, %r12;
	cvt.u64.u32 	%rd1555, %r1424;
	add.s64 	%rd1556, %rd1552, %rd1555;
	mul.wide.u32 	%rd1557, %r11, %r1300;
	add.s64 	%rd1558, %rd1557, %rd1554;
	mul.hi.u32 	%r1425, %r1300, %r11;
	cvt.u64.u32 	%rd1559, %r1425;
	add.s64 	%rd1560, %rd1556, %rd1559;
	mul.wide.u32 	%rd1561, %r10, %r1310;
	add.s64 	%rd1562, %rd1561, %rd1558;
	mul.hi.u32 	%r1426, %r1310, %r10;
	cvt.u64.u32 	%rd1563, %r1426;
	add.s64 	%rd1564, %rd1560, %rd1563;
	mul.wide.u32 	%rd1565, %r9, %r1322;
	add.s64 	%rd1566, %rd1565, %rd1562;
	mul.hi.u32 	%r1427, %r1322, %r9;
	cvt.u64.u32 	%rd1567, %r1427;
	add.s64 	%rd1568, %rd1564, %rd1567;
	mul.wide.u32 	%rd1569, %r8, %r1335;
	add.s64 	%rd1570, %rd1569, %rd1566;
	mul.hi.u32 	%r1428, %r1335, %r8;
	cvt.u64.u32 	%rd1571, %r1428;
	add.s64 	%rd1572, %rd1568, %rd1571;
	mul.wide.u32 	%rd1573, %r7, %r1350;
	add.s64 	%rd1574, %rd1573, %rd1570;
	mul.hi.u32 	%r1429, %r1350, %r7;
	cvt.u64.u32 	%rd1575, %r1429;
	add.s64 	%rd1576, %rd1572, %rd1575;
	mul.wide.u32 	%rd1577, %r6, %r1366;
	add.s64 	%rd1578, %rd1577, %rd1574;
	mul.hi.u32 	%r1430, %r1366, %r6;
	cvt.u64.u32 	%rd1579, %r1430;
	add.s64 	%rd1580, %rd1576, %rd1579;
	mul.wide.u32 	%rd1581, %r5, %r1384;
	add.s64 	%rd1582, %rd1581, %rd1578;
	mul.hi.u32 	%r1431, %r1384, %r5;
	cvt.u64.u32 	%rd1583, %r1431;
	add.s64 	%rd1584, %rd1580, %rd1583;
	mul.wide.u32 	%rd1585, %r4, %r1403;
	add.s64 	%rd1586, %rd1585, %rd1582;
	mul.hi.u32 	%r1432, %r1403, %r4;
	cvt.u64.u32 	%rd1587, %r1432;
	add.s64 	%rd1588, %rd1584, %rd1587;
	cvt.u32.u64 	%r3030, %rd1586;
	st.local.u32 	[%rd2+4], %r3030;
	shr.u64 	%rd1589, %rd1586, 32;
	add.s64 	%rd1590, %rd1589, %rd1588;
	mad.lo.s64 	%rd1591, %rd1257, %rd1415, %rd1590;
	mul.hi.u32 	%r1433, %r3028, %r3021;
	cvt.u64.u32 	%rd1592, %r1433;
	mad.lo.s64 	%rd1593, %rd1367, %rd1352, %rd1591;
	mul.hi.u32 	%r1434, %r3027, %r3022;
	mul.wide.u32 	%rd1594, %r1434, 2;
	mad.lo.s64 	%rd1595, %rd1491, %rd1297, %rd1593;
	mul.hi.u32 	%r1435, %r3026, %r3023;
	cvt.u64.u32 	%rd1596, %r1435;
	add.s64 	%rd1597, %rd1592, %rd1596;
	mul.wide.u32 	%rd1598, %r3025, 2;
	mad.lo.s64 	%rd1599, %rd1598, %rd1245, %rd1595;
	mul.hi.u32 	%r1436, %r3025, %r3024;
	cvt.u64.u32 	%rd1600, %r1436;
	add.s64 	%rd1601, %rd1597, %rd1600;
	shl.b64 	%rd1602, %rd1601, 1;
	add.s64 	%rd1603, %rd1602, %rd1594;
	mul.wide.u32 	%rd1604, %r12, %r1300;
	add.s64 	%rd1605, %rd1604, %rd1599;
	mul.hi.u32 	%r1437, %r1300, %r12;
	cvt.u64.u32 	%rd1606, %r1437;
	add.s64 	%rd1607, %rd1603, %rd1606;
	mul.wide.u32 	%rd1608, %r11, %r1310;
	add.s64 	%rd1609, %rd1608, %rd1605;
	mul.hi.u32 	%r1438, %r1310, %r11;
	cvt.u64.u32 	%rd1610, %r1438;
	add.s64 	%rd1611, %rd1607, %rd1610;
	mul.wide.u32 	%rd1612, %r10, %r1322;
	add.s64 	%rd1613, %rd1612, %rd1609;
	mul.hi.u32 	%r1439, %r1322, %r10;
	cvt.u64.u32 	%rd1614, %r1439;
	add.s64 	%rd1615, %rd1611, %rd1614;
	mul.wide.u32 	%rd1616, %r9, %r1335;
	add.s64 	%rd1617, %rd1616, %rd1613;
	mul.hi.u32 	%r1440, %r1335, %r9;
	cvt.u64.u32 	%rd1618, %r1440;
	add.s64 	%rd1619, %rd1615, %rd1618;
	mul.wide.u32 	%rd1620, %r8, %r1350;
	add.s64 	%rd1621, %rd1620, %rd1617;
	mul.hi.u32 	%r1441, %r1350, %r8;
	cvt.u64.u32 	%rd1622, %r1441;
	add.s64 	%rd1623, %rd1619, %rd1622;
	mul.wide.u32 	%rd1624, %r7, %r1366;
	add.s64 	%rd1625, %rd1624, %rd1621;
	mul.hi.u32 	%r1442, %r1366, %r7;
	cvt.u64.u32 	%rd1626, %r1442;
	add.s64 	%rd1627, %rd1623, %rd1626;
	mul.wide.u32 	%rd1628, %r6, %r1384;
	add.s64 	%rd1629, %rd1628, %rd1625;
	mul.hi.u32 	%r1443, %r1384, %r6;
	cvt.u64.u32 	%rd1630, %r1443;
	add.s64 	%rd1631, %rd1627, %rd1630;
	mul.wide.u32 	%rd1632, %r5, %r1403;
	add.s64 	%rd1633, %rd1632, %rd1629;
	mul.hi.u32 	%r1444, %r1403, %r5;
	cvt.u64.u32 	%rd1634, %r1444;
	add.s64 	%rd1635, %rd1631, %rd1634;
	cvt.u32.u64 	%r3029, %rd1633;
	st.local.u32 	[%rd2+8], %r3029;
	shr.u64 	%rd1636, %rd1633, 32;
	add.s64 	%rd1637, %rd1636, %rd1635;
	mad.lo.s64 	%rd1638, %rd1367, %rd1415, %rd1637;
	mul.hi.u32 	%r1445, %r3027, %r3021;
	cvt.u64.u32 	%rd1639, %r1445;
	mad.lo.s64 	%rd1640, %rd1491, %rd1352, %rd1638;
	mul.hi.u32 	%r1446, %r3026, %r3022;
	mul.wide.u32 	%rd1641, %r1446, 2;
	mad.lo.s64 	%rd1642, %rd1598, %rd1297, %rd1640;
	mul.hi.u32 	%r1447, %r3025, %r3023;
	cvt.u64.u32 	%rd1643, %r1447;
	add.s64 	%rd1644, %rd1639, %rd1643;
	shl.b64 	%rd1645, %rd1644, 1;
	add.s64 	%rd1646, %rd1645, %rd1641;
	add.s64 	%rd1647, %rd1246, %rd1642;
	add.s64 	%rd1648, %rd1646, %rd1248;
	mul.wide.u32 	%rd1649, %r12, %r1310;
	add.s64 	%rd1650, %rd1649, %rd1647;
	mul.hi.u32 	%r1448, %r1310, %r12;
	cvt.u64.u32 	%rd1651, %r1448;
	add.s64 	%rd1652, %rd1648, %rd1651;
	mul.wide.u32 	%rd1653, %r11, %r1322;
	add.s64 	%rd1654, %rd1653, %rd1650;
	mul.hi.u32 	%r1449, %r1322, %r11;
	cvt.u64.u32 	%rd1655, %r1449;
	add.s64 	%rd1656, %rd1652, %rd1655;
	mul.wide.u32 	%rd1657, %r10, %r1335;
	add.s64 	%rd1658, %rd1657, %rd1654;
	mul.hi.u32 	%r1450, %r1335, %r10;
	cvt.u64.u32 	%rd1659, %r1450;
	add.s64 	%rd1660, %rd1656, %rd1659;
	mul.wide.u32 	%rd1661, %r9, %r1350;
	add.s64 	%rd1662, %rd1661, %rd1658;
	mul.hi.u32 	%r1451, %r1350, %r9;
	cvt.u64.u32 	%rd1663, %r1451;
	add.s64 	%rd1664, %rd1660, %rd1663;
	mul.wide.u32 	%rd1665, %r8, %r1366;
	add.s64 	%rd1666, %rd1665, %rd1662;
	mul.hi.u32 	%r1452, %r1366, %r8;
	cvt.u64.u32 	%rd1667, %r1452;
	add.s64 	%rd1668, %rd1664, %rd1667;
	mul.wide.u32 	%rd1669, %r7, %r1384;
	add.s64 	%rd1670, %rd1669, %rd1666;
	mul.hi.u32 	%r1453, %r1384, %r7;
	cvt.u64.u32 	%rd1671, %r1453;
	add.s64 	%rd1672, %rd1668, %rd1671;
	mul.wide.u32 	%rd1673, %r6, %r1403;
	add.s64 	%rd1674, %rd1673, %rd1670;
	mul.hi.u32 	%r1454, %r1403, %r6;
	cvt.u64.u32 	%rd1675, %r1454;
	add.s64 	%rd1676, %rd1672, %rd1675;
	cvt.u32.u64 	%r3028, %rd1674;
	st.local.u32 	[%rd2+12], %r3028;
	shr.u64 	%rd1677, %rd1674, 32;
	add.s64 	%rd1678, %rd1677, %rd1676;
	mad.lo.s64 	%rd1679, %rd1491, %rd1415, %rd1678;
	mul.hi.u32 	%r1455, %r3026, %r3021;
	cvt.u64.u32 	%rd1680, %r1455;
	mad.lo.s64 	%rd1681, %rd1598, %rd1352, %rd1679;
	mul.hi.u32 	%r1456, %r3025, %r3022;
	mul.wide.u32 	%rd1682, %r1456, 2;
	mul.wide.u32 	%rd1683, %r3024, 2;
	mad.lo.s64 	%rd1684, %rd1683, %rd1297, %rd1681;
	mul.hi.u32 	%r1457, %r3024, %r3023;
	cvt.u64.u32 	%rd1685, %r1457;
	add.s64 	%rd1686, %rd1680, %rd1685;
	shl.b64 	%rd1687, %rd1686, 1;
	add.s64 	%rd1688, %rd1687, %rd1682;
	mul.wide.u32 	%rd1689, %r12, %r1322;
	add.s64 	%rd1690, %rd1689, %rd1684;
	mul.hi.u32 	%r1458, %r1322, %r12;
	cvt.u64.u32 	%rd1691, %r1458;
	add.s64 	%rd1692, %rd1688, %rd1691;
	mul.wide.u32 	%rd1693, %r11, %r1335;
	add.s64 	%rd1694, %rd1693, %rd1690;
	mul.hi.u32 	%r1459, %r1335, %r11;
	cvt.u64.u32 	%rd1695, %r1459;
	add.s64 	%rd1696, %rd1692, %rd1695;
	mul.wide.u32 	%rd1697, %r10, %r1350;
	add.s64 	%rd1698, %rd1697, %rd1694;
	mul.hi.u32 	%r1460, %r1350, %r10;
	cvt.u64.u32 	%rd1699, %r1460;
	add.s64 	%rd1700, %rd1696, %rd1699;
	mul.wide.u32 	%rd1701, %r9, %r1366;
	add.s64 	%rd1702, %rd1701, %rd1698;
	mul.hi.u32 	%r1461, %r1366, %r9;
	cvt.u64.u32 	%rd1703, %r1461;
	add.s64 	%rd1704, %rd1700, %rd1703;
	mul.wide.u32 	%rd1705, %r8, %r1384;
	add.s64 	%rd1706, %rd1705, %rd1702;
	mul.hi.u32 	%r1462, %r1384, %r8;
	cvt.u64.u32 	%rd1707, %r1462;
	add.s64 	%rd1708, %rd1704, %rd1707;
	mul.wide.u32 	%rd1709, %r7, %r1403;
	add.s64 	%rd1710, %rd1709, %rd1706;
	mul.hi.u32 	%r1463, %r1403, %r7;
	cvt.u64.u32 	%rd1711, %r1463;
	add.s64 	%rd1712, %rd1708, %rd1711;
	cvt.u32.u64 	%r3027, %rd1710;
	st.local.u32 	[%rd2+16], %r3027;
	shr.u64 	%rd1713, %rd1710, 32;
	add.s64 	%rd1714, %rd1713, %rd1712;
	mad.lo.s64 	%rd1715, %rd1598, %rd1415, %rd1714;
	mul.hi.u32 	%r1464, %r3025, %r3021;
	mul.wide.u32 	%rd1716, %r1464, 2;
	mad.lo.s64 	%rd1717, %rd1683, %rd1352, %rd1715;
	mul.hi.u32 	%r1465, %r3024, %r3022;
	mul.wide.u32 	%rd1718, %r1465, 2;
	add.s64 	%rd1719, %rd1716, %rd1718;
	add.s64 	%rd1720, %rd1298, %rd1717;
	add.s64 	%rd1721, %rd1719, %rd1300;
	mul.wide.u32 	%rd1722, %r12, %r1335;
	add.s64 	%rd1723, %rd1722, %rd1720;
	mul.hi.u32 	%r1466, %r1335, %r12;
	cvt.u64.u32 	%rd1724, %r1466;
	add.s64 	%rd1725, %rd1721, %rd1724;
	mul.wide.u32 	%rd1726, %r11, %r1350;
	add.s64 	%rd1727, %rd1726, %rd1723;
	mul.hi.u32 	%r1467, %r1350, %r11;
	cvt.u64.u32 	%rd1728, %r1467;
	add.s64 	%rd1729, %rd1725, %rd1728;
	mul.wide.u32 	%rd1730, %r10, %r1366;
	add.s64 	%rd1731, %rd1730, %rd1727;
	mul.hi.u32 	%r1468, %r1366, %r10;
	cvt.u64.u32 	%rd1732, %r1468;
	add.s64 	%rd1733, %rd1729, %rd1732;
	mul.wide.u32 	%rd1734, %r9, %r1384;
	add.s64 	%rd1735, %rd1734, %rd1731;
	mul.hi.u32 	%r1469, %r1384, %r9;
	cvt.u64.u32 	%rd1736, %r1469;
	add.s64 	%rd1737, %rd1733, %rd1736;
	mul.wide.u32 	%rd1738, %r8, %r1403;
	add.s64 	%rd1739, %rd1738, %rd1735;
	mul.hi.u32 	%r1470, %r1403, %r8;
	cvt.u64.u32 	%rd1740, %r1470;
	add.s64 	%rd1741, %rd1737, %rd1740;
	cvt.u32.u64 	%r3026, %rd1739;
	st.local.u32 	[%rd2+20], %r3026;
	shr.u64 	%rd1742, %rd1739, 32;
	add.s64 	%rd1743, %rd1742, %rd1741;
	mad.lo.s64 	%rd1744, %rd1683, %rd1415, %rd1743;
	mul.hi.u32 	%r1471, %r3024, %r3021;
	mul.wide.u32 	%rd1745, %r1471, 2;
	mul.wide.u32 	%rd1746, %r3023, 2;
	mad.lo.s64 	%rd1747, %rd1746, %rd1352, %rd1744;
	mul.hi.u32 	%r1472, %r3023, %r3022;
	mul.wide.u32 	%rd1748, %r1472, 2;
	add.s64 	%rd1749, %rd1745, %rd1748;
	mul.wide.u32 	%rd1750, %r12, %r1350;
	add.s64 	%rd1751, %rd1750, %rd1747;
	mul.hi.u32 	%r1473, %r1350, %r12;
	cvt.u64.u32 	%rd1752, %r1473;
	add.s64 	%rd1753, %rd1749, %rd1752;
	mul.wide.u32 	%rd1754, %r11, %r1366;
	add.s64 	%rd1755, %rd1754, %rd1751;
	mul.hi.u32 	%r1474, %r1366, %r11;
	cvt.u64.u32 	%rd1756, %r1474;
	add.s64 	%rd1757, %rd1753, %rd1756;
	mul.wide.u32 	%rd1758, %r10, %r1384;
	add.s64 	%rd1759, %rd1758, %rd1755;
	mul.hi.u32 	%r1475, %r1384, %r10;
	cvt.u64.u32 	%rd1760, %r1475;
	add.s64 	%rd1761, %rd1757, %rd1760;
	mul.wide.u32 	%rd1762, %r9, %r1403;
	add.s64 	%rd1763, %rd1762, %rd1759;
	mul.hi.u32 	%r1476, %r1403, %r9;
	cvt.u64.u32 	%rd1764, %r1476;
	add.s64 	%rd1765, %rd1761, %rd1764;
	cvt.u32.u64 	%r3025, %rd1763;
	st.local.u32 	[%rd2+24], %r3025;
	shr.u64 	%rd1766, %rd1763, 32;
	add.s64 	%rd1767, %rd1766, %rd1765;
	mad.lo.s64 	%rd1768, %rd1746, %rd1415, %rd1767;
	mul.hi.u32 	%r1477, %r3023, %r3021;
	mul.wide.u32 	%rd1769, %r1477, 2;
	add.s64 	%rd1770, %rd1353, %rd1768;
	add.s64 	%rd1771, %rd1769, %rd1355;
	mul.wide.u32 	%rd1772, %r12, %r1366;
	add.s64 	%rd1773, %rd1772, %rd1770;
	mul.hi.u32 	%r1478, %r1366, %r12;
	cvt.u64.u32 	%rd1774, %r1478;
	add.s64 	%rd1775, %rd1771, %rd1774;
	mul.wide.u32 	%rd1776, %r11, %r1384;
	add.s64 	%rd1777, %rd1776, %rd1773;
	mul.hi.u32 	%r1479, %r1384, %r11;
	cvt.u64.u32 	%rd1778, %r1479;
	add.s64 	%rd1779, %rd1775, %rd1778;
	mul.wide.u32 	%rd1780, %r10, %r1403;
	add.s64 	%rd1781, %rd1780, %rd1777;
	mul.hi.u32 	%r1480, %r1403, %r10;
	cvt.u64.u32 	%rd1782, %r1480;
	add.s64 	%rd1783, %rd1779, %rd1782;
	cvt.u32.u64 	%r3024, %rd1781;
	st.local.u32 	[%rd2+28], %r3024;
	shr.u64 	%rd1784, %rd1781, 32;
	add.s64 	%rd1785, %rd1784, %rd1783;
	mul.wide.u32 	%rd1786, %r3022, %r3021;
	shl.b64 	%rd1787, %rd1786, 1;
	add.s64 	%rd1788, %rd1787, %rd1785;
	mul.hi.u32 	%r1481, %r3022, %r3021;
	mul.wide.u32 	%rd1789, %r1481, 2;
	mul.wide.u32 	%rd1790, %r12, %r1384;
	add.s64 	%rd1791, %rd1790, %rd1788;
	mul.hi.u32 	%r1482, %r1384, %r12;
	cvt.u64.u32 	%rd1792, %r1482;
	add.s64 	%rd1793, %rd1789, %rd1792;
	mul.wide.u32 	%rd1794, %r11, %r1403;
	add.s64 	%rd1795, %rd1794, %rd1791;
	mul.hi.u32 	%r1483, %r1403, %r11;
	cvt.u64.u32 	%rd1796, %r1483;
	add.s64 	%rd1797, %rd1793, %rd1796;
	cvt.u32.u64 	%r3023, %rd1795;
	st.local.u32 	[%rd2+32], %r3023;
	shr.u64 	%rd1798, %rd1795, 32;
	add.s64 	%rd1799, %rd1798, %rd1797;
	add.s64 	%rd1800, %rd1416, %rd1799;
	mul.wide.u32 	%rd1801, %r12, %r1403;
	add.s64 	%rd1802, %rd1801, %rd1800;
	mul.hi.u32 	%r1484, %r1403, %r12;
	cvt.u64.u32 	%rd1803, %r1484;
	add.s64 	%rd1804, %rd1418, %rd1803;
	cvt.u32.u64 	%r3022, %rd1802;
	st.local.u32 	[%rd2+36], %r3022;
	shr.u64 	%rd1805, %rd1802, 32;
	add.s64 	%rd1806, %rd1805, %rd1804;
	cvt.u32.u64 	%r3021, %rd1806;
	st.local.u32 	[%rd2+40], %r3021;
	setp.lt.u64 	%p81, %rd1806, 4294967296;
	@%p81 bra 	$L__BB1_39;
	sub.s32 	%r325, %r3031, %r17;
	st.local.u32 	[%rd2], %r325;
	setp.lt.u32 	%p82, %r3031, %r17;
	selp.s32 	%r1485, -1, 0, %p82;
	sub.s32 	%r1486, %r3030, %r3;
	add.s32 	%r326, %r1486, %r1485;
	st.local.u32 	[%rd2+4], %r326;
	setp.gt.u32 	%p83, %r326, %r3030;
	selp.s32 	%r1487, -1, 0, %p83;
	sub.s32 	%r1488, %r3029, %r4;
	add.s32 	%r327, %r1488, %r1487;
	st.local.u32 	[%rd2+8], %r327;
	setp.gt.u32 	%p84, %r327, %r3029;
	selp.s32 	%r1489, -1, 0, %p84;
	sub.s32 	%r1490, %r3028, %r5;
	add.s32 	%r328, %r1490, %r1489;
	st.local.u32 	[%rd2+12], %r328;
	setp.gt.u32 	%p85, %r328, %r3028;
	selp.s32 	%r1491, -1, 0, %p85;
	sub.s32 	%r1492, %r3027, %r6;
	add.s32 	%r329, %r1492, %r1491;
	st.local.u32 	[%rd2+16], %r329;
	setp.gt.u32 	%p86, %r329, %r3027;
	selp.s32 	%r1493, -1, 0, %p86;
	sub.s32 	%r1494, %r3026, %r7;
	add.s32 	%r330, %r1494, %r1493;
	st.local.u32 	[%rd2+20], %r330;
	setp.gt.u32 	%p87, %r330, %r3026;
	selp.s32 	%r1495, -1, 0, %p87;
	sub.s32 	%r1496, %r3025, %r8;
	add.s32 	%r331, %r1496, %r1495;
	st.local.u32 	[%rd2+24], %r331;
	setp.gt.u32 	%p88, %r331, %r3025;
	selp.s32 	%r1497, -1, 0, %p88;
	sub.s32 	%r1498, %r3024, %r9;
	add.s32 	%r332, %r1498, %r1497;
	st.local.u32 	[%rd2+28], %r332;
	setp.gt.u32 	%p89, %r332, %r3024;
	selp.s32 	%r1499, -1, 0, %p89;
	sub.s32 	%r1500, %r3023, %r10;
	add.s32 	%r333, %r1500, %r1499;
	st.local.u32 	[%rd2+32], %r333;
	setp.gt.u32 	%p90, %r333, %r3023;
	selp.s32 	%r1501, -1, 0, %p90;
	sub.s32 	%r1502, %r3022, %r11;
	add.s32 	%r334, %r1502, %r1501;
	st.local.u32 	[%rd2+36], %r334;
	setp.gt.u32 	%p91, %r334, %r3022;
	selp.s32 	%r1503, -1, 0, %p91;
	sub.s32 	%r1504, %r3021, %r12;
	add.s32 	%r3021, %r1504, %r1503;
	st.local.u32 	[%rd2+40], %r3021;
	mov.u32 	%r3022, %r334;
	mov.u32 	%r3023, %r333;
	mov.u32 	%r3024, %r332;
	mov.u32 	%r3025, %r331;
	mov.u32 	%r3026, %r330;
	mov.u32 	%r3027, %r329;
	mov.u32 	%r3028, %r328;
	mov.u32 	%r3029, %r327;
	mov.u32 	%r3030, %r326;
	mov.u32 	%r3031, %r325;
$L__BB1_39:
	setp.lt.u32 	%p92, %r306, 2;
	@%p92 bra 	$L__BB1_51;
	mul.wide.u32 	%rd1807, %r3031, %r3031;
	mul.hi.u32 	%r1505, %r3031, %r3031;
	cvt.u64.u32 	%rd1808, %r1505;
	cvt.u32.u64 	%r1506, %rd1807;
	mul.lo.s32 	%r1507, %r13, %r1506;
	mul.wide.u32 	%rd1809, %r17, %r1507;
	add.s64 	%rd1810, %rd1809, %rd1807;
	mul.hi.u32 	%r1508, %r1507, %r17;
	cvt.u64.u32 	%rd1811, %r1508;
	add.s64 	%rd1812, %rd1808, %rd1811;
	shr.u64 	%rd1813, %rd1810, 32;
	add.s64 	%rd1814, %rd1812, %rd1813;
	cvt.u64.u32 	%rd1815, %r3030;
	mul.wide.u32 	%rd1816, %r3030, %r3030;
	add.s64 	%rd1817, %rd1816, %rd1814;
	mul.hi.u32 	%r1509, %r3030, %r3030;
	cvt.u64.u32 	%rd1818, %r1509;
	mul.wide.u32 	%rd1819, %r3031, 2;
	mad.lo.s64 	%rd1820, %rd1819, %rd1815, %rd1817;
	mul.hi.u32 	%r1510, %r3031, %r3030;
	mul.wide.u32 	%rd1821, %r1510, 2;
	add.s64 	%rd1822, %rd1821, %rd1818;
	mul.wide.u32 	%rd1823, %r3, %r1507;
	add.s64 	%rd1824, %rd1823, %rd1820;
	mul.hi.u32 	%r1511, %r1507, %r3;
	cvt.u64.u32 	%rd1825, %r1511;
	add.s64 	%rd1826, %rd1822, %rd1825;
	cvt.u32.u64 	%r1512, %rd1824;
	mul.lo.s32 	%r1513, %r13, %r1512;
	mul.wide.u32 	%rd1827, %r17, %r1513;
	add.s64 	%rd1828, %rd1827, %rd1824;
	mul.hi.u32 	%r1514, %r1513, %r17;
	cvt.u64.u32 	%rd1829, %r1514;
	add.s64 	%rd1830, %rd1826, %rd1829;
	shr.u64 	%rd1831, %rd1828, 32;
	add.s64 	%rd1832, %rd1830, %rd1831;
	cvt.u64.u32 	%rd1833, %r3029;
	mul.wide.u32 	%rd1834, %r3029, %r3029;
	add.s64 	%rd1835, %rd1834, %rd1832;
	mul.hi.u32 	%r1515, %r3029, %r3029;
	cvt.u64.u32 	%rd1836, %r1515;
	mad.lo.s64 	%rd1837, %rd1819, %rd1833, %rd1835;
	mul.hi.u32 	%r1516, %r3031, %r3029;
	mul.wide.u32 	%rd1838, %r1516, 2;
	add.s64 	%rd1839, %rd1838, %rd1836;
	mul.wide.u32 	%rd1840, %r4, %r1507;
	add.s64 	%rd1841, %rd1840, %rd1837;
	mul.hi.u32 	%r1517, %r1507, %r4;
	cvt.u64.u32 	%rd1842, %r1517;
	add.s64 	%rd1843, %rd1839, %rd1842;
	mul.wide.u32 	%rd1844, %r3, %r1513;
	add.s64 	%rd1845, %rd1844, %rd1841;
	mul.hi.u32 	%r1518, %r1513, %r3;
	cvt.u64.u32 	%rd1846, %r1518;
	add.s64 	%rd1847, %rd1843, %rd1846;
	cvt.u32.u64 	%r1519, %rd1845;
	mul.lo.s32 	%r1520, %r13, %r1519;
	mul.wide.u32 	%rd1848, %r17, %r1520;
	add.s64 	%rd1849, %rd1848, %rd1845;
	mul.hi.u32 	%r1521, %r1520, %r17;
	cvt.u64.u32 	%rd1850, %r1521;
	add.s64 	%rd1851, %rd1847, %rd1850;
	shr.u64 	%rd1852, %rd1849, 32;
	add.s64 	%rd1853, %rd1851, %rd1852;
	cvt.u64.u32 	%rd1854, %r3028;
	mul.wide.u32 	%rd1855, %r3028, %r3028;
	add.s64 	%rd1856, %rd1855, %rd1853;
	mul.hi.u32 	%r1522, %r3028, %r3028;
	cvt.u64.u32 	%rd1857, %r1522;
	mad.lo.s64 	%rd1858, %rd1819, %rd1854, %rd1856;
	mul.hi.u32 	%r1523, %r3031, %r3028;
	cvt.u64.u32 	%rd1859, %r1523;
	mul.wide.u32 	%rd1860, %r3030, 2;
	mad.lo.s64 	%rd1861, %rd1860, %rd1833, %rd1858;
	mul.hi.u32 	%r1524, %r3030, %r3029;
	cvt.u64.u32 	%rd1862, %r1524;
	add.s64 	%rd1863, %rd1859, %rd1862;
	shl.b64 	%rd1864, %rd1863, 1;
	add.s64 	%rd1865, %rd1864, %rd1857;
	mul.wide.u32 	%rd1866, %r5, %r1507;
	add.s64 	%rd1867, %rd1866, %rd1861;
	mul.hi.u32 	%r1525, %r1507, %r5;
	cvt.u64.u32 	%rd1868, %r1525;
	add.s64 	%rd1869, %rd1865, %rd1868;
	mul.wide.u32 	%rd1870, %r4, %r1513;
	add.s64 	%rd1871, %rd1870, %rd1867;
	mul.hi.u32 	%r1526, %r1513, %r4;
	cvt.u64.u32 	%rd1872, %r1526;
	add.s64 	%rd1873, %rd1869, %rd1872;
	mul.wide.u32 	%rd1874, %r3, %r1520;
	add.s64 	%rd1875, %rd1874, %rd1871;
	mul.hi.u32 	%r1527, %r1520, %r3;
	cvt.u64.u32 	%rd1876, %r1527;
	add.s64 	%rd1877, %rd1873, %rd1876;
	cvt.u32.u64 	%r1528, %rd1875;
	mul.lo.s32 	%r1529, %r13, %r1528;
	mul.wide.u32 	%rd1878, %r17, %r1529;
	add.s64 	%rd1879, %rd1878, %rd1875;
	mul.hi.u32 	%r1530, %r1529, %r17;
	cvt.u64.u32 	%rd1880, %r1530;
	add.s64 	%rd1881, %rd1877, %rd1880;
	shr.u64 	%rd1882, %rd1879, 32;
	add.s64 	%rd1883, %rd1881, %rd1882;
	cvt.u64.u32 	%rd1884, %r3027;
	mul.wide.u32 	%rd1885, %r3027, %r3027;
	add.s64 	%rd1886, %rd1885, %rd1883;
	mul.hi.u32 	%r1531, %r3027, %r3027;
	cvt.u64.u32 	%rd1887, %r1531;
	mad.lo.s64 	%rd1888, %rd1819, %rd1884, %rd1886;
	mul.hi.u32 	%r1532, %r3031, %r3027;
	cvt.u64.u32 	%rd1889, %r1532;
	mad.lo.s64 	%rd1890, %rd1860, %rd1854, %rd1888;
	mul.hi.u32 	%r1533, %r3030, %r3028;
	cvt.u64.u32 	%rd1891, %r1533;
	add.s64 	%rd1892, %rd1889, %rd1891;
	shl.b64 	%rd1893, %rd1892, 1;
	add.s64 	%rd1894, %rd1893, %rd1887;
	mul.wide.u32 	%rd1895, %r6, %r1507;
	add.s64 	%rd1896, %rd1895, %rd1890;
	mul.hi.u32 	%r1534, %r1507, %r6;
	cvt.u64.u32 	%rd1897, %r1534;
	add.s64 	%rd1898, %rd1894, %rd1897;
	mul.wide.u32 	%rd1899, %r5, %r1513;
	add.s64 	%rd1900, %rd1899, %rd1896;
	mul.hi.u32 	%r1535, %r1513, %r5;
	cvt.u64.u32 	%rd1901, %r1535;
	add.s64 	%rd1902, %rd1898, %rd1901;
	mul.wide.u32 	%rd1903, %r4, %r1520;
	add.s64 	%rd1904, %rd1903, %rd1900;
	mul.hi.u32 	%r1536, %r1520, %r4;
	cvt.u64.u32 	%rd1905, %r1536;
	add.s64 	%rd1906, %rd1902, %rd1905;
	mul.wide.u32 	%rd1907, %r3, %r1529;
	add.s64 	%rd1908, %rd1907, %rd1904;
	mul.hi.u32 	%r1537, %r1529, %r3;
	cvt.u64.u32 	%rd1909, %r1537;
	add.s64 	%rd1910, %rd1906, %rd1909;
	cvt.u32.u64 	%r1538, %rd1908;
	mul.lo.s32 	%r1539, %r13, %r1538;
	mul.wide.u32 	%rd1911, %r17, %r1539;
	add.s64 	%rd1912, %rd1911, %rd1908;
	mul.hi.u32 	%r1540, %r1539, %r17;
	cvt.u64.u32 	%rd1913, %r1540;
	add.s64 	%rd1914, %rd1910, %rd1913;
	shr.u64 	%rd1915, %rd1912, 32;
	add.s64 	%rd1916, %rd1914, %rd1915;
	cvt.u64.u32 	%rd1917, %r3026;
	mul.wide.u32 	%rd1918, %r3026, %r3026;
	add.s64 	%rd1919, %rd1918, %rd1916;
	mul.hi.u32 	%r1541, %r3026, %r3026;
	cvt.u64.u32 	%rd1920, %r1541;
	mad.lo.s64 	%rd1921, %rd1819, %rd1917, %rd1919;
	mul.hi.u32 	%r1542, %r3031, %r3026;
	cvt.u64.u32 	%rd1922, %r1542;
	mad.lo.s64 	%rd1923, %rd1860, %rd1884, %rd1921;
	mul.hi.u32 	%r1543, %r3030, %r3027;
	cvt.u64.u32 	%rd1924, %r1543;
	add.s64 	%rd1925, %rd1922, %rd1924;
	mul.wide.u32 	%rd1926, %r3029, 2;
	mad.lo.s64 	%rd1927, %rd1926, %rd1854, %rd1923;
	mul.hi.u32 	%r1544, %r3029, %r3028;
	cvt.u64.u32 	%rd1928, %r1544;
	add.s64 	%rd1929, %rd1925, %rd1928;
	shl.b64 	%rd1930, %rd1929, 1;
	add.s64 	%rd1931, %rd1930, %rd1920;
	mul.wide.u32 	%rd1932, %r7, %r1507;
	add.s64 	%rd1933, %rd1932, %rd1927;
	mul.hi.u32 	%r1545, %r1507, %r7;
	cvt.u64.u32 	%rd1934, %r1545;
	add.s64 	%rd1935, %rd1931, %rd1934;
	mul.wide.u32 	%rd1936, %r6, %r1513;
	add.s64 	%rd1937, %rd1936, %rd1933;
	mul.hi.u32 	%r1546, %r1513, %r6;
	cvt.u64.u32 	%rd1938, %r1546;
	add.s64 	%rd1939, %rd1935, %rd1938;
	mul.wide.u32 	%rd1940, %r5, %r1520;
	add.s64 	%rd1941, %rd1940, %rd1937;
	mul.hi.u32 	%r1547, %r1520, %r5;
	cvt.u64.u32 	%rd1942, %r1547;
	add.s64 	%rd1943, %rd1939, %rd1942;
	mul.wide.u32 	%rd1944, %r4, %r1529;
	add.s64 	%rd1945, %rd1944, %rd1941;
	mul.hi.u32 	%r1548, %r1529, %r4;
	cvt.u64.u32 	%rd1946, %r1548;
	add.s64 	%rd1947, %rd1943, %rd1946;
	mul.wide.u32 	%rd1948, %r3, %r1539;
	add.s64 	%rd1949, %rd1948, %rd1945;
	mul.hi.u32 	%r1549, %r1539, %r3;
	cvt.u64.u32 	%rd1950, %r1549;
	add.s64 	%rd1951, %rd1947, %rd1950;
	cvt.u32.u64 	%r1550, %rd1949;
	mul.lo.s32 	%r1551, %r13, %r1550;
	mul.wide.u32 	%rd1952, %r17, %r1551;
	add.s64 	%rd1953, %rd1952, %rd1949;
	mul.hi.u32 	%r1552, %r1551, %r17;
	cvt.u64.u32 	%rd1954, %r1552;
	add.s64 	%rd1955, %rd1951, %rd1954;
	shr.u64 	%rd1956, %rd1953, 32;
	add.s64 	%rd1957, %rd1955, %rd1956;
	cvt.u64.u32 	%rd1958, %r3025;
	mul.wide.u32 	%rd1959, %r3025, %r3025;
	add.s64 	%rd1960, %rd1959, %rd1957;
	mul.hi.u32 	%r1553, %r3025, %r3025;
	cvt.u64.u32 	%rd1961, %r1553;
	mad.lo.s64 	%rd1962, %rd1819, %rd1958, %rd1960;
	mul.hi.u32 	%r1554, %r3031, %r3025;
	cvt.u64.u32 	%rd1963, %r1554;
	mad.lo.s64 	%rd1964, %rd1860, %rd1917, %rd1962;
	mul.hi.u32 	%r1555, %r3030, %r3026;
	cvt.u64.u32 	%rd1965, %r1555;
	add.s64 	%rd1966, %rd1963, %rd1965;
	mad.lo.s64 	%rd1967, %rd1926, %rd1884, %rd1964;
	mul.hi.u32 	%r1556, %r3029, %r3027;
	cvt.u64.u32 	%rd1968, %r1556;
	add.s64 	%rd1969, %rd1966, %rd1968;
	shl.b64 	%rd1970, %rd1969, 1;
	add.s64 	%rd1971, %rd1970, %rd1961;
	mul.wide.u32 	%rd1972, %r8, %r1507;
	add.s64 	%rd1973, %rd1972, %rd1967;
	mul.hi.u32 	%r1557, %r1507, %r8;
	cvt.u64.u32 	%rd1974, %r1557;
	add.s64 	%rd1975, %rd1971, %rd1974;
	mul.wide.u32 	%rd1976, %r7, %r1513;
	add.s64 	%rd1977, %rd1976, %rd1973;
	mul.hi.u32 	%r1558, %r1513, %r7;
	cvt.u64.u32 	%rd1978, %r1558;
	add.s64 	%rd1979, %rd1975, %rd1978;
	mul.wide.u32 	%rd1980, %r6, %r1520;
	add.s64 	%rd1981, %rd1980, %rd1977;
	mul.hi.u32 	%r1559, %r1520, %r6;
	cvt.u64.u32 	%rd1982, %r1559;
	add.s64 	%rd1983, %rd1979, %rd1982;
	mul.wide.u32 	%rd1984, %r5, %r1529;
	add.s64 	%rd1985, %rd1984, %rd1981;
	mul.hi.u32 	%r1560, %r1529, %r5;
	cvt.u64.u32 	%rd1986, %r1560;
	add.s64 	%rd1987, %rd1983, %rd1986;
	mul.wide.u32 	%rd1988, %r4, %r1539;
	add.s64 	%rd1989, %rd1988, %rd1985;
	mul.hi.u32 	%r1561, %r1539, %r4;
	cvt.u64.u32 	%rd1990, %r1561;
	add.s64 	%rd1991, %rd1987, %rd1990;
	mul.wide.u32 	%rd1992, %r3, %r1551;
	add.s64 	%rd1993, %rd1992, %rd1989;
	mul.hi.u32 	%r1562, %r1551, %r3;
	cvt.u64.u32 	%rd1994, %r1562;
	add.s64 	%rd1995, %rd1991, %rd1994;
	cvt.u32.u64 	%r1563, %rd1993;
	mul.lo.s32 	%r1564, %r13, %r1563;
	mul.wide.u32 	%rd1996, %r17, %r1564;
	add.s64 	%rd1997, %rd1996, %rd1993;
	mul.hi.u32 	%r1565, %r1564, %r17;
	cvt.u64.u32 	%rd1998, %r1565;
	add.s64 	%rd1999, %rd1995, %rd1998;
	shr.u64 	%rd2000, %rd1997, 32;
	add.s64 	%rd2001, %rd1999, %rd2000;
	cvt.u64.u32 	%rd2002, %r3024;
	mul.wide.u32 	%rd2003, %r3024, %r3024;
	add.s64 	%rd2004, %rd2003, %rd2001;
	mul.hi.u32 	%r1566, %r3024, %r3024;
	cvt.u64.u32 	%rd2005, %r1566;
	mad.lo.s64 	%rd2006, %rd1819, %rd2002, %rd2004;
	mul.hi.u32 	%r1567, %r3031, %r3024;
	cvt.u64.u32 	%rd2007, %r1567;
	mad.lo.s64 	%rd2008, %rd1860, %rd1958, %rd2006;
	mul.hi.u32 	%r1568, %r3030, %r3025;
	cvt.u64.u32 	%rd2009, %r1568;
	add.s64 	%rd2010, %rd2007, %rd2009;
	mad.lo.s64 	%rd2011, %rd1926, %rd1917, %rd2008;
	mul.hi.u32 	%r1569, %r3029, %r3026;
	cvt.u64.u32 	%rd2012, %r1569;
	add.s64 	%rd2013, %rd2010, %rd2012;
	mul.wide.u32 	%rd2014, %r3028, 2;
	mad.lo.s64 	%rd2015, %rd2014, %rd1884, %rd2011;
	mul.hi.u32 	%r1570, %r3028, %r3027;
	cvt.u64.u32 	%rd2016, %r1570;
	add.s64 	%rd2017, %rd2013, %rd2016;
	shl.b64 	%rd2018, %rd2017, 1;
	add.s64 	%rd2019, %rd2018, %rd2005;
	mul.wide.u32 	%rd2020, %r9, %r1507;
	add.s64 	%rd2021, %rd2020, %rd2015;
	mul.hi.u32 	%r1571, %r1507, %r9;
	cvt.u64.u32 	%rd2022, %r1571;
	add.s64 	%rd2023, %rd2019, %rd2022;
	mul.wide.u32 	%rd2024, %r8, %r1513;
	add.s64 	%rd2025, %rd2024, %rd2021;
	mul.hi.u32 	%r1572, %r1513, %r8;
	cvt.u64.u32 	%rd2026, %r1572;
	add.s64 	%rd2027, %rd2023, %rd2026;
	mul.wide.u32 	%rd2028, %r7, %r1520;
	add.s64 	%rd2029, %rd2028, %rd2025;
	mul.hi.u32 	%r1573, %r1520, %r7;
	cvt.u64.u32 	%rd2030, %r1573;
	add.s64 	%rd2031, %rd2027, %rd2030;
	mul.wide.u32 	%rd2032, %r6, %r1529;
	add.s64 	%rd2033, %rd2032, %rd2029;
	mul.hi.u32 	%r1574, %r1529, %r6;
	cvt.u64.u32 	%rd2034, %r1574;
	add.s64 	%rd2035, %rd2031, %rd2034;
	mul.wide.u32 	%rd2036, %r5, %r1539;
	add.s64 	%rd2037, %rd2036, %rd2033;
	mul.hi.u32 	%r1575, %r1539, %r5;
	cvt.u64.u32 	%rd2038, %r1575;
	add.s64 	%rd2039, %rd2035, %rd2038;
	mul.wide.u32 	%rd2040, %r4, %r1551;
	add.s64 	%rd2041, %rd2040, %rd2037;
	mul.hi.u32 	%r1576, %r1551, %r4;
	cvt.u64.u32 	%rd2042, %r1576;
	add.s64 	%rd2043, %rd2039, %rd2042;
	mul.wide.u32 	%rd2044, %r3, %r1564;
	add.s64 	%rd2045, %rd2044, %rd2041;
	mul.hi.u32 	%r1577, %r1564, %r3;
	cvt.u64.u32 	%rd2046, %r1577;
	add.s64 	%rd2047, %rd2043, %rd2046;
	cvt.u32.u64 	%r1578, %rd2045;
	mul.lo.s32 	%r1579, %r13, %r1578;
	mul.wide.u32 	%rd2048, %r17, %r1579;
	add.s64 	%rd2049, %rd2048, %rd2045;
	mul.hi.u32 	%r1580, %r1579, %r17;
	cvt.u64.u32 	%rd2050, %r1580;
	add.s64 	%rd2051, %rd2047, %rd2050;
	shr.u64 	%rd2052, %rd2049, 32;
	add.s64 	%rd2053, %rd2051, %rd2052;
	cvt.u64.u32 	%rd2054, %r3023;
	mul.wide.u32 	%rd2055, %r3023, %r3023;
	add.s64 	%rd2056, %rd2055, %rd2053;
	mul.hi.u32 	%r1581, %r3023, %r3023;
	cvt.u64.u32 	%rd2057, %r1581;
	mad.lo.s64 	%rd2058, %rd1819, %rd2054, %rd2056;
	mul.hi.u32 	%r1582, %r3031, %r3023;
	cvt.u64.u32 	%rd2059, %r1582;
	mad.lo.s64 	%rd2060, %rd1860, %rd2002, %rd2058;
	mul.hi.u32 	%r1583, %r3030, %r3024;
	cvt.u64.u32 	%rd2061, %r1583;
	add.s64 	%rd2062, %rd2059, %rd2061;
	mad.lo.s64 	%rd2063, %rd1926, %rd1958, %rd2060;
	mul.hi.u32 	%r1584, %r3029, %r3025;
	cvt.u64.u32 	%rd2064, %r1584;
	add.s64 	%rd2065, %rd2062, %rd2064;
	mad.lo.s64 	%rd2066, %rd2014, %rd1917, %rd2063;
	mul.hi.u32 	%r1585, %r3028, %r3026;
	cvt.u64.u32 	%rd2067, %r1585;
	add.s64 	%rd2068, %rd2065, %rd2067;
	shl.b64 	%rd2069, %rd2068, 1;
	add.s64 	%rd2070, %rd2069, %rd2057;
	mul.wide.u32 	%rd2071, %r10, %r1507;
	add.s64 	%rd2072, %rd2071, %rd2066;
	mul.hi.u32 	%r1586, %r1507, %r10;
	cvt.u64.u32 	%rd2073, %r1586;
	add.s64 	%rd2074, %rd2070, %rd2073;
	mul.wide.u32 	%rd2075, %r9, %r1513;
	add.s64 	%rd2076, %rd2075, %rd2072;
	mul.hi.u32 	%r1587, %r1513, %r9;
	cvt.u64.u32 	%rd2077, %r1587;
	add.s64 	%rd2078, %rd2074, %rd2077;
	mul.wide.u32 	%rd2079, %r8, %r1520;
	add.s64 	%rd2080, %rd2079, %rd2076;
	mul.hi.u32 	%r1588, %r1520, %r8;
	cvt.u64.u32 	%rd2081, %r1588;
	add.s64 	%rd2082, %rd2078, %rd2081;
	mul.wide.u32 	%rd2083, %r7, %r1529;
	add.s64 	%rd2084, %rd2083, %rd2080;
	mul.hi.u32 	%r1589, %r1529, %r7;
	cvt.u64.u32 	%rd2085, %r1589;
	add.s64 	%rd2086, %rd2082, %rd2085;
	mul.wide.u32 	%rd2087, %r6, %r1539;
	add.s64 	%rd2088, %rd2087, %rd2084;
	mul.hi.u32 	%r1590, %r1539, %r6;
	cvt.u64.u32 	%rd2089, %r1590;
	add.s64 	%rd2090, %rd2086, %rd2089;
	mul.wide.u32 	%rd2091, %r5, %r1551;
	add.s64 	%rd2092, %rd2091, %rd2088;
	mul.hi.u32 	%r1591, %r1551, %r5;
	cvt.u64.u32 	%rd2093, %r1591;
	add.s64 	%rd2094, %rd2090, %rd2093;
	mul.wide.u32 	%rd2095, %r4, %r1564;
	add.s64 	%rd2096, %rd2095, %rd2092;
	mul.hi.u32 	%r1592, %r1564, %r4;
	cvt.u64.u32 	%rd2097, %r1592;
	add.s64 	%rd2098, %rd2094, %rd2097;
	mul.wide.u32 	%rd2099, %r3, %r1579;
	add.s64 	%rd2100, %rd2099, %rd2096;
	mul.hi.u32 	%r1593, %r1579, %r3;
	cvt.u64.u32 	%rd2101, %r1593;
	add.s64 	%rd2102, %rd2098, %rd2101;
	cvt.u32.u64 	%r1594, %rd2100;
	mul.lo.s32 	%r1595, %r13, %r1594;
	mul.wide.u32 	%rd2103, %r17, %r1595;
	add.s64 	%rd2104, %rd2103, %rd2100;
	mul.hi.u32 	%r1596, %r1595, %r17;
	cvt.u64.u32 	%rd2105, %r1596;
	add.s64 	%rd2106, %rd2102, %rd2105;
	shr.u64 	%rd2107, %rd2104, 32;
	add.s64 	%rd2108, %rd2106, %rd2107;
	cvt.u64.u32 	%rd2109, %r3022;
	mul.wide.u32 	%rd2110, %r3022, %r3022;
	add.s64 	%rd2111, %rd2110, %rd2108;
	mul.hi.u32 	%r1597, %r3022, %r3022;
	cvt.u64.u32 	%rd2112, %r1597;
	mad.lo.s64 	%rd2113, %rd1819, %rd2109, %rd2111;
	mul.hi.u32 	%r1598, %r3031, %r3022;
	cvt.u64.u32 	%rd2114, %r1598;
	mad.lo.s64 	%rd2115, %rd1860, %rd2054, %rd2113;
	mul.hi.u32 	%r1599, %r3030, %r3023;
	cvt.u64.u32 	%rd2116, %r1599;
	add.s64 	%rd2117, %rd2114, %rd2116;
	mad.lo.s64 	%rd2118, %rd1926, %rd2002, %rd2115;
	mul.hi.u32 	%r1600, %r3029, %r3024;
	cvt.u64.u32 	%rd2119, %r1600;
	add.s64 	%rd2120, %rd2117, %rd2119;
	mad.lo.s64 	%rd2121, %rd2014, %rd1958, %rd2118;
	mul.hi.u32 	%r1601, %r3028, %r3025;
	cvt.u64.u32 	%rd2122, %r1601;
	add.s64 	%rd2123, %rd2120, %rd2122;
	mul.wide.u32 	%rd2124, %r3027, 2;
	mad.lo.s64 	%rd2125, %rd2124, %rd1917, %rd2121;
	mul.hi.u32 	%r1602, %r3027, %r3026;
	cvt.u64.u32 	%rd2126, %r1602;
	add.s64 	%rd2127, %rd2123, %rd2126;
	shl.b64 	%rd2128, %rd2127, 1;
	add.s64 	%rd2129, %rd2128, %rd2112;
	mul.wide.u32 	%rd2130, %r11, %r1507;
	add.s64 	%rd2131, %rd2130, %rd2125;
	mul.hi.u32 	%r1603, %r1507, %r11;
	cvt.u64.u32 	%rd2132, %r1603;
	add.s64 	%rd2133, %rd2129, %rd2132;
	mul.wide.u32 	%rd2134, %r10, %r1513;
	add.s64 	%rd2135, %rd2134, %rd2131;
	mul.hi.u32 	%r1604, %r1513, %r10;
	cvt.u64.u32 	%rd2136, %r1604;
	add.s64 	%rd2137, %rd2133, %rd2136;
	mul.wide.u32 	%rd2138, %r9, %r1520;
	add.s64 	%rd2139, %rd2138, %rd2135;
	mul.hi.u32 	%r1605, %r1520, %r9;
	cvt.u64.u32 	%rd2140, %r1605;
	add.s64 	%rd2141, %rd2137, %rd2140;
	mul.wide.u32 	%rd2142, %r8, %r1529;
	add.s64 	%rd2143, %rd2142, %rd2139;
	mul.hi.u32 	%r1606, %r1529, %r8;
	cvt.u64.u32 	%rd2144, %r1606;
	add.s64 	%rd2145, %rd2141, %rd2144;
	mul.wide.u32 	%rd2146, %r7, %r1539;
	add.s64 	%rd2147, %rd2146, %rd2143;
	mul.hi.u32 	%r1607, %r1539, %r7;
	cvt.u64.u32 	%rd2148, %r1607;
	add.s64 	%rd2149, %rd2145, %rd2148;
	mul.wide.u32 	%rd2150, %r6, %r1551;
	add.s64 	%rd2151, %rd2150, %rd2147;
	mul.hi.u32 	%r1608, %r1551, %r6;
	cvt.u64.u32 	%rd2152, %r1608;
	add.s64 	%rd2153, %rd2149, %rd2152;
	mul.wide.u32 	%rd2154, %r5, %r1564;
	add.s64 	%rd2155, %rd2154, %rd2151;
	mul.hi.u32 	%r1609, %r1564, %r5;
	cvt.u64.u32 	%rd2156, %r1609;
	add.s64 	%rd2157, %rd2153, %rd2156;
	mul.wide.u32 	%rd2158, %r4, %r1579;
	add.s64 	%rd2159, %rd2158, %rd2155;
	mul.hi.u32 	%r1610, %r1579, %r4;
	cvt.u64.u32 	%rd2160, %r1610;
	add.s64 	%rd2161, %rd2157, %rd2160;
	mul.wide.u32 	%rd2162, %r3, %r1595;
	add.s64 	%rd2163, %rd2162, %rd2159;
	mul.hi.u32 	%r1611, %r1595, %r3;
	cvt.u64.u32 	%rd2164, %r1611;
	add.s64 	%rd2165, %rd2161, %rd2164;
	cvt.u32.u64 	%r1612, %rd2163;
	mul.lo.s32 	%r1613, %r13, %r1612;
	mul.wide.u32 	%rd2166, %r17, %r1613;
	add.s64 	%rd2167, %rd2166, %rd2163;
	mul.hi.u32 	%r1614, %r1613, %r17;
	cvt.u64.u32 	%rd2168, %r1614;
	add.s64 	%rd2169, %rd2165, %rd2168;
	shr.u64 	%rd2170, %rd2167, 32;
	add.s64 	%rd2171, %rd2169, %rd2170;
	cvt.u64.u32 	%rd2172, %r3021;
	mul.wide.u32 	%rd2173, %r3021, %r3021;
	add.s64 	%rd2174, %rd2173, %rd2171;
	mul.hi.u32 	%r1615, %r3021, %r3021;
	cvt.u64.u32 	%rd2175, %r1615;
	mad.lo.s64 	%rd2176, %rd1819, %rd2172, %rd2174;
	mul.hi.u32 	%r1616, %r3031, %r3021;
	cvt.u64.u32 	%rd2177, %r1616;
	mad.lo.s64 	%rd2178, %rd1860, %rd2109, %rd2176;
	mul.hi.u32 	%r1617, %r3030, %r3022;
	cvt.u64.u32 	%rd2179, %r1617;
	add.s64 	%rd2180, %rd2177, %rd2179;
	mad.lo.s64 	%rd2181, %rd1926, %rd2054, %rd2178;
	mul.hi.u32 	%r1618, %r3029, %r3023;
	cvt.u64.u32 	%rd2182, %r1618;
	add.s64 	%rd2183, %rd2180, %rd2182;
	mad.lo.s64 	%rd2184, %rd2014, %rd2002, %rd2181;
	mul.hi.u32 	%r1619, %r3028, %r3024;
	cvt.u64.u32 	%rd2185, %r1619;
	add.s64 	%rd2186, %rd2183, %rd2185;
	mad.lo.s64 	%rd2187, %rd2124, %rd1958, %rd2184;
	mul.hi.u32 	%r1620, %r3027, %r3025;
	cvt.u64.u32 	%rd2188, %r1620;
	add.s64 	%rd2189, %rd2186, %rd2188;
	shl.b64 	%rd2190, %rd2189, 1;
	add.s64 	%rd2191, %rd2190, %rd2175;
	mul.wide.u32 	%rd2192, %r12, %r1507;
	add.s64 	%rd2193, %rd2192, %rd2187;
	mul.hi.u32 	%r1621, %r1507, %r12;
	cvt.u64.u32 	%rd2194, %r1621;
	add.s64 	%rd2195, %rd2191, %rd2194;
	mul.wide.u32 	%rd2196, %r11, %r1513;
	add.s64 	%rd2197, %rd2196, %rd2193;
	mul.hi.u32 	%r1622, %r1513, %r11;
	cvt.u64.u32 	%rd2198, %r1622;
	add.s64 	%rd2199, %rd2195, %rd2198;
	mul.wide.u32 	%rd2200, %r10, %r1520;
	add.s64 	%rd2201, %rd2200, %rd2197;
	mul.hi.u32 	%r1623, %r1520, %r10;
	cvt.u64.u32 	%rd2202, %r1623;
	add.s64 	%rd2203, %rd2199, %rd2202;
	mul.wide.u32 	%rd2204, %r9, %r1529;
	add.s64 	%rd2205, %rd2204, %rd2201;
	mul.hi.u32 	%r1624, %r1529, %r9;
	cvt.u64.u32 	%rd2206, %r1624;
	add.s64 	%rd2207, %rd2203, %rd2206;
	mul.wide.u32 	%rd2208, %r8, %r1539;
	add.s64 	%rd2209, %rd2208, %rd2205;
	mul.hi.u32 	%r1625, %r1539, %r8;
	cvt.u64.u32 	%rd2210, %r1625;
	add.s64 	%rd2211, %rd2207, %rd2210;
	mul.wide.u32 	%rd2212, %r7, %r1551;
	add.s64 	%rd2213, %rd2212, %rd2209;
	mul.hi.u32 	%r1626, %r1551, %r7;
	cvt.u64.u32 	%rd2214, %r1626;
	add.s64 	%rd2215, %rd2211, %rd2214;
	mul.wide.u32 	%rd2216, %r6, %r1564;
	add.s64 	%rd2217, %rd2216, %rd2213;
	mul.hi.u32 	%r1627, %r1564, %r6;
	cvt.u64.u32 	%rd2218, %r1627;
	add.s64 	%rd2219, %rd2215, %rd2218;
	mul.wide.u32 	%rd2220, %r5, %r1579;
	add.s64 	%rd2221, %rd2220, %rd2217;
	mul.hi.u32 	%r1628, %r1579, %r5;
	cvt.u64.u32 	%rd2222, %r1628;
	add.s64 	%rd2223, %rd2219, %rd2222;
	mul.wide.u32 	%rd2224, %r4, %r1595;
	add.s64 	%rd2225, %rd2224, %rd2221;
	mul.hi.u32 	%r1629, %r1595, %r4;
	cvt.u64.u32 	%rd2226, %r1629;
	add.s64 	%rd2227, %rd2223, %rd2226;
	mul.wide.u32 	%rd2228, %r3, %r1613;
	add.s64 	%rd2229, %rd2228, %rd2225;
	mul.hi.u32 	%r1630, %r1613, %r3;
	cvt.u64.u32 	%rd2230, %r1630;
	add.s64 	%rd2231, %rd2227, %rd2230;
	cvt.u32.u64 	%r1631, %rd2229;
	mul.lo.s32 	%r1632, %r13, %r1631;
	mul.wide.u32 	%rd2232, %r17, %r1632;
	add.s64 	%rd2233, %rd2232, %rd2229;
	mul.hi.u32 	%r1633, %r1632, %r17;
	cvt.u64.u32 	%rd2234, %r1633;
	add.s64 	%rd2235, %rd2231, %rd2234;
	shr.u64 	%rd2236, %rd2233, 32;
	add.s64 	%rd2237, %rd2235, %rd2236;
	mad.lo.s64 	%rd2238, %rd1860, %rd2172, %rd2237;
	mul.hi.u32 	%r1634, %r3030, %r3021;
	cvt.u64.u32 	%rd2239, %r1634;
	mad.lo.s64 	%rd2240, %rd1926, %rd2109, %rd2238;
	mul.hi.u32 	%r1635, %r3029, %r3022;
	mul.wide.u32 	%rd2241, %r1635, 2;
	mad.lo.s64 	%rd2242, %rd2014, %rd2054, %rd2240;
	mul.hi.u32 	%r1636, %r3028, %r3023;
	cvt.u64.u32 	%rd2243, %r1636;
	add.s64 	%rd2244, %rd2239, %rd2243;
	mad.lo.s64 	%rd2245, %rd2124, %rd2002, %rd2242;
	mul.hi.u32 	%r1637, %r3027, %r3024;
	cvt.u64.u32 	%rd2246, %r1637;
	add.s64 	%rd2247, %rd2244, %rd2246;
	mul.wide.u32 	%rd2248, %r3026, 2;
	mad.lo.s64 	%rd2249, %rd2248, %rd1958, %rd2245;
	mul.hi.u32 	%r1638, %r3026, %r3025;
	cvt.u64.u32 	%rd2250, %r1638;
	add.s64 	%rd2251, %rd2247, %rd2250;
	shl.b64 	%rd2252, %rd2251, 1;
	add.s64 	%rd2253, %rd2252, %rd2241;
	mul.wide.u32 	%rd2254, %r12, %r1513;
	add.s64 	%rd2255, %rd2254, %rd2249;
	mul.hi.u32 	%r1639, %r1513, %r12;
	cvt.u64.u32 	%rd2256, %r1639;
	add.s64 	%rd2257, %rd2253, %rd2256;
	mul.wide.u32 	%rd2258, %r11, %r1520;
	add.s64 	%rd2259, %rd2258, %rd2255;
	mul.hi.u32 	%r1640, %r1520, %r11;
	cvt.u64.u32 	%rd2260, %r1640;
	add.s64 	%rd2261, %rd2257, %rd2260;
	mul.wide.u32 	%rd2262, %r10, %r1529;
	add.s64 	%rd2263, %rd2262, %rd2259;
	mul.hi.u32 	%r1641, %r1529, %r10;
	cvt.u64.u32 	%rd2264, %r1641;
	add.s64 	%rd2265, %rd2261, %rd2264;
	mul.wide.u32 	%rd2266, %r9, %r1539;
	add.s64 	%rd2267, %rd2266, %rd2263;
	mul.hi.u32 	%r1642, %r1539, %r9;
	cvt.u64.u32 	%rd2268, %r1642;
	add.s64 	%rd2269, %rd2265, %rd2268;
	mul.wide.u32 	%rd2270, %r8, %r1551;
	add.s64 	%rd2271, %rd2270, %rd2267;
	mul.hi.u32 	%r1643, %r1551, %r8;
	cvt.u64.u32 	%rd2272, %r1643;
	add.s64 	%rd2273, %rd2269, %rd2272;
	mul.wide.u32 	%rd2274, %r7, %r1564;
	add.s64 	%rd2275, %rd2274, %rd2271;
	mul.hi.u32 	%r1644, %r1564, %r7;
	cvt.u64.u32 	%rd2276, %r1644;
	add.s64 	%rd2277, %rd2273, %rd2276;
	mul.wide.u32 	%rd2278, %r6, %r1579;
	add.s64 	%rd2279, %rd2278, %rd2275;
	mul.hi.u32 	%r1645, %r1579, %r6;
	cvt.u64.u32 	%rd2280, %r1645;
	add.s64 	%rd2281, %rd2277, %rd2280;
	mul.wide.u32 	%rd2282, %r5, %r1595;
	add.s64 	%rd2283, %rd2282, %rd2279;
	mul.hi.u32 	%r1646, %r1595, %r5;
	cvt.u64.u32 	%rd2284, %r1646;
	add.s64 	%rd2285, %rd2281, %rd2284;
	mul.wide.u32 	%rd2286, %r4, %r1613;
	add.s64 	%rd2287, %rd2286, %rd2283;
	mul.hi.u32 	%r1647, %r1613, %r4;
	cvt.u64.u32 	%rd2288, %r1647;
	add.s64 	%rd2289, %rd2285, %rd2288;
	mul.wide.u32 	%rd2290, %r3, %r1632;
	add.s64 	%rd2291, %rd2290, %rd2287;
	mul.hi.u32 	%r1648, %r1632, %r3;
	cvt.u64.u32 	%rd2292, %r1648;
	add.s64 	%rd2293, %rd2289, %rd2292;
	cvt.u32.u64 	%r3031, %rd2291;
	st.local.u32 	[%rd2], %r3031;
	shr.u64 	%rd2294, %rd2291, 32;
	add.s64 	%rd2295, %rd2294, %rd2293;
	mad.lo.s64 	%rd2296, %rd1926, %rd2172, %rd2295;
	mul.hi.u32 	%r1649, %r3029, %r3021;
	cvt.u64.u32 	%rd2297, %r1649;
	mad.lo.s64 	%rd2298, %rd2014, %rd2109, %rd2296;
	mul.hi.u32 	%r1650, %r3028, %r3022;
	mul.wide.u32 	%rd2299, %r1650, 2;
	mad.lo.s64 	%rd2300, %rd2124, %rd2054, %rd2298;
	mul.hi.u32 	%r1651, %r3027, %r3023;
	cvt.u64.u32 	%rd2301, %r1651;
	add.s64 	%rd2302, %rd2297, %rd2301;
	mad.lo.s64 	%rd2303, %rd2248, %rd2002, %rd2300;
	mul.hi.u32 	%r1652, %r3026, %r3024;
	cvt.u64.u32 	%rd2304, %r1652;
	add.s64 	%rd2305, %rd2302, %rd2304;
	shl.b64 	%rd2306, %rd2305, 1;
	add.s64 	%rd2307, %rd2306, %rd2299;
	add.s64 	%rd2308, %rd1959, %rd2303;
	add.s64 	%rd2309, %rd2307, %rd1961;
	mul.wide.u32 	%rd2310, %r12, %r1520;
	add.s64 	%rd2311, %rd2310, %rd2308;
	mul.hi.u32 	%r1653, %r1520, %r12;
	cvt.u64.u32 	%rd2312, %r1653;
	add.s64 	%rd2313, %rd2309, %rd2312;
	mul.wide.u32 	%rd2314, %r11, %r1529;
	add.s64 	%rd2315, %rd2314, %rd2311;
	mul.hi.u32 	%r1654, %r1529, %r11;
	cvt.u64.u32 	%rd2316, %r1654;
	add.s64 	%rd2317, %rd2313, %rd2316;
	mul.wide.u32 	%rd2318, %r10, %r1539;
	add.s64 	%rd2319, %rd2318, %rd2315;
	mul.hi.u32 	%r1655, %r1539, %r10;
	cvt.u64.u32 	%rd2320, %r1655;
	add.s64 	%rd2321, %rd2317, %rd2320;
	mul.wide.u32 	%rd2322, %r9, %r1551;
	add.s64 	%rd2323, %rd2322, %rd2319;
	mul.hi.u32 	%r1656, %r1551, %r9;
	cvt.u64.u32 	%rd2324, %r1656;
	add.s64 	%rd2325, %rd2321, %rd2324;
	mul.wide.u32 	%rd2326, %r8, %r1564;
	add.s64 	%rd2327, %rd2326, %rd2323;
	mul.hi.u32 	%r1657, %r1564, %r8;
	cvt.u64.u32 	%rd2328, %r1657;
	add.s64 	%rd2329, %rd2325, %rd2328;
	mul.wide.u32 	%rd2330, %r7, %r1579;
	add.s64 	%rd2331, %rd2330, %rd2327;
	mul.hi.u32 	%r1658, %r1579, %r7;
	cvt.u64.u32 	%rd2332, %r1658;
	add.s64 	%rd2333, %rd2329, %rd2332;
	mul.wide.u32 	%rd2334, %r6, %r1595;
	add.s64 	%rd2335, %rd2334, %rd2331;
	mul.hi.u32 	%r1659, %r1595, %r6;
	cvt.u64.u32 	%rd2336, %r1659;
	add.s64 	%rd2337, %rd2333, %rd2336;
	mul.wide.u32 	%rd2338, %r5, %r1613;
	add.s64 	%rd2339, %rd2338, %rd2335;
	mul.hi.u32 	%r1660, %r1613, %r5;
	cvt.u64.u32 	%rd2340, %r1660;
	add.s64 	%rd2341, %rd2337, %rd2340;
	mul.wide.u32 	%rd2342, %r4, %r1632;
	add.s64 	%rd2343, %rd2342, %rd2339;
	mul.hi.u32 	%r1661, %r1632, %r4;
	cvt.u64.u32 	%rd2344, %r1661;
	add.s64 	%rd2345, %rd2341, %rd2344;
	cvt.u32.u64 	%r3030, %rd2343;
	st.local.u32 	[%rd2+4], %r3030;
	shr.u64 	%rd2346, %rd2343, 32;
	add.s64 	%rd2347, %rd2346, %rd2345;
	mad.lo.s64 	%rd2348, %rd2014, %rd2172, %rd2347;
	mul.hi.u32 	%r1662, %r3028, %r3021;
	cvt.u64.u32 	%rd2349, %r1662;
	mad.lo.s64 	%rd2350, %rd2124, %rd2109, %rd2348;
	mul.hi.u32 	%r1663, %r3027, %r3022;
	mul.wide.u32 	%rd2351, %r1663, 2;
	mad.lo.s64 	%rd2352, %rd2248, %rd2054, %rd2350;
	mul.hi.u32 	%r1664, %r3026, %r3023;
	cvt.u64.u32 	%rd2353, %r1664;
	add.s64 	%rd2354, %rd2349, %rd2353;
	mul.wide.u32 	%rd2355, %r3025, 2;
	mad.lo.s64 	%rd2356, %rd2355, %rd2002, %rd2352;
	mul.hi.u32 	%r1665, %r3025, %r3024;
	cvt.u64.u32 	%rd2357, %r1665;
	add.s64 	%rd2358, %rd2354, %rd2357;
	shl.b64 	%rd2359, %rd2358, 1;
	add.s64 	%rd2360, %rd2359, %rd2351;
	mul.wide.u32 	%rd2361, %r12, %r1529;
	add.s64 	%rd2362, %rd2361, %rd2356;
	mul.hi.u32 	%r1666, %r1529, %r12;
	cvt.u64.u32 	%rd2363, %r1666;
	add.s64 	%rd2364, %rd2360, %rd2363;
	mul.wide.u32 	%rd2365, %r11, %r1539;
	add.s64 	%rd2366, %rd2365, %rd2362;
	mul.hi.u32 	%r1667, %r1539, %r11;
	cvt.u64.u32 	%rd2367, %r1667;
	add.s64 	%rd2368, %rd2364, %rd2367;
	mul.wide.u32 	%rd2369, %r10, %r1551;
	add.s64 	%rd2370, %rd2369, %rd2366;
	mul.hi.u32 	%r1668, %r1551, %r10;
	cvt.u64.u32 	%rd2371, %r1668;
	add.s64 	%rd2372, %rd2368, %rd2371;
	mul.wide.u32 	%rd2373, %r9, %r1564;
	add.s64 	%rd2374, %rd2373, %rd2370;
	mul.hi.u32 	%r1669, %r1564, %r9;
	cvt.u64.u32 	%rd2375, %r1669;
	add.s64 	%rd2376, %rd2372, %rd2375;
	mul.wide.u32 	%rd2377, %r8, %r1579;
	add.s64 	%rd2378, %rd2377, %rd2374;
	mul.hi.u32 	%r1670, %r1579, %r8;
	cvt.u64.u32 	%rd2379, %r1670;
	add.s64 	%rd2380, %rd2376, %rd2379;
	mul.wide.u32 	%rd2381, %r7, %r1595;
	add.s64 	%rd2382, %rd2381, %rd2378;
	mul.hi.u32 	%r1671, %r1595, %r7;
	cvt.u64.u32 	%rd2383, %r1671;
	add.s64 	%rd2384, %rd2380, %rd2383;
	mul.wide.u32 	%rd2385, %r6, %r1613;
	add.s64 	%rd2386, %rd2385, %rd2382;
	mul.hi.u32 	%r1672, %r1613, %r6;
	cvt.u64.u32 	%rd2387, %r1672;
	add.s64 	%rd2388, %rd2384, %rd2387;
	mul.wide.u32 	%rd2389, %r5, %r1632;
	add.s64 	%rd2390, %rd2389, %rd2386;
	mul.hi.u32 	%r1673, %r1632, %r5;
	cvt.u64.u32 	%rd2391, %r1673;
	add.s64 	%rd2392, %rd2388, %rd2391;
	cvt.u32.u64 	%r3029, %rd2390;
	st.local.u32 	[%rd2+8], %r3029;
	shr.u64 	%rd2393, %rd2390, 32;
	add.s64 	%rd2394, %rd2393, %rd2392;
	mad.lo.s64 	%rd2395, %rd2124, %rd2172, %rd2394;
	mul.hi.u32 	%r1674, %r3027, %r3021;
	cvt.u64.u32 	%rd2396, %r1674;
	mad.lo.s64 	%rd2397, %rd2248, %rd2109, %rd2395;
	mul.hi.u32 	%r1675, %r3026, %r3022;
	mul.wide.u32 	%rd2398, %r1675, 2;
	mad.lo.s64 	%rd2399, %rd2355, %rd2054, %rd2397;
	mul.hi.u32 	%r1676, %r3025, %r3023;
	cvt.u64.u32 	%rd2400, %r1676;
	add.s64 	%rd2401, %rd2396, %rd2400;
	shl.b64 	%rd2402, %rd2401, 1;
	add.s64 	%rd2403, %rd2402, %rd2398;
	add.s64 	%rd2404, %rd2003, %rd2399;
	add.s64 	%rd2405, %rd2403, %rd2005;
	mul.wide.u32 	%rd2406, %r12, %r1539;
	add.s64 	%rd2407, %rd2406, %rd2404;
	mul.hi.u32 	%r1677, %r1539, %r12;
	cvt.u64.u32 	%rd2408, %r1677;
	add.s64 	%rd2409, %rd2405, %rd2408;
	mul.wide.u32 	%rd2410, %r11, %r1551;
	add.s64 	%rd2411, %rd2410, %rd2407;
	mul.hi.u32 	%r1678, %r1551, %r11;
	cvt.u64.u32 	%rd2412, %r1678;
	add.s64 	%rd2413, %rd2409, %rd2412;
	mul.wide.u32 	%rd2414, %r10, %r1564;
	add.s64 	%rd2415, %rd2414, %rd2411;
	mul.hi.u32 	%r1679, %r1564, %r10;
	cvt.u64.u32 	%rd2416, %r1679;
	add.s64 	%rd2417, %rd2413, %rd2416;
	mul.wide.u32 	%rd2418, %r9, %r1579;
	add.s64 	%rd2419, %rd2418, %rd2415;
	mul.hi.u32 	%r1680, %r1579, %r9;
	cvt.u64.u32 	%rd2420, %r1680;
	add.s64 	%rd2421, %rd2417, %rd2420;
	mul.wide.u32 	%rd2422, %r8, %r1595;
	add.s64 	%rd2423, %rd2422, %rd2419;
	mul.hi.u32 	%r1681, %r1595, %r8;
	cvt.u64.u32 	%rd2424, %r1681;
	add.s64 	%rd2425, %rd2421, %rd2424;
	mul.wide.u32 	%rd2426, %r7, %r1613;
	add.s64 	%rd2427, %rd2426, %rd2423;
	mul.hi.u32 	%r1682, %r1613, %r7;
	cvt.u64.u32 	%rd2428, %r1682;
	add.s64 	%rd2429, %rd2425, %rd2428;
	mul.wide.u32 	%rd2430, %r6, %r1632;
	add.s64 	%rd2431, %rd2430, %rd2427;
	mul.hi.u32 	%r1683, %r1632, %r6;
	cvt.u64.u32 	%rd2432, %r1683;
	add.s64 	%rd2433, %rd2429, %rd2432;
	cvt.u32.u64 	%r3028, %rd2431;
	st.local.u32 	[%rd2+12], %r3028;
	shr.u64 	%rd2434, %rd2431, 32;
	add.s64 	%rd2435, %rd2434, %rd2433;
	mad.lo.s64 	%rd2436, %rd2248, %rd2172, %rd2435;
	mul.hi.u32 	%r1684, %r3026, %r3021;
	cvt.u64.u32 	%rd2437, %r1684;
	mad.lo.s64 	%rd2438, %rd2355, %rd2109, %rd2436;
	mul.hi.u32 	%r1685, %r3025, %r3022;
	mul.wide.u32 	%rd2439, %r1685, 2;
	mul.wide.u32 	%rd2440, %r3024, 2;
	mad.lo.s64 	%rd2441, %rd2440, %rd2054, %rd2438;
	mul.hi.u32 	%r1686, %r3024, %r3023;
	cvt.u64.u32 	%rd2442, %r1686;
	add.s64 	%rd2443, %rd2437, %rd2442;
	shl.b64 	%rd2444, %rd2443, 1;
	add.s64 	%rd2445, %rd2444, %rd2439;
	mul.wide.u32 	%rd2446, %r12, %r1551;
	add.s64 	%rd2447, %rd2446, %rd2441;
	mul.hi.u32 	%r1687, %r1551, %r12;
	cvt.u64.u32 	%rd2448, %r1687;
	add.s64 	%rd2449, %rd2445, %rd2448;
	mul.wide.u32 	%rd2450, %r11, %r1564;
	add.s64 	%rd2451, %rd2450, %rd2447;
	mul.hi.u32 	%r1688, %r1564, %r11;
	cvt.u64.u32 	%rd2452, %r1688;
	add.s64 	%rd2453, %rd2449, %rd2452;
	mul.wide.u32 	%rd2454, %r10, %r1579;
	add.s64 	%rd2455, %rd2454, %rd2451;
	mul.hi.u32 	%r1689, %r1579, %r10;
	cvt.u64.u32 	%rd2456, %r1689;
	add.s64 	%rd2457, %rd2453, %rd2456;
	mul.wide.u32 	%rd2458, %r9, %r1595;
	add.s64 	%rd2459, %rd2458, %rd2455;
	mul.hi.u32 	%r1690, %r1595, %r9;
	cvt.u64.u32 	%rd2460, %r1690;
	add.s64 	%rd2461, %rd2457, %rd2460;
	mul.wide.u32 	%rd2462, %r8, %r1613;
	add.s64 	%rd2463, %rd2462, %rd2459;
	mul.hi.u32 	%r1691, %r1613, %r8;
	cvt.u64.u32 	%rd2464, %r1691;
	add.s64 	%rd2465, %rd2461, %rd2464;
	mul.wide.u32 	%rd2466, %r7, %r1632;
	add.s64 	%rd2467, %rd2466, %rd2463;
	mul.hi.u32 	%r1692, %r1632, %r7;
	cvt.u64.u32 	%rd2468, %r1692;
	add.s64 	%rd2469, %rd2465, %rd2468;
	cvt.u32.u64 	%r3027, %rd2467;
	st.local.u32 	[%rd2+16], %r3027;
	shr.u64 	%rd2470, %rd2467, 32;
	add.s64 	%rd2471, %rd2470, %rd2469;
	mad.lo.s64 	%rd2472, %rd2355, %rd2172, %rd2471;
	mul.hi.u32 	%r1693, %r3025, %r3021;
	mul.wide.u32 	%rd2473, %r1693, 2;
	mad.lo.s64 	%rd2474, %rd2440, %rd2109, %rd2472;
	mul.hi.u32 	%r1694, %r3024, %r3022;
	mul.wide.u32 	%rd2475, %r1694, 2;
	add.s64 	%rd2476, %rd2473, %rd2475;
	add.s64 	%rd2477, %rd2055, %rd2474;
	add.s64 	%rd2478, %rd2476, %rd2057;
	mul.wide.u32 	%rd2479, %r12, %r1564;
	add.s64 	%rd2480, %rd2479, %rd2477;
	mul.hi.u32 	%r1695, %r1564, %r12;
	cvt.u64.u32 	%rd2481, %r1695;
	add.s64 	%rd2482, %rd2478, %rd2481;
	mul.wide.u32 	%rd2483, %r11, %r1579;
	add.s64 	%rd2484, %rd2483, %rd2480;
	mul.hi.u32 	%r1696, %r1579, %r11;
	cvt.u64.u32 	%rd2485, %r1696;
	add.s64 	%rd2486, %rd2482, %rd2485;
	mul.wide.u32 	%rd2487, %r10, %r1595;
	add.s64 	%rd2488, %rd2487, %rd2484;
	mul.hi.u32 	%r1697, %r1595, %r10;
	cvt.u64.u32 	%rd2489, %r1697;
	add.s64 	%rd2490, %rd2486, %rd2489;
	mul.wide.u32 	%rd2491, %r9, %r1613;
	add.s64 	%rd2492, %rd2491, %rd2488;
	mul.hi.u32 	%r1698, %r1613, %r9;
	cvt.u64.u32 	%rd2493, %r1698;
	add.s64 	%rd2494, %rd2490, %rd2493;
	mul.wide.u32 	%rd2495, %r8, %r1632;
	add.s64 	%rd2496, %rd2495, %rd2492;
	mul.hi.u32 	%r1699, %r1632, %r8;
	cvt.u64.u32 	%rd2497, %r1699;
	add.s64 	%rd2498, %rd2494, %rd2497;
	cvt.u32.u64 	%r3026, %rd2496;
	st.local.u32 	[%rd2+20], %r3026;
	shr.u64 	%rd2499, %rd2496, 32;
	add.s64 	%rd2500, %rd2499, %rd2498;
	mad.lo.s64 	%rd2501, %rd2440, %rd2172, %rd2500;
	mul.hi.u32 	%r1700, %r3024, %r3021;
	mul.wide.u32 	%rd2502, %r1700, 2;
	mul.wide.u32 	%rd2503, %r3023, 2;
	mad.lo.s64 	%rd2504, %rd2503, %rd2109, %rd2501;
	mul.hi.u32 	%r1701, %r3023, %r3022;
	mul.wide.u32 	%rd2505, %r1701, 2;
	add.s64 	%rd2506, %rd2502, %rd2505;
	mul.wide.u32 	%rd2507, %r12, %r1579;
	add.s64 	%rd2508, %rd2507, %rd2504;
	mul.hi.u32 	%r1702, %r1579, %r12;
	cvt.u64.u32 	%rd2509, %r1702;
	add.s64 	%rd2510, %rd2506, %rd2509;
	mul.wide.u32 	%rd2511, %r11, %r1595;
	add.s64 	%rd2512, %rd2511, %rd2508;
	mul.hi.u32 	%r1703, %r1595, %r11;
	cvt.u64.u32 	%rd2513, %r1703;
	add.s64 	%rd2514, %rd2510, %rd2513;
	mul.wide.u32 	%rd2515, %r10, %r1613;
	add.s64 	%rd2516, %rd2515, %rd2512;
	mul.hi.u32 	%r1704, %r1613, %r10;
	cvt.u64.u32 	%rd2517, %r1704;
	add.s64 	%rd2518, %rd2514, %rd2517;
	mul.wide.u32 	%rd2519, %r9, %r1632;
	add.s64 	%rd2520, %rd2519, %rd2516;
	mul.hi.u32 	%r1705, %r1632, %r9;
	cvt.u64.u32 	%rd2521, %r1705;
	add.s64 	%rd2522, %rd2518, %rd2521;
	cvt.u32.u64 	%r3025, %rd2520;
	st.local.u32 	[%rd2+24], %r3025;
	shr.u64 	%rd2523, %rd2520, 32;
	add.s64 	%rd2524, %rd2523, %rd2522;
	mad.lo.s64 	%rd2525, %rd2503, %rd2172, %rd2524;
	mul.hi.u32 	%r1706, %r3023, %r3021;
	mul.wide.u32 	%rd2526, %r1706, 2;
	add.s64 	%rd2527, %rd2110, %rd2525;
	add.s64 	%rd2528, %rd2526, %rd2112;
	mul.wide.u32 	%rd2529, %r12, %r1595;
	add.s64 	%rd2530, %rd2529, %rd2527;
	mul.hi.u32 	%r1707, %r1595, %r12;
	cvt.u64.u32 	%rd2531, %r1707;
	add.s64 	%rd2532, %rd2528, %rd2531;
	mul.wide.u32 	%rd2533, %r11, %r1613;
	add.s64 	%rd2534, %rd2533, %rd2530;
	mul.hi.u32 	%r1708, %r1613, %r11;
	cvt.u64.u32 	%rd2535, %r1708;
	add.s64 	%rd2536, %rd2532, %rd2535;
	mul.wide.u32 	%rd2537, %r10, %r1632;
	add.s64 	%rd2538, %rd2537, %rd2534;
	mul.hi.u32 	%r1709, %r1632, %r10;
	cvt.u64.u32 	%rd2539, %r1709;
	add.s64 	%rd2540, %rd2536, %rd2539;
	cvt.u32.u64 	%r3024, %rd2538;
	st.local.u32 	[%rd2+28], %r3024;
	shr.u64 	%rd2541, %rd2538, 32;
	add.s64 	%rd2542, %rd2541, %rd2540;
	mul.wide.u32 	%rd2543, %r3022, %r3021;
	shl.b64 	%rd2544, %rd2543, 1;
	add.s64 	%rd2545, %rd2544, %rd2542;
	mul.hi.u32 	%r1710, %r3022, %r3021;
	mul.wide.u32 	%rd2546, %r1710, 2;
	mul.wide.u32 	%rd2547, %r12, %r1613;
	add.s64 	%rd2548, %rd2547, %rd2545;
	mul.hi.u32 	%r1711, %r1613, %r12;
	cvt.u64.u32 	%rd2549, %r1711;
	add.s64 	%rd2550, %rd2546, %rd2549;
	mul.wide.u32 	%rd2551, %r11, %r1632;
	add.s64 	%rd2552, %rd2551, %rd2548;
	mul.hi.u32 	%r1712, %r1632, %r11;
	cvt.u64.u32 	%rd2553, %r1712;
	add.s64 	%rd2554, %rd2550, %rd2553;
	cvt.u32.u64 	%r3023, %rd2552;
	st.local.u32 	[%rd2+32], %r3023;
	shr.u64 	%rd2555, %rd2552, 32;
	add.s64 	%rd2556, %rd2555, %rd2554;
	add.s64 	%rd2557, %rd2173, %rd2556;
	mul.wide.u32 	%rd2558, %r12, %r1632;
	add.s64 	%rd2559, %rd2558, %rd2557;
	mul.hi.u32 	%r1713, %r1632, %r12;
	cvt.u64.u32 	%rd2560, %r1713;
	add.s64 	%rd2561, %rd2175, %rd2560;
	cvt.u32.u64 	%r3022, %rd2559;
	st.local.u32 	[%rd2+36], %r3022;
	shr.u64 	%rd2562, %rd2559, 32;
	add.s64 	%rd2563, %rd2562, %rd2561;
	cvt.u32.u64 	%r3021, %rd2563;
	st.local.u32 	[%rd2+40], %r3021;
	setp.lt.u64 	%p93, %rd2563, 4294967296;
	@%p93 bra 	$L__BB1_42;
	sub.s32 	%r365, %r3031, %r17;
	st.local.u32 	[%rd2], %r365;
	setp.lt.u32 	%p94, %r3031, %r17;
	selp.s32 	%r1714, -1, 0, %p94;
	sub.s32 	%r1715, %r3030, %r3;
	add.s32 	%r366, %r1715, %r1714;
	st.local.u32 	[%rd2+4], %r366;
	setp.gt.u32 	%p95, %r366, %r3030;
	selp.s32 	%r1716, -1, 0, %p95;
	sub.s32 	%r1717, %r3029, %r4;
	add.s32 	%r367, %r1717, %r1716;
	st.local.u32 	[%rd2+8], %r367;
	setp.gt.u32 	%p96, %r367, %r3029;
	selp.s32 	%r1718, -1, 0, %p96;
	sub.s32 	%r1719, %r3028, %r5;
	add.s32 	%r368, %r1719, %r1718;
	st.local.u32 	[%rd2+12], %r368;
	setp.gt.u32 	%p97, %r368, %r3028;
	selp.s32 	%r1720, -1, 0, %p97;
	sub.s32 	%r1721, %r3027, %r6;
	add.s32 	%r369, %r1721, %r1720;
	st.local.u32 	[%rd2+16], %r369;
	setp.gt.u32 	%p98, %r369, %r3027;
	selp.s32 	%r1722, -1, 0, %p98;
	sub.s32 	%r1723, %r3026, %r7;
	add.s32 	%r370, %r1723, %r1722;
	st.local.u32 	[%rd2+20], %r370;
	setp.gt.u32 	%p99, %r370, %r3026;
	selp.s32 	%r1724, -1, 0, %p99;
	sub.s32 	%r1725, %r3025, %r8;
	add.s32 	%r371, %r1725, %r1724;
	st.local.u32 	[%rd2+24], %r371;
	setp.gt.u32 	%p100, %r371, %r3025;
	selp.s32 	%r1726, -1, 0, %p100;
	sub.s32 	%r1727, %r3024, %r9;
	add.s32 	%r372, %r1727, %r1726;
	st.local.u32 	[%rd2+28], %r372;
	setp.gt.u32 	%p101, %r372, %r3024;
	selp.s32 	%r1728, -1, 0, %p101;
	sub.s32 	%r1729, %r3023, %r10;
	add.s32 	%r373, %r1729, %r1728;
	st.local.u32 	[%rd2+32], %r373;
	setp.gt.u32 	%p102, %r373, %r3023;
	selp.s32 	%r1730, -1, 0, %p102;
	sub.s32 	%r1731, %r3022, %r11;
	add.s32 	%r374, %r1731, %r1730;
	st.local.u32 	[%rd2+36], %r374;
	setp.gt.u32 	%p103, %r374, %r3022;
	selp.s32 	%r1732, -1, 0, %p103;
	sub.s32 	%r1733, %r3021, %r12;
	add.s32 	%r3021, %r1733, %r1732;
	st.local.u32 	[%rd2+40], %r3021;
	mov.u32 	%r3022, %r374;
	mov.u32 	%r3023, %r373;
	mov.u32 	%r3024, %r372;
	mov.u32 	%r3025, %r371;
	mov.u32 	%r3026, %r370;
	mov.u32 	%r3027, %r369;
	mov.u32 	%r3028, %r368;
	mov.u32 	%r3029, %r367;
	mov.u32 	%r3030, %r366;
	mov.u32 	%r3031, %r365;
$L__BB1_42:
	setp.eq.s32 	%p104, %r306, 2;
	@%p104 bra 	$L__BB1_51;
	mul.wide.u32 	%rd2564, %r3031, %r3031;
	mul.hi.u32 	%r1734, %r3031, %r3031;
	cvt.u64.u32 	%rd2565, %r1734;
	cvt.u32.u64 	%r1735, %rd2564;
	mul.lo.s32 	%r1736, %r13, %r1735;
	mul.wide.u32 	%rd2566, %r17, %r1736;
	add.s64 	%rd2567, %rd2566, %rd2564;
	mul.hi.u32 	%r1737, %r1736, %r17;
	cvt.u64.u32 	%rd2568, %r1737;
	add.s64 	%rd2569, %rd2565, %rd2568;
	shr.u64 	%rd2570, %rd2567, 32;
	add.s64 	%rd2571, %rd2569, %rd2570;
	cvt.u64.u32 	%rd2572, %r3030;
	mul.wide.u32 	%rd2573, %r3030, %r3030;
	add.s64 	%rd2574, %rd2573, %rd2571;
	mul.hi.u32 	%r1738, %r3030, %r3030;
	cvt.u64.u32 	%rd2575, %r1738;
	mul.wide.u32 	%rd2576, %r3031, 2;
	mad.lo.s64 	%rd2577, %rd2576, %rd2572, %rd2574;
	mul.hi.u32 	%r1739, %r3031, %r3030;
	mul.wide.u32 	%rd2578, %r1739, 2;
	add.s64 	%rd2579, %rd2578, %rd2575;
	mul.wide.u32 	%rd2580, %r3, %r1736;
	add.s64 	%rd2581, %rd2580, %rd2577;
	mul.hi.u32 	%r1740, %r1736, %r3;
	cvt.u64.u32 	%rd2582, %r1740;
	add.s64 	%rd2583, %rd2579, %rd2582;
	cvt.u32.u64 	%r1741, %rd2581;
	mul.lo.s32 	%r1742, %r13, %r1741;
	mul.wide.u32 	%rd2584, %r17, %r1742;
	add.s64 	%rd2585, %rd2584, %rd2581;
	mul.hi.u32 	%r1743, %r1742, %r17;
	cvt.u64.u32 	%rd2586, %r1743;
	add.s64 	%rd2587, %rd2583, %rd2586;
	shr.u64 	%rd2588, %rd2585, 32;
	add.s64 	%rd2589, %rd2587, %rd2588;
	cvt.u64.u32 	%rd2590, %r3029;
	mul.wide.u32 	%rd2591, %r3029, %r3029;
	add.s64 	%rd2592, %rd2591, %rd2589;
	mul.hi.u32 	%r1744, %r3029, %r3029;
	cvt.u64.u32 	%rd2593, %r1744;
	mad.lo.s64 	%rd2594, %rd2576, %rd2590, %rd2592;
	mul.hi.u32 	%r1745, %r3031, %r3029;
	mul.wide.u32 	%rd2595, %r1745, 2;
	add.s64 	%rd2596, %rd2595, %rd2593;
	mul.wide.u32 	%rd2597, %r4, %r1736;
	add.s64 	%rd2598, %rd2597, %rd2594;
	mul.hi.u32 	%r1746, %r1736, %r4;
	cvt.u64.u32 	%rd2599, %r1746;
	add.s64 	%rd2600, %rd2596, %rd2599;
	mul.wide.u32 	%rd2601, %r3, %r1742;
	add.s64 	%rd2602, %rd2601, %rd2598;
	mul.hi.u32 	%r1747, %r1742, %r3;
	cvt.u64.u32 	%rd2603, %r1747;
	add.s64 	%rd2604, %rd2600, %rd2603;
	cvt.u32.u64 	%r1748, %rd2602;
	mul.lo.s32 	%r1749, %r13, %r1748;
	mul.wide.u32 	%rd2605, %r17, %r1749;
	add.s64 	%rd2606, %rd2605, %rd2602;
	mul.hi.u32 	%r1750, %r1749, %r17;
	cvt.u64.u32 	%rd2607, %r1750;
	add.s64 	%rd2608, %rd2604, %rd2607;
	shr.u64 	%rd2609, %rd2606, 32;
	add.s64 	%rd2610, %rd2608, %rd2609;
	cvt.u64.u32 	%rd2611, %r3028;
	mul.wide.u32 	%rd2612, %r3028, %r3028;
	add.s64 	%rd2613, %rd2612, %rd2610;
	mul.hi.u32 	%r1751, %r3028, %r3028;
	cvt.u64.u32 	%rd2614, %r1751;
	mad.lo.s64 	%rd2615, %rd2576, %rd2611, %rd2613;
	mul.hi.u32 	%r1752, %r3031, %r3028;
	cvt.u64.u32 	%rd2616, %r1752;
	mul.wide.u32 	%rd2617, %r3030, 2;
	mad.lo.s64 	%rd2618, %rd2617, %rd2590, %rd2615;
	mul.hi.u32 	%r1753, %r3030, %r3029;
	cvt.u64.u32 	%rd2619, %r1753;
	add.s64 	%rd2620, %rd2616, %rd2619;
	shl.b64 	%rd2621, %rd2620, 1;
	add.s64 	%rd2622, %rd2621, %rd2614;
	mul.wide.u32 	%rd2623, %r5, %r1736;
	add.s64 	%rd2624, %rd2623, %rd2618;
	mul.hi.u32 	%r1754, %r1736, %r5;
	cvt.u64.u32 	%rd2625, %r1754;
	add.s64 	%rd2626, %rd2622, %rd2625;
	mul.wide.u32 	%rd2627, %r4, %r1742;
	add.s64 	%rd2628, %rd2627, %rd2624;
	mul.hi.u32 	%r1755, %r1742, %r4;
	cvt.u64.u32 	%rd2629, %r1755;
	add.s64 	%rd2630, %rd2626, %rd2629;
	mul.wide.u32 	%rd2631, %r3, %r1749;
	add.s64 	%rd2632, %rd2631, %rd2628;
	mul.hi.u32 	%r1756, %r1749, %r3;
	cvt.u64.u32 	%rd2633, %r1756;
	add.s64 	%rd2634, %rd2630, %rd2633;
	cvt.u32.u64 	%r1757, %rd2632;
	mul.lo.s32 	%r1758, %r13, %r1757;
	mul.wide.u32 	%rd2635, %r17, %r1758;
	add.s64 	%rd2636, %rd2635, %rd2632;
	mul.hi.u32 	%r1759, %r1758, %r17;
	cvt.u64.u32 	%rd2637, %r1759;
	add.s64 	%rd2638, %rd2634, %rd2637;
	shr.u64 	%rd2639, %rd2636, 32;
	add.s64 	%rd2640, %rd2638, %rd2639;
	cvt.u64.u32 	%rd2641, %r3027;
	mul.wide.u32 	%rd2642, %r3027, %r3027;
	add.s64 	%rd2643, %rd2642, %rd2640;
	mul.hi.u32 	%r1760, %r3027, %r3027;
	cvt.u64.u32 	%rd2644, %r1760;
	mad.lo.s64 	%rd2645, %rd2576, %rd2641, %rd2643;
	mul.hi.u32 	%r1761, %r3031, %r3027;
	cvt.u64.u32 	%rd2646, %r1761;
	mad.lo.s64 	%rd2647, %rd2617, %rd2611, %rd2645;
	mul.hi.u32 	%r1762, %r3030, %r3028;
	cvt.u64.u32 	%rd2648, %r1762;
	add.s64 	%rd2649, %rd2646, %rd2648;
	shl.b64 	%rd2650, %rd2649, 1;
	add.s64 	%rd2651, %rd2650, %rd2644;
	mul.wide.u32 	%rd2652, %r6, %r1736;
	add.s64 	%rd2653, %rd2652, %rd2647;
	mul.hi.u32 	%r1763, %r1736, %r6;
	cvt.u64.u32 	%rd2654, %r1763;
	add.s64 	%rd2655, %rd2651, %rd2654;
	mul.wide.u32 	%rd2656, %r5, %r1742;
	add.s64 	%rd2657, %rd2656, %rd2653;
	mul.hi.u32 	%r1764, %r1742, %r5;
	cvt.u64.u32 	%rd2658, %r1764;
	add.s64 	%rd2659, %rd2655, %rd2658;
	mul.wide.u32 	%rd2660, %r4, %r1749;
	add.s64 	%rd2661, %rd2660, %rd2657;
	mul.hi.u32 	%r1765, %r1749, %r4;
	cvt.u64.u32 	%rd2662, %r1765;
	add.s64 	%rd2663, %rd2659, %rd2662;
	mul.wide.u32 	%rd2664, %r3, %r1758;
	add.s64 	%rd2665, %rd2664, %rd2661;
	mul.hi.u32 	%r1766, %r1758, %r3;
	cvt.u64.u32 	%rd2666, %r1766;
	add.s64 	%rd2667, %rd2663, %rd2666;
	cvt.u32.u64 	%r1767, %rd2665;
	mul.lo.s32 	%r1768, %r13, %r1767;
	mul.wide.u32 	%rd2668, %r17, %r1768;
	add.s64 	%rd2669, %rd2668, %rd2665;
	mul.hi.u32 	%r1769, %r1768, %r17;
	cvt.u64.u32 	%rd2670, %r1769;
	add.s64 	%rd2671, %rd2667, %rd2670;
	shr.u64 	%rd2672, %rd2669, 32;
	add.s64 	%rd2673, %rd2671, %rd2672;
	cvt.u64.u32 	%rd2674, %r3026;
	mul.wide.u32 	%rd2675, %r3026, %r3026;
	add.s64 	%rd2676, %rd2675, %rd2673;
	mul.hi.u32 	%r1770, %r3026, %r3026;
	cvt.u64.u32 	%rd2677, %r1770;
	mad.lo.s64 	%rd2678, %rd2576, %rd2674, %rd2676;
	mul.hi.u32 	%r1771, %r3031, %r3026;
	cvt.u64.u32 	%rd2679, %r1771;
	mad.lo.s64 	%rd2680, %rd2617, %rd2641, %rd2678;
	mul.hi.u32 	%r1772, %r3030, %r3027;
	cvt.u64.u32 	%rd2681, %r1772;
	add.s64 	%rd2682, %rd2679, %rd2681;
	mul.wide.u32 	%rd2683, %r3029, 2;
	mad.lo.s64 	%rd2684, %rd2683, %rd2611, %rd2680;
	mul.hi.u32 	%r1773, %r3029, %r3028;
	cvt.u64.u32 	%rd2685, %r1773;
	add.s64 	%rd2686, %rd2682, %rd2685;
	shl.b64 	%rd2687, %rd2686, 1;
	add.s64 	%rd2688, %rd2687, %rd2677;
	mul.wide.u32 	%rd2689, %r7, %r1736;
	add.s64 	%rd2690, %rd2689, %rd2684;
	mul.hi.u32 	%r1774, %r1736, %r7;
	cvt.u64.u32 	%rd2691, %r1774;
	add.s64 	%rd2692, %rd2688, %rd2691;
	mul.wide.u32 	%rd2693, %r6, %r1742;
	add.s64 	%rd2694, %rd2693, %rd2690;
	mul.hi.u32 	%r1775, %r1742, %r6;
	cvt.u64.u32 	%rd2695, %r1775;
	add.s64 	%rd2696, %rd2692, %rd2695;
	mul.wide.u32 	%rd2697, %r5, %r1749;
	add.s64 	%rd2698, %rd2697, %rd2694;
	mul.hi.u32 	%r1776, %r1749, %r5;
	cvt.u64.u32 	%rd2699, %r1776;
	add.s64 	%rd2700, %rd2696, %rd2699;
	mul.wide.u32 	%rd2701, %r4, %r1758;
	add.s64 	%rd2702, %rd2701, %rd2698;
	mul.hi.u32 	%r1777, %r1758, %r4;
	cvt.u64.u32 	%rd2703, %r1777;
	add.s64 	%rd2704, %rd2700, %rd2703;
	mul.wide.u32 	%rd2705, %r3, %r1768;
	add.s64 	%rd2706, %rd2705, %rd2702;
	mul.hi.u32 	%r1778, %r1768, %r3;
	cvt.u64.u32 	%rd2707, %r1778;
	add.s64 	%rd2708, %rd2704, %rd2707;
	cvt.u32.u64 	%r1779, %rd2706;
	mul.lo.s32 	%r1780, %r13, %r1779;
	mul.wide.u32 	%rd2709, %r17, %r1780;
	add.s64 	%rd2710, %rd2709, %rd2706;
	mul.hi.u32 	%r1781, %r1780, %r17;
	cvt.u64.u32 	%rd2711, %r1781;
	add.s64 	%rd2712, %rd2708, %rd2711;
	shr.u64 	%rd2713, %rd2710, 32;
	add.s64 	%rd2714, %rd2712, %rd2713;
	cvt.u64.u32 	%rd2715, %r3025;
	mul.wide.u32 	%rd2716, %r3025, %r3025;
	add.s64 	%rd2717, %rd2716, %rd2714;
	mul.hi.u32 	%r1782, %r3025, %r3025;
	cvt.u64.u32 	%rd2718, %r1782;
	mad.lo.s64 	%rd2719, %rd2576, %rd2715, %rd2717;
	mul.hi.u32 	%r1783, %r3031, %r3025;
	cvt.u64.u32 	%rd2720, %r1783;
	mad.lo.s64 	%rd2721, %rd2617, %rd2674, %rd2719;
	mul.hi.u32 	%r1784, %r3030, %r3026;
	cvt.u64.u32 	%rd2722, %r1784;
	add.s64 	%rd2723, %rd2720, %rd2722;
	mad.lo.s64 	%rd2724, %rd2683, %rd2641, %rd2721;
	mul.hi.u32 	%r1785, %r3029, %r3027;
	cvt.u64.u32 	%rd2725, %r1785;
	add.s64 	%rd2726, %rd2723, %rd2725;
	shl.b64 	%rd2727, %rd2726, 1;
	add.s64 	%rd2728, %rd2727, %rd2718;
	mul.wide.u32 	%rd2729, %r8, %r1736;
	add.s64 	%rd2730, %rd2729, %rd2724;
	mul.hi.u32 	%r1786, %r1736, %r8;
	cvt.u64.u32 	%rd2731, %r1786;
	add.s64 	%rd2732, %rd2728, %rd2731;
	mul.wide.u32 	%rd2733, %r7, %r1742;
	add.s64 	%rd2734, %rd2733, %rd2730;
	mul.hi.u32 	%r1787, %r1742, %r7;
	cvt.u64.u32 	%rd2735, %r1787;
	add.s64 	%rd2736, %rd2732, %rd2735;
	mul.wide.u32 	%rd2737, %r6, %r1749;
	add.s64 	%rd2738, %rd2737, %rd2734;
	mul.hi.u32 	%r1788, %r1749, %r6;
	cvt.u64.u32 	%rd2739, %r1788;
	add.s64 	%rd2740, %rd2736, %rd2739;
	mul.wide.u32 	%rd2741, %r5, %r1758;
	add.s64 	%rd2742, %rd2741, %rd2738;
	mul.hi.u32 	%r1789, %r1758, %r5;
	cvt.u64.u32 	%rd2743, %r1789;
	add.s64 	%rd2744, %rd2740, %rd2743;
	mul.wide.u32 	%rd2745, %r4, %r1768;
	add.s64 	%rd2746, %rd2745, %rd2742;
	mul.hi.u32 	%r1790, %r1768, %r4;
	cvt.u64.u32 	%rd2747, %r1790;
	add.s64 	%rd2748, %rd2744, %rd2747;
	mul.wide.u32 	%rd2749, %r3, %r1780;
	add.s64 	%rd2750, %rd2749, %rd2746;
	mul.hi.u32 	%r1791, %r1780, %r3;
	cvt.u64.u32 	%rd2751, %r1791;
	add.s64 	%rd2752, %rd2748, %rd2751;
	cvt.u32.u64 	%r1792, %rd2750;
	mul.lo.s32 	%r1793, %r13, %r1792;
	mul.wide.u32 	%rd2753, %r17, %r1793;
	add.s64 	%rd2754, %rd2753, %rd2750;
	mul.hi.u32 	%r1794, %r1793, %r17;
	cvt.u64.u32 	%rd2755, %r1794;
	add.s64 	%rd2756, %rd2752, %rd2755;
	shr.u64 	%rd2757, %rd2754, 32;
	add.s64 	%rd2758, %rd2756, %rd2757;
	cvt.u64.u32 	%rd2759, %r3024;
	mul.wide.u32 	%rd2760, %r3024, %r3024;
	add.s64 	%rd2761, %rd2760, %rd2758;
	mul.hi.u32 	%r1795, %r3024, %r3024;
	cvt.u64.u32 	%rd2762, %r1795;
	mad.lo.s64 	%rd2763, %rd2576, %rd2759, %rd2761;
	mul.hi.u32 	%r1796, %r3031, %r3024;
	cvt.u64.u32 	%rd2764, %r1796;
	mad.lo.s64 	%rd2765, %rd2617, %rd2715, %rd2763;
	mul.hi.u32 	%r1797, %r3030, %r3025;
	cvt.u64.u32 	%rd2766, %r1797;
	add.s64 	%rd2767, %rd2764, %rd2766;
	mad.lo.s64 	%rd2768, %rd2683, %rd2674, %rd2765;
	mul.hi.u32 	%r1798, %r3029, %r3026;
	cvt.u64.u32 	%rd2769, %r1798;
	add.s64 	%rd2770, %rd2767, %rd2769;
	mul.wide.u32 	%rd2771, %r3028, 2;
	mad.lo.s64 	%rd2772, %rd2771, %rd2641, %rd2768;
	mul.hi.u32 	%r1799, %r3028, %r3027;
	cvt.u64.u32 	%rd2773, %r1799;
	add.s64 	%rd2774, %rd2770, %rd2773;
	shl.b64 	%rd2775, %rd2774, 1;
	add.s64 	%rd2776, %rd2775, %rd2762;
	mul.wide.u32 	%rd2777, %r9, %r1736;
	add.s64 	%rd2778, %rd2777, %rd2772;
	mul.hi.u32 	%r1800, %r1736, %r9;
	cvt.u64.u32 	%rd2779, %r1800;
	add.s64 	%rd2780, %rd2776, %rd2779;
	mul.wide.u32 	%rd2781, %r8, %r1742;
	add.s64 	%rd2782, %rd2781, %rd2778;
	mul.hi.u32 	%r1801, %r1742, %r8;
	cvt.u64.u32 	%rd2783, %r1801;
	add.s64 	%rd2784, %rd2780, %rd2783;
	mul.wide.u32 	%rd2785, %r7, %r1749;
	add.s64 	%rd2786, %rd2785, %rd2782;
	mul.hi.u32 	%r1802, %r1749, %r7;
	cvt.u64.u32 	%rd2787, %r1802;
	add.s64 	%rd2788, %rd2784, %rd2787;
	mul.wide.u32 	%rd2789, %r6, %r1758;
	add.s64 	%rd2790, %rd2789, %rd2786;
	mul.hi.u32 	%r1803, %r1758, %r6;
	cvt.u64.u32 	%rd2791, %r1803;
	add.s64 	%rd2792, %rd2788, %rd2791;
	mul.wide.u32 	%rd2793, %r5, %r1768;
	add.s64 	%rd2794, %rd2793, %rd2790;
	mul.hi.u32 	%r1804, %r1768, %r5;
	cvt.u64.u32 	%rd2795, %r1804;
	add.s64 	%rd2796, %rd2792, %rd2795;
	mul.wide.u32 	%rd2797, %r4, %r1780;
	add.s64 	%rd2798, %rd2797, %rd2794;
	mul.hi.u32 	%r1805, %r1780, %r4;
	cvt.u64.u32 	%rd2799, %r1805;
	add.s64 	%rd2800, %rd2796, %rd2799;
	mul.wide.u32 	%rd2801, %r3, %r1793;
	add.s64 	%rd2802, %rd2801, %rd2798;
	mul.hi.u32 	%r1806, %r1793, %r3;
	cvt.u64.u32 	%rd2803, %r1806;
	add.s64 	%rd2804, %rd2800, %rd2803;
	cvt.u32.u64 	%r1807, %rd2802;
	mul.lo.s32 	%r1808, %r13, %r1807;
	mul.wide.u32 	%rd2805, %r17, %r1808;
	add.s64 	%rd2806, %rd2805, %rd2802;
	mul.hi.u32 	%r1809, %r1808, %r17;
	cvt.u64.u32 	%rd2807, %r1809;
	add.s64 	%rd2808, %rd2804, %rd2807;
	shr.u64 	%rd2809, %rd2806, 32;
	add.s64 	%rd2810, %rd2808, %rd2809;
	cvt.u64.u32 	%rd2811, %r3023;
	mul.wide.u32 	%rd2812, %r3023, %r3023;
	add.s64 	%rd2813, %rd2812, %rd2810;
	mul.hi.u32 	%r1810, %r3023, %r3023;
	cvt.u64.u32 	%rd2814, %r1810;
	mad.lo.s64 	%rd2815, %rd2576, %rd2811, %rd2813;
	mul.hi.u32 	%r1811, %r3031, %r3023;
	cvt.u64.u32 	%rd2816, %r1811;
	mad.lo.s64 	%rd2817, %rd2617, %rd2759, %rd2815;
	mul.hi.u32 	%r1812, %r3030, %r3024;
	cvt.u64.u32 	%rd2818, %r1812;
	add.s64 	%rd2819, %rd2816, %rd2818;
	mad.lo.s64 	%rd2820, %rd2683, %rd2715, %rd2817;
	mul.hi.u32 	%r1813, %r3029, %r3025;
	cvt.u64.u32 	%rd2821, %r1813;
	add.s64 	%rd2822, %rd2819, %rd2821;
	mad.lo.s64 	%rd2823, %rd2771, %rd2674, %rd2820;
	mul.hi.u32 	%r1814, %r3028, %r3026;
	cvt.u64.u32 	%rd2824, %r1814;
	add.s64 	%rd2825, %rd2822, %rd2824;
	shl.b64 	%rd2826, %rd2825, 1;
	add.s64 	%rd2827, %rd2826, %rd2814;
	mul.wide.u32 	%rd2828, %r10, %r1736;
	add.s64 	%rd2829, %rd2828, %rd2823;
	mul.hi.u32 	%r1815, %r1736, %r10;
	cvt.u64.u32 	%rd2830, %r1815;
	add.s64 	%rd2831, %rd2827, %rd2830;
	mul.wide.u32 	%rd2832, %r9, %r1742;
	add.s64 	%rd2833, %rd2832, %rd2829;
	mul.hi.u32 	%r1816, %r1742, %r9;
	cvt.u64.u32 	%rd2834, %r1816;
	add.s64 	%rd2835, %rd2831, %rd2834;
	mul.wide.u32 	%rd2836, %r8, %r1749;
	add.s64 	%rd2837, %rd2836, %rd2833;
	mul.hi.u32 	%r1817, %r1749, %r8;
	cvt.u64.u32 	%rd2838, %r1817;
	add.s64 	%rd2839, %rd2835, %rd2838;
	mul.wide.u32 	%rd2840, %r7, %r1758;
	add.s64 	%rd2841, %rd2840, %rd2837;
	mul.hi.u32 	%r1818, %r1758, %r7;
	cvt.u64.u32 	%rd2842, %r1818;
	add.s64 	%rd2843, %rd2839, %rd2842;
	mul.wide.u32 	%rd2844, %r6, %r1768;
	add.s64 	%rd2845, %rd2844, %rd2841;
	mul.hi.u32 	%r1819, %r1768, %r6;
	cvt.u64.u32 	%rd2846, %r1819;
	add.s64 	%rd2847, %rd2843, %rd2846;
	mul.wide.u32 	%rd2848, %r5, %r1780;
	add.s64 	%rd2849, %rd2848, %rd2845;
	mul.hi.u32 	%r1820, %r1780, %r5;
	cvt.u64.u32 	%rd2850, %r1820;
	add.s64 	%rd2851, %rd2847, %rd2850;
	mul.wide.u32 	%rd2852, %r4, %r1793;
	add.s64 	%rd2853, %rd2852, %rd2849;
	mul.hi.u32 	%r1821, %r1793, %r4;
	cvt.u64.u32 	%rd2854, %r1821;
	add.s64 	%rd2855, %rd2851, %rd2854;
	mul.wide.u32 	%rd2856, %r3, %r1808;
	add.s64 	%rd2857, %rd2856, %rd2853;
	mul.hi.u32 	%r1822, %r1808, %r3;
	cvt.u64.u32 	%rd2858, %r1822;
	add.s64 	%rd2859, %rd2855, %rd2858;
	cvt.u32.u64 	%r1823, %rd2857;
	mul.lo.s32 	%r1824, %r13, %r1823;
	mul.wide.u32 	%rd2860, %r17, %r1824;
	add.s64 	%rd2861, %rd2860, %rd2857;
	mul.hi.u32 	%r1825, %r1824, %r17;
	cvt.u64.u32 	%rd2862, %r1825;
	add.s64 	%rd2863, %rd2859, %rd2862;
	shr.u64 	%rd2864, %rd2861, 32;
	add.s64 	%rd2865, %rd2863, %rd2864;
	cvt.u64.u32 	%rd2866, %r3022;
	mul.wide.u32 	%rd2867, %r3022, %r3022;
	add.s64 	%rd2868, %rd2867, %rd2865;
	mul.hi.u32 	%r1826, %r3022, %r3022;
	cvt.u64.u32 	%rd2869, %r1826;
	mad.lo.s64 	%rd2870, %rd2576, %rd2866, %rd2868;
	mul.hi.u32 	%r1827, %r3031, %r3022;
	cvt.u64.u32 	%rd2871, %r1827;
	mad.lo.s64 	%rd2872, %rd2617, %rd2811, %rd2870;
	mul.hi.u32 	%r1828, %r3030, %r3023;
	cvt.u64.u32 	%rd2873, %r1828;
	add.s64 	%rd2874, %rd2871, %rd2873;
	mad.lo.s64 	%rd2875, %rd2683, %rd2759, %rd2872;
	mul.hi.u32 	%r1829, %r3029, %r3024;
	cvt.u64.u32 	%rd2876, %r1829;
	add.s64 	%rd2877, %rd2874, %rd2876;
	mad.lo.s64 	%rd2878, %rd2771, %rd2715, %rd2875;
	mul.hi.u32 	%r1830, %r3028, %r3025;
	cvt.u64.u32 	%rd2879, %r1830;
	add.s64 	%rd2880, %rd2877, %rd2879;
	mul.wide.u32 	%rd2881, %r3027, 2;
	mad.lo.s64 	%rd2882, %rd2881, %rd2674, %rd2878;
	mul.hi.u32 	%r1831, %r3027, %r3026;
	cvt.u64.u32 	%rd2883, %r1831;
	add.s64 	%rd2884, %rd2880, %rd2883;
	shl.b64 	%rd2885, %rd2884, 1;
	add.s64 	%rd2886, %rd2885, %rd2869;
	mul.wide.u32 	%rd2887, %r11, %r1736;
	add.s64 	%rd2888, %rd2887, %rd2882;
	mul.hi.u32 	%r1832, %r1736, %r11;
	cvt.u64.u32 	%rd2889, %r1832;
	add.s64 	%rd2890, %rd2886, %rd2889;
	mul.wide.u32 	%rd2891, %r10, %r1742;
	add.s64 	%rd2892, %rd2891, %rd2888;
	mul.hi.u32 	%r1833, %r1742, %r10;
	cvt.u64.u32 	%rd2893, %r1833;
	add.s64 	%rd2894, %rd2890, %rd2893;
	mul.wide.u32 	%rd2895, %r9, %r1749;
	add.s64 	%rd2896, %rd2895, %rd2892;
	mul.hi.u32 	%r1834, %r1749, %r9;
	cvt.u64.u32 	%rd2897, %r1834;
	add.s64 	%rd2898, %rd2894, %rd2897;
	mul.wide.u32 	%rd2899, %r8, %r1758;
	add.s64 	%rd2900, %rd2899, %rd2896;
	mul.hi.u32 	%r1835, %r1758, %r8;
	cvt.u64.u32 	%rd2901, %r1835;
	add.s64 	%rd2902, %rd2898, %rd2901;
	mul.wide.u32 	%rd2903, %r7, %r1768;
	add.s64 	%rd2904, %rd2903, %rd2900;
	mul.hi.u32 	%r1836, %r1768, %r7;
	cvt.u64.u32 	%rd2905, %r1836;
	add.s64 	%rd2906, %rd2902, %rd2905;
	mul.wide.u32 	%rd2907, %r6, %r1780;
	add.s64 	%rd2908, %rd2907, %rd2904;
	mul.hi.u32 	%r1837, %r1780, %r6;
	cvt.u64.u32 	%rd2909, %r1837;
	add.s64 	%rd2910, %rd2906, %rd2909;
	mul.wide.u32 	%rd2911, %r5, %r1793;
	add.s64 	%rd2912, %rd2911, %rd2908;
	mul.hi.u32 	%r1838, %r1793, %r5;
	cvt.u64.u32 	%rd2913, %r1838;
	add.s64 	%rd2914, %rd2910, %rd2913;
	mul.wide.u32 	%rd2915, %r4, %r1808;
	add.s64 	%rd2916, %rd2915, %rd2912;
	mul.hi.u32 	%r1839, %r1808, %r4;
	cvt.u64.u32 	%rd2917, %r1839;
	add.s64 	%rd2918, %rd2914, %rd2917;
	mul.wide.u32 	%rd2919, %r3, %r1824;
	add.s64 	%rd2920, %rd2919, %rd2916;
	mul.hi.u32 	%r1840, %r1824, %r3;
	cvt.u64.u32 	%rd2921, %r1840;
	add.s64 	%rd2922, %rd2918, %rd2921;
	cvt.u32.u64 	%r1841, %rd2920;
	mul.lo.s32 	%r1842, %r13, %r1841;
	mul.wide.u32 	%rd2923, %r17, %r1842;
	add.s64 	%rd2924, %rd2923, %rd2920;
	mul.hi.u32 	%r1843, %r1842, %r17;
	cvt.u64.u32 	%rd2925, %r1843;
	add.s64 	%rd2926, %rd2922, %rd2925;
	shr.u64 	%rd2927, %rd2924, 32;
	add.s64 	%rd2928, %rd2926, %rd2927;
	cvt.u64.u32 	%rd2929, %r3021;
	mul.wide.u32 	%rd2930, %r3021, %r3021;
	add.s64 	%rd2931, %rd2930, %rd2928;
	mul.hi.u32 	%r1844, %r3021, %r3021;
	cvt.u64.u32 	%rd2932, %r1844;
	mad.lo.s64 	%rd2933, %rd2576, %rd2929, %rd2931;
	mul.hi.u32 	%r1845, %r3031, %r3021;
	cvt.u64.u32 	%rd2934, %r1845;
	mad.lo.s64 	%rd2935, %rd2617, %rd2866, %rd2933;
	mul.hi.u32 	%r1846, %r3030, %r3022;
	cvt.u64.u32 	%rd2936, %r1846;
	add.s64 	%rd2937, %rd2934, %rd2936;
	mad.lo.s64 	%rd2938, %rd2683, %rd2811, %rd2935;
	mul.hi.u32 	%r1847, %r3029, %r3023;
	cvt.u64.u32 	%rd2939, %r1847;
	add.s64 	%rd2940, %rd2937, %rd2939;
	mad.lo.s64 	%rd2941, %rd2771, %rd2759, %rd2938;
	mul.hi.u32 	%r1848, %r3028, %r3024;
	cvt.u64.u32 	%rd2942, %r1848;
	add.s64 	%rd2943, %rd2940, %rd2942;
	mad.lo.s64 	%rd2944, %rd2881, %rd2715, %rd2941;
	mul.hi.u32 	%r1849, %r3027, %r3025;
	cvt.u64.u32 	%rd2945, %r1849;
	add.s64 	%rd2946, %rd2943, %rd2945;
	shl.b64 	%rd2947, %rd2946, 1;
	add.s64 	%rd2948, %rd2947, %rd2932;
	mul.wide.u32 	%rd2949, %r12, %r1736;
	add.s64 	%rd2950, %rd2949, %rd2944;
	mul.hi.u32 	%r1850, %r1736, %r12;
	cvt.u64.u32 	%rd2951, %r1850;
	add.s64 	%rd2952, %rd2948, %rd2951;
	mul.wide.u32 	%rd2953, %r11, %r1742;
	add.s64 	%rd2954, %rd2953, %rd2950;
	mul.hi.u32 	%r1851, %r1742, %r11;
	cvt.u64.u32 	%rd2955, %r1851;
	add.s64 	%rd2956, %rd2952, %rd2955;
	mul.wide.u32 	%rd2957, %r10, %r1749;
	add.s64 	%rd2958, %rd2957, %rd2954;
	mul.hi.u32 	%r1852, %r1749, %r10;
	cvt.u64.u32 	%rd2959, %r1852;
	add.s64 	%rd2960, %rd2956, %rd2959;
	mul.wide.u32 	%rd2961, %r9, %r1758;
	add.s64 	%rd2962, %rd2961, %rd2958;
	mul.hi.u32 	%r1853, %r1758, %r9;
	cvt.u64.u32 	%rd2963, %r1853;
	add.s64 	%rd2964, %rd2960, %rd2963;
	mul.wide.u32 	%rd2965, %r8, %r1768;
	add.s64 	%rd2966, %rd2965, %rd2962;
	mul.hi.u32 	%r1854, %r1768, %r8;
	cvt.u64.u32 	%rd2967, %r1854;
	add.s64 	%rd2968, %rd2964, %rd2967;
	mul.wide.u32 	%rd2969, %r7, %r1780;
	add.s64 	%rd2970, %rd2969, %rd2966;
	mul.hi.u32 	%r1855, %r1780, %r7;
	cvt.u64.u32 	%rd2971, %r1855;
	add.s64 	%rd2972, %rd2968, %rd2971;
	mul.wide.u32 	%rd2973, %r6, %r1793;
	add.s64 	%rd2974, %rd2973, %rd2970;
	mul.hi.u32 	%r1856, %r1793, %r6;
	cvt.u64.u32 	%rd2975, %r1856;
	add.s64 	%rd2976, %rd2972, %rd2975;
	mul.wide.u32 	%rd2977, %r5, %r1808;
	add.s64 	%rd2978, %rd2977, %rd2974;
	mul.hi.u32 	%r1857, %r1808, %r5;
	cvt.u64.u32 	%rd2979, %r1857;
	add.s64 	%rd2980, %rd2976, %rd2979;
	mul.wide.u32 	%rd2981, %r4, %r1824;
	add.s64 	%rd2982, %rd2981, %rd2978;
	mul.hi.u32 	%r1858, %r1824, %r4;
	cvt.u64.u32 	%rd2983, %r1858;
	add.s64 	%rd2984, %rd2980, %rd2983;
	mul.wide.u32 	%rd2985, %r3, %r1842;
	add.s64 	%rd2986, %rd2985, %rd2982;
	mul.hi.u32 	%r1859, %r1842, %r3;
	cvt.u64.u32 	%rd2987, %r1859;
	add.s64 	%rd2988, %rd2984, %rd2987;
	cvt.u32.u64 	%r1860, %rd2986;
	mul.lo.s32 	%r1861, %r13, %r1860;
	mul.wide.u32 	%rd2989, %r17, %r1861;
	add.s64 	%rd2990, %rd2989, %rd2986;
	mul.hi.u32 	%r1862, %r1861, %r17;
	cvt.u64.u32 	%rd2991, %r1862;
	add.s64 	%rd2992, %rd2988, %rd2991;
	shr.u64 	%rd2993, %rd2990, 32;
	add.s64 	%rd2994, %rd2992, %rd2993;
	mad.lo.s64 	%rd2995, %rd2617, %rd2929, %rd2994;
	mul.hi.u32 	%r1863, %r3030, %r3021;
	cvt.u64.u32 	%rd2996, %r1863;
	mad.lo.s64 	%rd2997, %rd2683, %rd2866, %rd2995;
	mul.hi.u32 	%r1864, %r3029, %r3022;
	mul.wide.u32 	%rd2998, %r1864, 2;
	mad.lo.s64 	%rd2999, %rd2771, %rd2811, %rd2997;
	mul.hi.u32 	%r1865, %r3028, %r3023;
	cvt.u64.u32 	%rd3000, %r1865;
	add.s64 	%rd3001, %rd2996, %rd3000;
	mad.lo.s64 	%rd3002, %rd2881, %rd2759, %rd2999;
	mul.hi.u32 	%r1866, %r3027, %r3024;
	cvt.u64.u32 	%rd3003, %r1866;
	add.s64 	%rd3004, %rd3001, %rd3003;
	mul.wide.u32 	%rd3005, %r3026, 2;
	mad.lo.s64 	%rd3006, %rd3005, %rd2715, %rd3002;
	mul.hi.u32 	%r1867, %r3026, %r3025;
	cvt.u64.u32 	%rd3007, %r1867;
	add.s64 	%rd3008, %rd3004, %rd3007;
	shl.b64 	%rd3009, %rd3008, 1;
	add.s64 	%rd3010, %rd3009, %rd2998;
	mul.wide.u32 	%rd3011, %r12, %r1742;
	add.s64 	%rd3012, %rd3011, %rd3006;
	mul.hi.u32 	%r1868, %r1742, %r12;
	cvt.u64.u32 	%rd3013, %r1868;
	add.s64 	%rd3014, %rd3010, %rd3013;
	mul.wide.u32 	%rd3015, %r11, %r1749;
	add.s64 	%rd3016, %rd3015, %rd3012;
	mul.hi.u32 	%r1869, %r1749, %r11;
	cvt.u64.u32 	%rd3017, %r1869;
	add.s64 	%rd3018, %rd3014, %rd3017;
	mul.wide.u32 	%rd3019, %r10, %r1758;
	add.s64 	%rd3020, %rd3019, %rd3016;
	mul.hi.u32 	%r1870, %r1758, %r10;
	cvt.u64.u32 	%rd3021, %r1870;
	add.s64 	%rd3022, %rd3018, %rd3021;
	mul.wide.u32 	%rd3023, %r9, %r1768;
	add.s64 	%rd3024, %rd3023, %rd3020;
	mul.hi.u32 	%r1871, %r1768, %r9;
	cvt.u64.u32 	%rd3025, %r1871;
	add.s64 	%rd3026, %rd3022, %rd3025;
	mul.wide.u32 	%rd3027, %r8, %r1780;
	add.s64 	%rd3028, %rd3027, %rd3024;
	mul.hi.u32 	%r1872, %r1780, %r8;
	cvt.u64.u32 	%rd3029, %r1872;
	add.s64 	%rd3030, %rd3026, %rd3029;
	mul.wide.u32 	%rd3031, %r7, %r1793;
	add.s64 	%rd3032, %rd3031, %rd3028;
	mul.hi.u32 	%r1873, %r1793, %r7;
	cvt.u64.u32 	%rd3033, %r1873;
	add.s64 	%rd3034, %rd3030, %rd3033;
	mul.wide.u32 	%rd3035, %r6, %r1808;
	add.s64 	%rd3036, %rd3035, %rd3032;
	mul.hi.u32 	%r1874, %r1808, %r6;
	cvt.u64.u32 	%rd3037, %r1874;
	add.s64 	%rd3038, %rd3034, %rd3037;
	mul.wide.u32 	%rd3039, %r5, %r1824;
	add.s64 	%rd3040, %rd3039, %rd3036;
	mul.hi.u32 	%r1875, %r1824, %r5;
	cvt.u64.u32 	%rd3041, %r1875;
	add.s64 	%rd3042, %rd3038, %rd3041;
	mul.wide.u32 	%rd3043, %r4, %r1842;
	add.s64 	%rd3044, %rd3043, %rd3040;
	mul.hi.u32 	%r1876, %r1842, %r4;
	cvt.u64.u32 	%rd3045, %r1876;
	add.s64 	%rd3046, %rd3042, %rd3045;
	mul.wide.u32 	%rd3047, %r3, %r1861;
	add.s64 	%rd3048, %rd3047, %rd3044;
	mul.hi.u32 	%r1877, %r1861, %r3;
	cvt.u64.u32 	%rd3049, %r1877;
	add.s64 	%rd3050, %rd3046, %rd3049;
	cvt.u32.u64 	%r3031, %rd3048;
	st.local.u32 	[%rd2], %r3031;
	shr.u64 	%rd3051, %rd3048, 32;
	add.s64 	%rd3052, %rd3051, %rd3050;
	mad.lo.s64 	%rd3053, %rd2683, %rd2929, %rd3052;
	mul.hi.u32 	%r1878, %r3029, %r3021;
	cvt.u64.u32 	%rd3054, %r1878;
	mad.lo.s64 	%rd3055, %rd2771, %rd2866, %rd3053;
	mul.hi.u32 	%r1879, %r3028, %r3022;
	mul.wide.u32 	%rd3056, %r1879, 2;
	mad.lo.s64 	%rd3057, %rd2881, %rd2811, %rd3055;
	mul.hi.u32 	%r1880, %r3027, %r3023;
	cvt.u64.u32 	%rd3058, %r1880;
	add.s64 	%rd3059, %rd3054, %rd3058;
	mad.lo.s64 	%rd3060, %rd3005, %rd2759, %rd3057;
	mul.hi.u32 	%r1881, %r3026, %r3024;
	cvt.u64.u32 	%rd3061, %r1881;
	add.s64 	%rd3062, %rd3059, %rd3061;
	shl.b64 	%rd3063, %rd3062, 1;
	add.s64 	%rd3064, %rd3063, %rd3056;
	add.s64 	%rd3065, %rd2716, %rd3060;
	add.s64 	%rd3066, %rd3064, %rd2718;
	mul.wide.u32 	%rd3067, %r12, %r1749;
	add.s64 	%rd3068, %rd3067, %rd3065;
	mul.hi.u32 	%r1882, %r1749, %r12;
	cvt.u64.u32 	%rd3069, %r1882;
	add.s64 	%rd3070, %rd3066, %rd3069;
	mul.wide.u32 	%rd3071, %r11, %r1758;
	add.s64 	%rd3072, %rd3071, %rd3068;
	mul.hi.u32 	%r1883, %r1758, %r11;
	cvt.u64.u32 	%rd3073, %r1883;
	add.s64 	%rd3074, %rd3070, %rd3073;
	mul.wide.u32 	%rd3075, %r10, %r1768;
	add.s64 	%rd3076, %rd3075, %rd3072;
	mul.hi.u32 	%r1884, %r1768, %r10;
	cvt.u64.u32 	%rd3077, %r1884;
	add.s64 	%rd3078, %rd3074, %rd3077;
	mul.wide.u32 	%rd3079, %r9, %r1780;
	add.s64 	%rd3080, %rd3079, %rd3076;
	mul.hi.u32 	%r1885, %r1780, %r9;
	cvt.u64.u32 	%rd3081, %r1885;
	add.s64 	%rd3082, %rd3078, %rd3081;
	mul.wide.u32 	%rd3083, %r8, %r1793;
	add.s64 	%rd3084, %rd3083, %rd3080;
	mul.hi.u32 	%r1886, %r1793, %r8;
	cvt.u64.u32 	%rd3085, %r1886;
	add.s64 	%rd3086, %rd3082, %rd3085;
	mul.wide.u32 	%rd3087, %r7, %r1808;
	add.s64 	%rd3088, %rd3087, %rd3084;
	mul.hi.u32 	%r1887, %r1808, %r7;
	cvt.u64.u32 	%rd3089, %r1887;
	add.s64 	%rd3090, %rd3086, %rd3089;
	mul.wide.u32 	%rd3091, %r6, %r1824;
	add.s64 	%rd3092, %rd3091, %rd3088;
	mul.hi.u32 	%r1888, %r1824, %r6;
	cvt.u64.u32 	%rd3093, %r1888;
	add.s64 	%rd3094, %rd3090, %rd3093;
	mul.wide.u32 	%rd3095, %r5, %r1842;
	add.s64 	%rd3096, %rd3095, %rd3092;
	mul.hi.u32 	%r1889, %r1842, %r5;
	cvt.u64.u32 	%rd3097, %r1889;
	add.s64 	%rd3098, %rd3094, %rd3097;
	mul.wide.u32 	%rd3099, %r4, %r1861;
	add.s64 	%rd3100, %rd3099, %rd3096;
	mul.hi.u32 	%r1890, %r1861, %r4;
	cvt.u64.u32 	%rd3101, %r1890;
	add.s64 	%rd3102, %rd3098, %rd3101;
	cvt.u32.u64 	%r3030, %rd3100;
	st.local.u32 	[%rd2+4], %r3030;
	shr.u64 	%rd3103, %rd3100, 32;
	add.s64 	%rd3104, %rd3103, %rd3102;
	mad.lo.s64 	%rd3105, %rd2771, %rd2929, %rd3104;
	mul.hi.u32 	%r1891, %r3028, %r3021;
	cvt.u64.u32 	%rd3106, %r1891;
	mad.lo.s64 	%rd3107, %rd2881, %rd2866, %rd3105;
	mul.hi.u32 	%r1892, %r3027, %r3022;
	mul.wide.u32 	%rd3108, %r1892, 2;
	mad.lo.s64 	%rd3109, %rd3005, %rd2811, %rd3107;
	mul.hi.u32 	%r1893, %r3026, %r3023;
	cvt.u64.u32 	%rd3110, %r1893;
	add.s64 	%rd3111, %rd3106, %rd3110;
	mul.wide.u32 	%rd3112, %r3025, 2;
	mad.lo.s64 	%rd3113, %rd3112, %rd2759, %rd3109;
	mul.hi.u32 	%r1894, %r3025, %r3024;
	cvt.u64.u32 	%rd3114, %r1894;
	add.s64 	%rd3115, %rd3111, %rd3114;
	shl.b64 	%rd3116, %rd3115, 1;
	add.s64 	%rd3117, %rd3116, %rd3108;
	mul.wide.u32 	%rd3118, %r12, %r1758;
	add.s64 	%rd3119, %rd3118, %rd3113;
	mul.hi.u32 	%r1895, %r1758, %r12;
	cvt.u64.u32 	%rd3120, %r1895;
	add.s64 	%rd3121, %rd3117, %rd3120;
	mul.wide.u32 	%rd3122, %r11, %r1768;
	add.s64 	%rd3123, %rd3122, %rd3119;
	mul.hi.u32 	%r1896, %r1768, %r11;
	cvt.u64.u32 	%rd3124, %r1896;
	add.s64 	%rd3125, %rd3121, %rd3124;
	mul.wide.u32 	%rd3126, %r10, %r1780;
	add.s64 	%rd3127, %rd3126, %rd3123;
	mul.hi.u32 	%r1897, %r1780, %r10;
	cvt.u64.u32 	%rd3128, %r1897;
	add.s64 	%rd3129, %rd3125, %rd3128;
	mul.wide.u32 	%rd3130, %r9, %r1793;
	add.s64 	%rd3131, %rd3130, %rd3127;
	mul.hi.u32 	%r1898, %r1793, %r9;
	cvt.u64.u32 	%rd3132, %r1898;
	add.s64 	%rd3133, %rd3129, %rd3132;
	mul.wide.u32 	%rd3134, %r8, %r1808;
	add.s64 	%rd3135, %rd3134, %rd3131;
	mul.hi.u32 	%r1899, %r1808, %r8;
	cvt.u64.u32 	%rd3136, %r1899;
	add.s64 	%rd3137, %rd3133, %rd3136;
	mul.wide.u32 	%rd3138, %r7, %r1824;
	add.s64 	%rd3139, %rd3138, %rd3135;
	mul.hi.u32 	%r1900, %r1824, %r7;
	cvt.u64.u32 	%rd3140, %r1900;
	add.s64 	%rd3141, %rd3137, %rd3140;
	mul.wide.u32 	%rd3142, %r6, %r1842;
	add.s64 	%rd3143, %rd3142, %rd3139;
	mul.hi.u32 	%r1901, %r1842, %r6;
	cvt.u64.u32 	%rd3144, %r1901;
	add.s64 	%rd3145, %rd3141, %rd3144;
	mul.wide.u32 	%rd3146, %r5, %r1861;
	add.s64 	%rd3147, %rd3146, %rd3143;
	mul.hi.u32 	%r1902, %r1861, %r5;
	cvt.u64.u32 	%rd3148, %r1902;
	add.s64 	%rd3149, %rd3145, %rd3148;
	cvt.u32.u64 	%r3029, %rd3147;
	st.local.u32 	[%rd2+8], %r3029;
	shr.u64 	%rd3150, %rd3147, 32;
	add.s64 	%rd3151, %rd3150, %rd3149;
	mad.lo.s64 	%rd3152, %rd2881, %rd2929, %rd3151;
	mul.hi.u32 	%r1903, %r3027, %r3021;
	cvt.u64.u32 	%rd3153, %r1903;
	mad.lo.s64 	%rd3154, %rd3005, %rd2866, %rd3152;
	mul.hi.u32 	%r1904, %r3026, %r3022;
	mul.wide.u32 	%rd3155, %r1904, 2;
	mad.lo.s64 	%rd3156, %rd3112, %rd2811, %rd3154;
	mul.hi.u32 	%r1905, %r3025, %r3023;
	cvt.u64.u32 	%rd3157, %r1905;
	add.s64 	%rd3158, %rd3153, %rd3157;
	shl.b64 	%rd3159, %rd3158, 1;
	add.s64 	%rd3160, %rd3159, %rd3155;
	add.s64 	%rd3161, %rd2760, %rd3156;
	add.s64 	%rd3162, %rd3160, %rd2762;
	mul.wide.u32 	%rd3163, %r12, %r1768;
	add.s64 	%rd3164, %rd3163, %rd3161;
	mul.hi.u32 	%r1906, %r1768, %r12;
	cvt.u64.u32 	%rd3165, %r1906;
	add.s64 	%rd3166, %rd3162, %rd3165;
	mul.wide.u32 	%rd3167, %r11, %r1780;
	add.s64 	%rd3168, %rd3167, %rd3164;
	mul.hi.u32 	%r1907, %r1780, %r11;
	cvt.u64.u32 	%rd3169, %r1907;
	add.s64 	%rd3170, %rd3166, %rd3169;
	mul.wide.u32 	%rd3171, %r10, %r1793;
	add.s64 	%rd3172, %rd3171, %rd3168;
	mul.hi.u32 	%r1908, %r1793, %r10;
	cvt.u64.u32 	%rd3173, %r1908;
	add.s64 	%rd3174, %rd3170, %rd3173;
	mul.wide.u32 	%rd3175, %r9, %r1808;
	add.s64 	%rd3176, %rd3175, %rd3172;
	mul.hi.u32 	%r1909, %r1808, %r9;
	cvt.u64.u32 	%rd3177, %r1909;
	add.s64 	%rd3178, %rd3174, %rd3177;
	mul.wide.u32 	%rd3179, %r8, %r1824;
	add.s64 	%rd3180, %rd3179, %rd3176;
	mul.hi.u32 	%r1910, %r1824, %r8;
	cvt.u64.u32 	%rd3181, %r1910;
	add.s64 	%rd3182, %rd3178, %rd3181;
	mul.wide.u32 	%rd3183, %r7, %r1842;
	add.s64 	%rd3184, %rd3183, %rd3180;
	mul.hi.u32 	%r1911, %r1842, %r7;
	cvt.u64.u32 	%rd3185, %r1911;
	add.s64 	%rd3186, %rd3182, %rd3185;
	mul.wide.u32 	%rd3187, %r6, %r1861;
	add.s64 	%rd3188, %rd3187, %rd3184;
	mul.hi.u32 	%r1912, %r1861, %r6;
	cvt.u64.u32 	%rd3189, %r1912;
	add.s64 	%rd3190, %rd3186, %rd3189;
	cvt.u32.u64 	%r3028, %rd3188;
	st.local.u32 	[%rd2+12], %r3028;
	shr.u64 	%rd3191, %rd3188, 32;
	add.s64 	%rd3192, %rd3191, %rd3190;
	mad.lo.s64 	%rd3193, %rd3005, %rd2929, %rd3192;
	mul.hi.u32 	%r1913, %r3026, %r3021;
	cvt.u64.u32 	%rd3194, %r1913;
	mad.lo.s64 	%rd3195, %rd3112, %rd2866, %rd3193;
	mul.hi.u32 	%r1914, %r3025, %r3022;
	mul.wide.u32 	%rd3196, %r1914, 2;
	mul.wide.u32 	%rd3197, %r3024, 2;
	mad.lo.s64 	%rd3198, %rd3197, %rd2811, %rd3195;
	mul.hi.u32 	%r1915, %r3024, %r3023;
	cvt.u64.u32 	%rd3199, %r1915;
	add.s64 	%rd3200, %rd3194, %rd3199;
	shl.b64 	%rd3201, %rd3200, 1;
	add.s64 	%rd3202, %rd3201, %rd3196;
	mul.wide.u32 	%rd3203, %r12, %r1780;
	add.s64 	%rd3204, %rd3203, %rd3198;
	mul.hi.u32 	%r1916, %r1780, %r12;
	cvt.u64.u32 	%rd3205, %r1916;
	add.s64 	%rd3206, %rd3202, %rd3205;
	mul.wide.u32 	%rd3207, %r11, %r1793;
	add.s64 	%rd3208, %rd3207, %rd3204;
	mul.hi.u32 	%r1917, %r1793, %r11;
	cvt.u64.u32 	%rd3209, %r1917;
	add.s64 	%rd3210, %rd3206, %rd3209;
	mul.wide.u32 	%rd3211, %r10, %r1808;
	add.s64 	%rd3212, %rd3211, %rd3208;
	mul.hi.u32 	%r1918, %r1808, %r10;
	cvt.u64.u32 	%rd3213, %r1918;
	add.s64 	%rd3214, %rd3210, %rd3213;
	mul.wide.u32 	%rd3215, %r9, %r1824;
	add.s64 	%rd3216, %rd3215, %rd3212;
	mul.hi.u32 	%r1919, %r1824, %r9;
	cvt.u64.u32 	%rd3217, %r1919;
	add.s64 	%rd3218, %rd3214, %rd3217;
	mul.wide.u32 	%rd3219, %r8, %r1842;
	add.s64 	%rd3220, %rd3219, %rd3216;
	mul.hi.u32 	%r1920, %r1842, %r8;
	cvt.u64.u32 	%rd3221, %r1920;
	add.s64 	%rd3222, %rd3218, %rd3221;
	mul.wide.u32 	%rd3223, %r7, %r1861;
	add.s64 	%rd3224, %rd3223, %rd3220;
	mul.hi.u32 	%r1921, %r1861, %r7;
	cvt.u64.u32 	%rd3225, %r1921;
	add.s64 	%rd3226, %rd3222, %rd3225;
	cvt.u32.u64 	%r3027, %rd3224;
	st.local.u32 	[%rd2+16], %r3027;
	shr.u64 	%rd3227, %rd3224, 32;
	add.s64 	%rd3228, %rd3227, %rd3226;
	mad.lo.s64 	%rd3229, %rd3112, %rd2929, %rd3228;
	mul.hi.u32 	%r1922, %r3025, %r3021;
	mul.wide.u32 	%rd3230, %r1922, 2;
	mad.lo.s64 	%rd3231, %rd3197, %rd2866, %rd3229;
	mul.hi.u32 	%r1923, %r3024, %r3022;
	mul.wide.u32 	%rd3232, %r1923, 2;
	add.s64 	%rd3233, %rd3230, %rd3232;
	add.s64 	%rd3234, %rd2812, %rd3231;
	add.s64 	%rd3235, %rd3233, %rd2814;
	mul.wide.u32 	%rd3236, %r12, %r1793;
	add.s64 	%rd3237, %rd3236, %rd3234;
	mul.hi.u32 	%r1924, %r1793, %r12;
	cvt.u64.u32 	%rd3238, %r1924;
	add.s64 	%rd3239, %rd3235, %rd3238;
	mul.wide.u32 	%rd3240, %r11, %r1808;
	add.s64 	%rd3241, %rd3240, %rd3237;
	mul.hi.u32 	%r1925, %r1808, %r11;
	cvt.u64.u32 	%rd3242, %r1925;
	add.s64 	%rd3243, %rd3239, %rd3242;
	mul.wide.u32 	%rd3244, %r10, %r1824;
	add.s64 	%rd3245, %rd3244, %rd3241;
	mul.hi.u32 	%r1926, %r1824, %r10;
	cvt.u64.u32 	%rd3246, %r1926;
	add.s64 	%rd3247, %rd3243, %rd3246;
	mul.wide.u32 	%rd3248, %r9, %r1842;
	add.s64 	%rd3249, %rd3248, %rd3245;
	mul.hi.u32 	%r1927, %r1842, %r9;
	cvt.u64.u32 	%rd3250, %r1927;
	add.s64 	%rd3251, %rd3247, %rd3250;
	mul.wide.u32 	%rd3252, %r8, %r1861;
	add.s64 	%rd3253, %rd3252, %rd3249;
	mul.hi.u32 	%r1928, %r1861, %r8;
	cvt.u64.u32 	%rd3254, %r1928;
	add.s64 	%rd3255, %rd3251, %rd3254;
	cvt.u32.u64 	%r3026, %rd3253;
	st.local.u32 	[%rd2+20], %r3026;
	shr.u64 	%rd3256, %rd3253, 32;
	add.s64 	%rd3257, %rd3256, %rd3255;
	mad.lo.s64 	%rd3258, %rd3197, %rd2929, %rd3257;
	mul.hi.u32 	%r1929, %r3024, %r3021;
	mul.wide.u32 	%rd3259, %r1929, 2;
	mul.wide.u32 	%rd3260, %r3023, 2;
	mad.lo.s64 	%rd3261, %rd3260, %rd2866, %rd3258;
	mul.hi.u32 	%r1930, %r3023, %r3022;
	mul.wide.u32 	%rd3262, %r1930, 2;
	add.s64 	%rd3263, %rd3259, %rd3262;
	mul.wide.u32 	%rd3264, %r12, %r1808;
	add.s64 	%rd3265, %rd3264, %rd3261;
	mul.hi.u32 	%r1931, %r1808, %r12;
	cvt.u64.u32 	%rd3266, %r1931;
	add.s64 	%rd3267, %rd3263, %rd3266;
	mul.wide.u32 	%rd3268, %r11, %r1824;
	add.s64 	%rd3269, %rd3268, %rd3265;
	mul.hi.u32 	%r1932, %r1824, %r11;
	cvt.u64.u32 	%rd3270, %r1932;
	add.s64 	%rd3271, %rd3267, %rd3270;
	mul.wide.u32 	%rd3272, %r10, %r1842;
	add.s64 	%rd3273, %rd3272, %rd3269;
	mul.hi.u32 	%r1933, %r1842, %r10;
	cvt.u64.u32 	%rd3274, %r1933;
	add.s64 	%rd3275, %rd3271, %rd3274;
	mul.wide.u32 	%rd3276, %r9, %r1861;
	add.s64 	%rd3277, %rd3276, %rd3273;
	mul.hi.u32 	%r1934, %r1861, %r9;
	cvt.u64.u32 	%rd3278, %r1934;
	add.s64 	%rd3279, %rd3275, %rd3278;
	cvt.u32.u64 	%r3025, %rd3277;
	st.local.u32 	[%rd2+24], %r3025;
	shr.u64 	%rd3280, %rd3277, 32;
	add.s64 	%rd3281, %rd3280, %rd3279;
	mad.lo.s64 	%rd3282, %rd3260, %rd2929, %rd3281;
	mul.hi.u32 	%r1935, %r3023, %r3021;
	mul.wide.u32 	%rd3283, %r1935, 2;
	add.s64 	%rd3284, %rd2867, %rd3282;
	add.s64 	%rd3285, %rd3283, %rd2869;
	mul.wide.u32 	%rd3286, %r12, %r1824;
	add.s64 	%rd3287, %rd3286, %rd3284;
	mul.hi.u32 	%r1936, %r1824, %r12;
	cvt.u64.u32 	%rd3288, %r1936;
	add.s64 	%rd3289, %rd3285, %rd3288;
	mul.wide.u32 	%rd3290, %r11, %r1842;
	add.s64 	%rd3291, %rd3290, %rd3287;
	mul.hi.u32 	%r1937, %r1842, %r11;
	cvt.u64.u32 	%rd3292, %r1937;
	add.s64 	%rd3293, %rd3289, %rd3292;
	mul.wide.u32 	%rd3294, %r10, %r1861;
	add.s64 	%rd3295, %rd3294, %rd3291;
	mul.hi.u32 	%r1938, %r1861, %r10;
	cvt.u64.u32 	%rd3296, %r1938;
	add.s64 	%rd3297, %rd3293, %rd3296;
	cvt.u32.u64 	%r3024, %rd3295;
	st.local.u32 	[%rd2+28], %r3024;
	shr.u64 	%rd3298, %rd3295, 32;
	add.s64 	%rd3299, %rd3298, %rd3297;
	mul.wide.u32 	%rd3300, %r3022, %r3021;
	shl.b64 	%rd3301, %rd3300, 1;
	add.s64 	%rd3302, %rd3301, %rd3299;
	mul.hi.u32 	%r1939, %r3022, %r3021;
	mul.wide.u32 	%rd3303, %r1939, 2;
	mul.wide.u32 	%rd3304, %r12, %r1842;
	add.s64 	%rd3305, %rd3304, %rd3302;
	mul.hi.u32 	%r1940, %r1842, %r12;
	cvt.u64.u32 	%rd3306, %r1940;
	add.s64 	%rd3307, %rd3303, %rd3306;
	mul.wide.u32 	%rd3308, %r11, %r1861;
	add.s64 	%rd3309, %rd3308, %rd3305;
	mul.hi.u32 	%r1941, %r1861, %r11;
	cvt.u64.u32 	%rd3310, %r1941;
	add.s64 	%rd3311, %rd3307, %rd3310;
	cvt.u32.u64 	%r3023, %rd3309;
	st.local.u32 	[%rd2+32], %r3023;
	shr.u64 	%rd3312, %rd3309, 32;
	add.s64 	%rd3313, %rd3312, %rd3311;
	add.s64 	%rd3314, %rd2930, %rd3313;
	mul.wide.u32 	%rd3315, %r12, %r1861;
	add.s64 	%rd3316, %rd3315, %rd3314;
	mul.hi.u32 	%r1942, %r1861, %r12;
	cvt.u64.u32 	%rd3317, %r1942;
	add.s64 	%rd3318, %rd2932, %rd3317;
	cvt.u32.u64 	%r3022, %rd3316;
	st.local.u32 	[%rd2+36], %r3022;
	shr.u64 	%rd3319, %rd3316, 32;
	add.s64 	%rd3320, %rd3319, %rd3318;
	cvt.u32.u64 	%r3021, %rd3320;
	st.local.u32 	[%rd2+40], %r3021;
	setp.lt.u64 	%p105, %rd3320, 4294967296;
	@%p105 bra 	$L__BB1_45;
	sub.s32 	%r405, %r3031, %r17;
	st.local.u32 	[%rd2], %r405;
	setp.lt.u32 	%p106, %r3031, %r17;
	selp.s32 	%r1943, -1, 0, %p106;
	sub.s32 	%r1944, %r3030, %r3;
	add.s32 	%r406, %r1944, %r1943;
	st.local.u32 	[%rd2+4], %r406;
	setp.gt.u32 	%p107, %r406, %r3030;
	selp.s32 	%r1945, -1, 0, %p107;
	sub.s32 	%r1946, %r3029, %r4;
	add.s32 	%r407, %r1946, %r1945;
	st.local.u32 	[%rd2+8], %r407;
	setp.gt.u32 	%p108, %r407, %r3029;
	selp.s32 	%r1947, -1, 0, %p108;
	sub.s32 	%r1948, %r3028, %r5;
	add.s32 	%r408, %r1948, %r1947;
	st.local.u32 	[%rd2+12], %r408;
	setp.gt.u32 	%p109, %r408, %r3028;
	selp.s32 	%r1949, -1, 0, %p109;
	sub.s32 	%r1950, %r3027, %r6;
	add.s32 	%r409, %r1950, %r1949;
	st.local.u32 	[%rd2+16], %r409;
	setp.gt.u32 	%p110, %r409, %r3027;
	selp.s32 	%r1951, -1, 0, %p110;
	sub.s32 	%r1952, %r3026, %r7;
	add.s32 	%r410, %r1952, %r1951;
	st.local.u32 	[%rd2+20], %r410;
	setp.gt.u32 	%p111, %r410, %r3026;
	selp.s32 	%r1953, -1, 0, %p111;
	sub.s32 	%r1954, %r3025, %r8;
	add.s32 	%r411, %r1954, %r1953;
	st.local.u32 	[%rd2+24], %r411;
	setp.gt.u32 	%p112, %r411, %r3025;
	selp.s32 	%r1955, -1, 0, %p112;
	sub.s32 	%r1956, %r3024, %r9;
	add.s32 	%r412, %r1956, %r1955;
	st.local.u32 	[%rd2+28], %r412;
	setp.gt.u32 	%p113, %r412, %r3024;
	selp.s32 	%r1957, -1, 0, %p113;
	sub.s32 	%r1958, %r3023, %r10;
	add.s32 	%r413, %r1958, %r1957;
	st.local.u32 	[%rd2+32], %r413;
	setp.gt.u32 	%p114, %r413, %r3023;
	selp.s32 	%r1959, -1, 0, %p114;
	sub.s32 	%r1960, %r3022, %r11;
	add.s32 	%r414, %r1960, %r1959;
	st.local.u32 	[%rd2+36], %r414;
	setp.gt.u32 	%p115, %r414, %r3022;
	selp.s32 	%r1961, -1, 0, %p115;
	sub.s32 	%r1962, %r3021, %r12;
	add.s32 	%r3021, %r1962, %r1961;
	st.local.u32 	[%rd2+40], %r3021;
	mov.u32 	%r3022, %r414;
	mov.u32 	%r3023, %r413;
	mov.u32 	%r3024, %r412;
	mov.u32 	%r3025, %r411;
	mov.u32 	%r3026, %r410;
	mov.u32 	%r3027, %r409;
	mov.u32 	%r3028, %r408;
	mov.u32 	%r3029, %r407;
	mov.u32 	%r3030, %r406;
	mov.u32 	%r3031, %r405;
$L__BB1_45:
	setp.eq.s32 	%p116, %r306, 3;
	@%p116 bra 	$L__BB1_51;
	mul.wide.u32 	%rd3321, %r3031, %r3031;
	mul.hi.u32 	%r1963, %r3031, %r3031;
	cvt.u64.u32 	%rd3322, %r1963;
	cvt.u32.u64 	%r1964, %rd3321;
	mul.lo.s32 	%r1965, %r13, %r1964;
	mul.wide.u32 	%rd3323, %r17, %r1965;
	add.s64 	%rd3324, %rd3323, %rd3321;
	mul.hi.u32 	%r1966, %r1965, %r17;
	cvt.u64.u32 	%rd3325, %r1966;
	add.s64 	%rd3326, %rd3322, %rd3325;
	shr.u64 	%rd3327, %rd3324, 32;
	add.s64 	%rd3328, %rd3326, %rd3327;
	cvt.u64.u32 	%rd3329, %r3030;
	mul.wide.u32 	%rd3330, %r3030, %r3030;
	add.s64 	%rd3331, %rd3330, %rd3328;
	mul.hi.u32 	%r1967, %r3030, %r3030;
	cvt.u64.u32 	%rd3332, %r1967;
	mul.wide.u32 	%rd3333, %r3031, 2;
	mad.lo.s64 	%rd3334, %rd3333, %rd3329, %rd3331;
	mul.hi.u32 	%r1968, %r3031, %r3030;
	mul.wide.u32 	%rd3335, %r1968, 2;
	add.s64 	%rd3336, %rd3335, %rd3332;
	mul.wide.u32 	%rd3337, %r3, %r1965;
	add.s64 	%rd3338, %rd3337, %rd3334;
	mul.hi.u32 	%r1969, %r1965, %r3;
	cvt.u64.u32 	%rd3339, %r1969;
	add.s64 	%rd3340, %rd3336, %rd3339;
	cvt.u32.u64 	%r1970, %rd3338;
	mul.lo.s32 	%r1971, %r13, %r1970;
	mul.wide.u32 	%rd3341, %r17, %r1971;
	add.s64 	%rd3342, %rd3341, %rd3338;
	mul.hi.u32 	%r1972, %r1971, %r17;
	cvt.u64.u32 	%rd3343, %r1972;
	add.s64 	%rd3344, %rd3340, %rd3343;
	shr.u64 	%rd3345, %rd3342, 32;
	add.s64 	%rd3346, %rd3344, %rd3345;
	cvt.u64.u32 	%rd3347, %r3029;
	mul.wide.u32 	%rd3348, %r3029, %r3029;
	add.s64 	%rd3349, %rd3348, %rd3346;
	mul.hi.u32 	%r1973, %r3029, %r3029;
	cvt.u64.u32 	%rd3350, %r1973;
	mad.lo.s64 	%rd3351, %rd3333, %rd3347, %rd3349;
	mul.hi.u32 	%r1974, %r3031, %r3029;
	mul.wide.u32 	%rd3352, %r1974, 2;
	add.s64 	%rd3353, %rd3352, %rd3350;
	mul.wide.u32 	%rd3354, %r4, %r1965;
	add.s64 	%rd3355, %rd3354, %rd3351;
	mul.hi.u32 	%r1975, %r1965, %r4;
	cvt.u64.u32 	%rd3356, %r1975;
	add.s64 	%rd3357, %rd3353, %rd3356;
	mul.wide.u32 	%rd3358, %r3, %r1971;
	add.s64 	%rd3359, %rd3358, %rd3355;
	mul.hi.u32 	%r1976, %r1971, %r3;
	cvt.u64.u32 	%rd3360, %r1976;
	add.s64 	%rd3361, %rd3357, %rd3360;
	cvt.u32.u64 	%r1977, %rd3359;
	mul.lo.s32 	%r1978, %r13, %r1977;
	mul.wide.u32 	%rd3362, %r17, %r1978;
	add.s64 	%rd3363, %rd3362, %rd3359;
	mul.hi.u32 	%r1979, %r1978, %r17;
	cvt.u64.u32 	%rd3364, %r1979;
	add.s64 	%rd3365, %rd3361, %rd3364;
	shr.u64 	%rd3366, %rd3363, 32;
	add.s64 	%rd3367, %rd3365, %rd3366;
	cvt.u64.u32 	%rd3368, %r3028;
	mul.wide.u32 	%rd3369, %r3028, %r3028;
	add.s64 	%rd3370, %rd3369, %rd3367;
	mul.hi.u32 	%r1980, %r3028, %r3028;
	cvt.u64.u32 	%rd3371, %r1980;
	mad.lo.s64 	%rd3372, %rd3333, %rd3368, %rd3370;
	mul.hi.u32 	%r1981, %r3031, %r3028;
	cvt.u64.u32 	%rd3373, %r1981;
	mul.wide.u32 	%rd3374, %r3030, 2;
	mad.lo.s64 	%rd3375, %rd3374, %rd3347, %rd3372;
	mul.hi.u32 	%r1982, %r3030, %r3029;
	cvt.u64.u32 	%rd3376, %r1982;
	add.s64 	%rd3377, %rd3373, %rd3376;
	shl.b64 	%rd3378, %rd3377, 1;
	add.s64 	%rd3379, %rd3378, %rd3371;
	mul.wide.u32 	%rd3380, %r5, %r1965;
	add.s64 	%rd3381, %rd3380, %rd3375;
	mul.hi.u32 	%r1983, %r1965, %r5;
	cvt.u64.u32 	%rd3382, %r1983;
	add.s64 	%rd3383, %rd3379, %rd3382;
	mul.wide.u32 	%rd3384, %r4, %r1971;
	add.s64 	%rd3385, %rd3384, %rd3381;
	mul.hi.u32 	%r1984, %r1971, %r4;
	cvt.u64.u32 	%rd3386, %r1984;
	add.s64 	%rd3387, %rd3383, %rd3386;
	mul.wide.u32 	%rd3388, %r3, %r1978;
	add.s64 	%rd3389, %rd3388, %rd3385;
	mul.hi.u32 	%r1985, %r1978, %r3;
	cvt.u64.u32 	%rd3390, %r1985;
	add.s64 	%rd3391, %rd3387, %rd3390;
	cvt.u32.u64 	%r1986, %rd3389;
	mul.lo.s32 	%r1987, %r13, %r1986;
	mul.wide.u32 	%rd3392, %r17, %r1987;
	add.s64 	%rd3393, %rd3392, %rd3389;
	mul.hi.u32 	%r1988, %r1987, %r17;
	cvt.u64.u32 	%rd3394, %r1988;
	add.s64 	%rd3395, %rd3391, %rd3394;
	shr.u64 	%rd3396, %rd3393, 32;
	add.s64 	%rd3397, %rd3395, %rd3396;
	cvt.u64.u32 	%rd3398, %r3027;
	mul.wide.u32 	%rd3399, %r3027, %r3027;
	add.s64 	%rd3400, %rd3399, %rd3397;
	mul.hi.u32 	%r1989, %r3027, %r3027;
	cvt.u64.u32 	%rd3401, %r1989;
	mad.lo.s64 	%rd3402, %rd3333, %rd3398, %rd3400;
	mul.hi.u32 	%r1990, %r3031, %r3027;
	cvt.u64.u32 	%rd3403, %r1990;
	mad.lo.s64 	%rd3404, %rd3374, %rd3368, %rd3402;
	mul.hi.u32 	%r1991, %r3030, %r3028;
	cvt.u64.u32 	%rd3405, %r1991;
	add.s64 	%rd3406, %rd3403, %rd3405;
	shl.b64 	%rd3407, %rd3406, 1;
	add.s64 	%rd3408, %rd3407, %rd3401;
	mul.wide.u32 	%rd3409, %r6, %r1965;
	add.s64 	%rd3410, %rd3409, %rd3404;
	mul.hi.u32 	%r1992, %r1965, %r6;
	cvt.u64.u32 	%rd3411, %r1992;
	add.s64 	%rd3412, %rd3408, %rd3411;
	mul.wide.u32 	%rd3413, %r5, %r1971;
	add.s64 	%rd3414, %rd3413, %rd3410;
	mul.hi.u32 	%r1993, %r1971, %r5;
	cvt.u64.u32 	%rd3415, %r1993;
	add.s64 	%rd3416, %rd3412, %rd3415;
	mul.wide.u32 	%rd3417, %r4, %r1978;
	add.s64 	%rd3418, %rd3417, %rd3414;
	mul.hi.u32 	%r1994, %r1978, %r4;
	cvt.u64.u32 	%rd3419, %r1994;
	add.s64 	%rd3420, %rd3416, %rd3419;
	mul.wide.u32 	%rd3421, %r3, %r1987;
	add.s64 	%rd3422, %rd3421, %rd3418;
	mul.hi.u32 	%r1995, %r1987, %r3;
	cvt.u64.u32 	%rd3423, %r1995;
	add.s64 	%rd3424, %rd3420, %rd3423;
	cvt.u32.u64 	%r1996, %rd3422;
	mul.lo.s32 	%r1997, %r13, %r1996;
	mul.wide.u32 	%rd3425, %r17, %r1997;
	add.s64 	%rd3426, %rd3425, %rd3422;
	mul.hi.u32 	%r1998, %r1997, %r17;
	cvt.u64.u32 	%rd3427, %r1998;
	add.s64 	%rd3428, %rd3424, %rd3427;
	shr.u64 	%rd3429, %rd3426, 32;
	add.s64 	%rd3430, %rd3428, %rd3429;
	cvt.u64.u32 	%rd3431, %r3026;
	mul.wide.u32 	%rd3432, %r3026, %r3026;
	add.s64 	%rd3433, %rd3432, %rd3430;
	mul.hi.u32 	%r1999, %r3026, %r3026;
	cvt.u64.u32 	%rd3434, %r1999;
	mad.lo.s64 	%rd3435, %rd3333, %rd3431, %rd3433;
	mul.hi.u32 	%r2000, %r3031, %r3026;
	cvt.u64.u32 	%rd3436, %r2000;
	mad.lo.s64 	%rd3437, %rd3374, %rd3398, %rd3435;
	mul.hi.u32 	%r2001, %r3030, %r3027;
	cvt.u64.u32 	%rd3438, %r2001;
	add.s64 	%rd3439, %rd3436, %rd3438;
	mul.wide.u32 	%rd3440, %r3029, 2;
	mad.lo.s64 	%rd3441, %rd3440, %rd3368, %rd3437;
	mul.hi.u32 	%r2002, %r3029, %r3028;
	cvt.u64.u32 	%rd3442, %r2002;
	add.s64 	%rd3443, %rd3439, %rd3442;
	shl.b64 	%rd3444, %rd3443, 1;
	add.s64 	%rd3445, %rd3444, %rd3434;
	mul.wide.u32 	%rd3446, %r7, %r1965;
	add.s64 	%rd3447, %rd3446, %rd3441;
	mul.hi.u32 	%r2003, %r1965, %r7;
	cvt.u64.u32 	%rd3448, %r2003;
	add.s64 	%rd3449, %rd3445, %rd3448;
	mul.wide.u32 	%rd3450, %r6, %r1971;
	add.s64 	%rd3451, %rd3450, %rd3447;
	mul.hi.u32 	%r2004, %r1971, %r6;
	cvt.u64.u32 	%rd3452, %r2004;
	add.s64 	%rd3453, %rd3449, %rd3452;
	mul.wide.u32 	%rd3454, %r5, %r1978;
	add.s64 	%rd3455, %rd3454, %rd3451;
	mul.hi.u32 	%r2005, %r1978, %r5;
	cvt.u64.u32 	%rd3456, %r2005;
	add.s64 	%rd3457, %rd3453, %rd3456;
	mul.wide.u32 	%rd3458, %r4, %r1987;
	add.s64 	%rd3459, %rd3458, %rd3455;
	mul.hi.u32 	%r2006, %r1987, %r4;
	cvt.u64.u32 	%rd3460, %r2006;
	add.s64 	%rd3461, %rd3457, %rd3460;
	mul.wide.u32 	%rd3462, %r3, %r1997;
	add.s64 	%rd3463, %rd3462, %rd3459;
	mul.hi.u32 	%r2007, %r1997, %r3;
	cvt.u64.u32 	%rd3464, %r2007;
	add.s64 	%rd3465, %rd3461, %rd3464;
	cvt.u32.u64 	%r2008, %rd3463;
	mul.lo.s32 	%r2009, %r13, %r2008;
	mul.wide.u32 	%rd3466, %r17, %r2009;
	add.s64 	%rd3467, %rd3466, %rd3463;
	mul.hi.u32 	%r2010, %r2009, %r17;
	cvt.u64.u32 	%rd3468, %r2010;
	add.s64 	%rd3469, %rd3465, %rd3468;
	shr.u64 	%rd3470, %rd3467, 32;
	add.s64 	%rd3471, %rd3469, %rd3470;
	cvt.u64.u32 	%rd3472, %r3025;
	mul.wide.u32 	%rd3473, %r3025, %r3025;
	add.s64 	%rd3474, %rd3473, %rd3471;
	mul.hi.u32 	%r2011, %r3025, %r3025;
	cvt.u64.u32 	%rd3475, %r2011;
	mad.lo.s64 	%rd3476, %rd3333, %rd3472, %rd3474;
	mul.hi.u32 	%r2012, %r3031, %r3025;
	cvt.u64.u32 	%rd3477, %r2012;
	mad.lo.s64 	%rd3478, %rd3374, %rd3431, %rd3476;
	mul.hi.u32 	%r2013, %r3030, %r3026;
	cvt.u64.u32 	%rd3479, %r2013;
	add.s64 	%rd3480, %rd3477, %rd3479;
	mad.lo.s64 	%rd3481, %rd3440, %rd3398, %rd3478;
	mul.hi.u32 	%r2014, %r3029, %r3027;
	cvt.u64.u32 	%rd3482, %r2014;
	add.s64 	%rd3483, %rd3480, %rd3482;
	shl.b64 	%rd3484, %rd3483, 1;
	add.s64 	%rd3485, %rd3484, %rd3475;
	mul.wide.u32 	%rd3486, %r8, %r1965;
	add.s64 	%rd3487, %rd3486, %rd3481;
	mul.hi.u32 	%r2015, %r1965, %r8;
	cvt.u64.u32 	%rd3488, %r2015;
	add.s64 	%rd3489, %rd3485, %rd3488;
	mul.wide.u32 	%rd3490, %r7, %r1971;
	add.s64 	%rd3491, %rd3490, %rd3487;
	mul.hi.u32 	%r2016, %r1971, %r7;
	cvt.u64.u32 	%rd3492, %r2016;
	add.s64 	%rd3493, %rd3489, %rd3492;
	mul.wide.u32 	%rd3494, %r6, %r1978;
	add.s64 	%rd3495, %rd3494, %rd3491;
	mul.hi.u32 	%r2017, %r1978, %r6;
	cvt.u64.u32 	%rd3496, %r2017;
	add.s64 	%rd3497, %rd3493, %rd3496;
	mul.wide.u32 	%rd3498, %r5, %r1987;
	add.s64 	%rd3499, %rd3498, %rd3495;
	mul.hi.u32 	%r2018, %r1987, %r5;
	cvt.u64.u32 	%rd3500, %r2018;
	add.s64 	%rd3501, %rd3497, %rd3500;
	mul.wide.u32 	%rd3502, %r4, %r1997;
	add.s64 	%rd3503, %rd3502, %rd3499;
	mul.hi.u32 	%r2019, %r1997, %r4;
	cvt.u64.u32 	%rd3504, %r2019;
	add.s64 	%rd3505, %rd3501, %rd3504;
	mul.wide.u32 	%rd3506, %r3, %r2009;
	add.s64 	%rd3507, %rd3506, %rd3503;
	mul.hi.u32 	%r2020, %r2009, %r3;
	cvt.u64.u32 	%rd3508, %r2020;
	add.s64 	%rd3509, %rd3505, %rd3508;
	cvt.u32.u64 	%r2021, %rd3507;
	mul.lo.s32 	%r2022, %r13, %r2021;
	mul.wide.u32 	%rd3510, %r17, %r2022;
	add.s64 	%rd3511, %rd3510, %rd3507;
	mul.hi.u32 	%r2023, %r2022, %r17;
	cvt.u64.u32 	%rd3512, %r2023;
	add.s64 	%rd3513, %rd3509, %rd3512;
	shr.u64 	%rd3514, %rd3511, 32;
	add.s64 	%rd3515, %rd3513, %rd3514;
	cvt.u64.u32 	%rd3516, %r3024;
	mul.wide.u32 	%rd3517, %r3024, %r3024;
	add.s64 	%rd3518, %rd3517, %rd3515;
	mul.hi.u32 	%r2024, %r3024, %r3024;
	cvt.u64.u32 	%rd3519, %r2024;
	mad.lo.s64 	%rd3520, %rd3333, %rd3516, %rd3518;
	mul.hi.u32 	%r2025, %r3031, %r3024;
	cvt.u64.u32 	%rd3521, %r2025;
	mad.lo.s64 	%rd3522, %rd3374, %rd3472, %rd3520;
	mul.hi.u32 	%r2026, %r3030, %r3025;
	cvt.u64.u32 	%rd3523, %r2026;
	add.s64 	%rd3524, %rd3521, %rd3523;
	mad.lo.s64 	%rd3525, %rd3440, %rd3431, %rd3522;
	mul.hi.u32 	%r2027, %r3029, %r3026;
	cvt.u64.u32 	%rd3526, %r2027;
	add.s64 	%rd3527, %rd3524, %rd3526;
	mul.wide.u32 	%rd3528, %r3028, 2;
	mad.lo.s64 	%rd3529, %rd3528, %rd3398, %rd3525;
	mul.hi.u32 	%r2028, %r3028, %r3027;
	cvt.u64.u32 	%rd3530, %r2028;
	add.s64 	%rd3531, %rd3527, %rd3530;
	shl.b64 	%rd3532, %rd3531, 1;
	add.s64 	%rd3533, %rd3532, %rd3519;
	mul.wide.u32 	%rd3534, %r9, %r1965;
	add.s64 	%rd3535, %rd3534, %rd3529;
	mul.hi.u32 	%r2029, %r1965, %r9;
	cvt.u64.u32 	%rd3536, %r2029;
	add.s64 	%rd3537, %rd3533, %rd3536;
	mul.wide.u32 	%rd3538, %r8, %r1971;
	add.s64 	%rd3539, %rd3538, %rd3535;
	mul.hi.u32 	%r2030, %r1971, %r8;
	cvt.u64.u32 	%rd3540, %r2030;
	add.s64 	%rd3541, %rd3537, %rd3540;
	mul.wide.u32 	%rd3542, %r7, %r1978;
	add.s64 	%rd3543, %rd3542, %rd3539;
	mul.hi.u32 	%r2031, %r1978, %r7;
	cvt.u64.u32 	%rd3544, %r2031;
	add.s64 	%rd3545, %rd3541, %rd3544;
	mul.wide.u32 	%rd3546, %r6, %r1987;
	add.s64 	%rd3547, %rd3546, %rd3543;
	mul.hi.u32 	%r2032, %r1987, %r6;
	cvt.u64.u32 	%rd3548, %r2032;
	add.s64 	%rd3549, %rd3545, %rd3548;
	mul.wide.u32 	%rd3550, %r5, %r1997;
	add.s64 	%rd3551, %rd3550, %rd3547;
	mul.hi.u32 	%r2033, %r1997, %r5;
	cvt.u64.u32 	%rd3552, %r2033;
	add.s64 	%rd3553, %rd3549, %rd3552;
	mul.wide.u32 	%rd3554, %r4, %r2009;
	add.s64 	%rd3555, %rd3554, %rd3551;
	mul.hi.u32 	%r2034, %r2009, %r4;
	cvt.u64.u32 	%rd3556, %r2034;
	add.s64 	%rd3557, %rd3553, %rd3556;
	mul.wide.u32 	%rd3558, %r3, %r2022;
	add.s64 	%rd3559, %rd3558, %rd3555;
	mul.hi.u32 	%r2035, %r2022, %r3;
	cvt.u64.u32 	%rd3560, %r2035;
	add.s64 	%rd3561, %rd3557, %rd3560;
	cvt.u32.u64 	%r2036, %rd3559;
	mul.lo.s32 	%r2037, %r13, %r2036;
	mul.wide.u32 	%rd3562, %r17, %r2037;
	add.s64 	%rd3563, %rd3562, %rd3559;
	mul.hi.u32 	%r2038, %r2037, %r17;
	cvt.u64.u32 	%rd3564, %r2038;
	add.s64 	%rd3565, %rd3561, %rd3564;
	shr.u64 	%rd3566, %rd3563, 32;
	add.s64 	%rd3567, %rd3565, %rd3566;
	cvt.u64.u32 	%rd3568, %r3023;
	mul.wide.u32 	%rd3569, %r3023, %r3023;
	add.s64 	%rd3570, %rd3569, %rd3567;
	mul.hi.u32 	%r2039, %r3023, %r3023;
	cvt.u64.u32 	%rd3571, %r2039;
	mad.lo.s64 	%rd3572, %rd3333, %rd3568, %rd3570;
	mul.hi.u32 	%r2040, %r3031, %r3023;
	cvt.u64.u32 	%rd3573, %r2040;
	mad.lo.s64 	%rd3574, %rd3374, %rd3516, %rd3572;
	mul.hi.u32 	%r2041, %r3030, %r3024;
	cvt.u64.u32 	%rd3575, %r2041;
	add.s64 	%rd3576, %rd3573, %rd3575;
	mad.lo.s64 	%rd3577, %rd3440, %rd3472, %rd3574;
	mul.hi.u32 	%r2042, %r3029, %r3025;
	cvt.u64.u32 	%rd3578, %r2042;
	add.s64 	%rd3579, %rd3576, %rd3578;
	mad.lo.s64 	%rd3580, %rd3528, %rd3431, %rd3577;
	mul.hi.u32 	%r2043, %r3028, %r3026;
	cvt.u64.u32 	%rd3581, %r2043;
	add.s64 	%rd3582, %rd3579, %rd3581;
	shl.b64 	%rd3583, %rd3582, 1;
	add.s64 	%rd3584, %rd3583, %rd3571;
	mul.wide.u32 	%rd3585, %r10, %r1965;
	add.s64 	%rd3586, %rd3585, %rd3580;
	mul.hi.u32 	%r2044, %r1965, %r10;
	cvt.u64.u32 	%rd3587, %r2044;
	add.s64 	%rd3588, %rd3584, %rd3587;
	mul.wide.u32 	%rd3589, %r9, %r1971;
	add.s64 	%rd3590, %rd3589, %rd3586;
	mul.hi.u32 	%r2045, %r1971, %r9;
	cvt.u64.u32 	%rd3591, %r2045;
	add.s64 	%rd3592, %rd3588, %rd3591;
	mul.wide.u32 	%rd3593, %r8, %r1978;
	add.s64 	%rd3594, %rd3593, %rd3590;
	mul.hi.u32 	%r2046, %r1978, %r8;
	cvt.u64.u32 	%rd3595, %r2046;
	add.s64 	%rd3596, %rd3592, %rd3595;
	mul.wide.u32 	%rd3597, %r7, %r1987;
	add.s64 	%rd3598, %rd3597, %rd3594;
	mul.hi.u32 	%r2047, %r1987, %r7;
	cvt.u64.u32 	%rd3599, %r2047;
	add.s64 	%rd3600, %rd3596, %rd3599;
	mul.wide.u32 	%rd3601, %r6, %r1997;
	add.s64 	%rd3602, %rd3601, %rd3598;
	mul.hi.u32 	%r2048, %r1997, %r6;
	cvt.u64.u32 	%rd3603, %r2048;
	add.s64 	%rd3604, %rd3600, %rd3603;
	mul.wide.u32 	%rd3605, %r5, %r2009;
	add.s64 	%rd3606, %rd3605, %rd3602;
	mul.hi.u32 	%r2049, %r2009, %r5;
	cvt.u64.u32 	%rd3607, %r2049;
	add.s64 	%rd3608, %rd3604, %rd3607;
	mul.wide.u32 	%rd3609, %r4, %r2022;
	add.s64 	%rd3610, %rd3609, %rd3606;
	mul.hi.u32 	%r2050, %r2022, %r4;
	cvt.u64.u32 	%rd3611, %r2050;
	add.s64 	%rd3612, %rd3608, %rd3611;
	mul.wide.u32 	%rd3613, %r3, %r2037;
	add.s64 	%rd3614, %rd3613, %rd3610;
	mul.hi.u32 	%r2051, %r2037, %r3;
	cvt.u64.u32 	%rd3615, %r2051;
	add.s64 	%rd3616, %rd3612, %rd3615;
	cvt.u32.u64 	%r2052, %rd3614;
	mul.lo.s32 	%r2053, %r13, %r2052;
	mul.wide.u32 	%rd3617, %r17, %r2053;
	add.s64 	%rd3618, %rd3617, %rd3614;
	mul.hi.u32 	%r2054, %r2053, %r17;
	cvt.u64.u32 	%rd3619, %r2054;
	add.s64 	%rd3620, %rd3616, %rd3619;
	shr.u64 	%rd3621, %rd3618, 32;
	add.s64 	%rd3622, %rd3620, %rd3621;
	cvt.u64.u32 	%rd3623, %r3022;
	mul.wide.u32 	%rd3624, %r3022, %r3022;
	add.s64 	%rd3625, %rd3624, %rd3622;
	mul.hi.u32 	%r2055, %r3022, %r3022;
	cvt.u64.u32 	%rd3626, %r2055;
	mad.lo.s64 	%rd3627, %rd3333, %rd3623, %rd3625;
	mul.hi.u32 	%r2056, %r3031, %r3022;
	cvt.u64.u32 	%rd3628, %r2056;
	mad.lo.s64 	%rd3629, %rd3374, %rd3568, %rd3627;
	mul.hi.u32 	%r2057, %r3030, %r3023;
	cvt.u64.u32 	%rd3630, %r2057;
	add.s64 	%rd3631, %rd3628, %rd3630;
	mad.lo.s64 	%rd3632, %rd3440, %rd3516, %rd3629;
	mul.hi.u32 	%r2058, %r3029, %r3024;
	cvt.u64.u32 	%rd3633, %r2058;
	add.s64 	%rd3634, %rd3631, %rd3633;
	mad.lo.s64 	%rd3635, %rd3528, %rd3472, %rd3632;
	mul.hi.u32 	%r2059, %r3028, %r3025;
	cvt.u64.u32 	%rd3636, %r2059;
	add.s64 	%rd3637, %rd3634, %rd3636;
	mul.wide.u32 	%rd3638, %r3027, 2;
	mad.lo.s64 	%rd3639, %rd3638, %rd3431, %rd3635;
	mul.hi.u32 	%r2060, %r3027, %r3026;
	cvt.u64.u32 	%rd3640, %r2060;
	add.s64 	%rd3641, %rd3637, %rd3640;
	shl.b64 	%rd3642, %rd3641, 1;
	add.s64 	%rd3643, %rd3642, %rd3626;
	mul.wide.u32 	%rd3644, %r11, %r1965;
	add.s64 	%rd3645, %rd3644, %rd3639;
	mul.hi.u32 	%r2061, %r1965, %r11;
	cvt.u64.u32 	%rd3646, %r2061;
	add.s64 	%rd3647, %rd3643, %rd3646;
	mul.wide.u32 	%rd3648, %r10, %r1971;
	add.s64 	%rd3649, %rd3648, %rd3645;
	mul.hi.u32 	%r2062, %r1971, %r10;
	cvt.u64.u32 	%rd3650, %r2062;
	add.s64 	%rd3651, %rd3647, %rd3650;
	mul.wide.u32 	%rd3652, %r9, %r1978;
	add.s64 	%rd3653, %rd3652, %rd3649;
	mul.hi.u32 	%r2063, %r1978, %r9;
	cvt.u64.u32 	%rd3654, %r2063;
	add.s64 	%rd3655, %rd3651, %rd3654;
	mul.wide.u32 	%rd3656, %r8, %r1987;
	add.s64 	%rd3657, %rd3656, %rd3653;
	mul.hi.u32 	%r2064, %r1987, %r8;
	cvt.u64.u32 	%rd3658, %r2064;
	add.s64 	%rd3659, %rd3655, %rd3658;
	mul.wide.u32 	%rd3660, %r7, %r1997;
	add.s64 	%rd3661, %rd3660, %rd3657;
	mul.hi.u32 	%r2065, %r1997, %r7;
	cvt.u64.u32 	%rd3662, %r2065;
	add.s64 	%rd3663, %rd3659, %rd3662;
	mul.wide.u32 	%rd3664, %r6, %r2009;
	add.s64 	%rd3665, %rd3664, %rd3661;
	mul.hi.u32 	%r2066, %r2009, %r6;
	cvt.u64.u32 	%rd3666, %r2066;
	add.s64 	%rd3667, %rd3663, %rd3666;
	mul.wide.u32 	%rd3668, %r5, %r2022;
	add.s64 	%rd3669, %rd3668, %rd3665;
	mul.hi.u32 	%r2067, %r2022, %r5;
	cvt.u64.u32 	%rd3670, %r2067;
	add.s64 	%rd3671, %rd3667, %rd3670;
	mul.wide.u32 	%rd3672, %r4, %r2037;
	add.s64 	%rd3673, %rd3672, %rd3669;
	mul.hi.u32 	%r2068, %r2037, %r4;
	cvt.u64.u32 	%rd3674, %r2068;
	add.s64 	%rd3675, %rd3671, %rd3674;
	mul.wide.u32 	%rd3676, %r3, %r2053;
	add.s64 	%rd3677, %rd3676, %rd3673;
	mul.hi.u32 	%r2069, %r2053, %r3;
	cvt.u64.u32 	%rd3678, %r2069;
	add.s64 	%rd3679, %rd3675, %rd3678;
	cvt.u32.u64 	%r2070, %rd3677;
	mul.lo.s32 	%r2071, %r13, %r2070;
	mul.wide.u32 	%rd3680, %r17, %r2071;
	add.s64 	%rd3681, %rd3680, %rd3677;
	mul.hi.u32 	%r2072, %r2071, %r17;
	cvt.u64.u32 	%rd3682, %r2072;
	add.s64 	%rd3683, %rd3679, %rd3682;
	shr.u64 	%rd3684, %rd3681, 32;
	add.s64 	%rd3685, %rd3683, %rd3684;
	cvt.u64.u32 	%rd3686, %r3021;
	mul.wide.u32 	%rd3687, %r3021, %r3021;
	add.s64 	%rd3688, %rd3687, %rd3685;
	mul.hi.u32 	%r2073, %r3021, %r3021;
	cvt.u64.u32 	%rd3689, %r2073;
	mad.lo.s64 	%rd3690, %rd3333, %rd3686, %rd3688;
	mul.hi.u32 	%r2074, %r3031, %r3021;
	cvt.u64.u32 	%rd3691, %r2074;
	mad.lo.s64 	%rd3692, %rd3374, %rd3623, %rd3690;
	mul.hi.u32 	%r2075, %r3030, %r3022;
	cvt.u64.u32 	%rd3693, %r2075;
	add.s64 	%rd3694, %rd3691, %rd3693;
	mad.lo.s64 	%rd3695, %rd3440, %rd3568, %rd3692;
	mul.hi.u32 	%r2076, %r3029, %r3023;
	cvt.u64.u32 	%rd3696, %r2076;
	add.s64 	%rd3697, %rd3694, %rd3696;
	mad.lo.s64 	%rd3698, %rd3528, %rd3516, %rd3695;
	mul.hi.u32 	%r2077, %r3028, %r3024;
	cvt.u64.u32 	%rd3699, %r2077;
	add.s64 	%rd3700, %rd3697, %rd3699;
	mad.lo.s64 	%rd3701, %rd3638, %rd3472, %rd3698;
	mul.hi.u32 	%r2078, %r3027, %r3025;
	cvt.u64.u32 	%rd3702, %r2078;
	add.s64 	%rd3703, %rd3700, %rd3702;
	shl.b64 	%rd3704, %rd3703, 1;
	add.s64 	%rd3705, %rd3704, %rd3689;
	mul.wide.u32 	%rd3706, %r12, %r1965;
	add.s64 	%rd3707, %rd3706, %rd3701;
	mul.hi.u32 	%r2079, %r1965, %r12;
	cvt.u64.u32 	%rd3708, %r2079;
	add.s64 	%rd3709, %rd3705, %rd3708;
	mul.wide.u32 	%rd3710, %r11, %r1971;
	add.s64 	%rd3711, %rd3710, %rd3707;
	mul.hi.u32 	%r2080, %r1971, %r11;
	cvt.u64.u32 	%rd3712, %r2080;
	add.s64 	%rd3713, %rd3709, %rd3712;
	mul.wide.u32 	%rd3714, %r10, %r1978;
	add.s64 	%rd3715, %rd3714, %rd3711;
	mul.hi.u32 	%r2081, %r1978, %r10;
	cvt.u64.u32 	%rd3716, %r2081;
	add.s64 	%rd3717, %rd3713, %rd3716;
	mul.wide.u32 	%rd3718, %r9, %r1987;
	add.s64 	%rd3719, %rd3718, %rd3715;
	mul.hi.u32 	%r2082, %r1987, %r9;
	cvt.u64.u32 	%rd3720, %r2082;
	add.s64 	%rd3721, %rd3717, %rd3720;
	mul.wide.u32 	%rd3722, %r8, %r1997;
	add.s64 	%rd3723, %rd3722, %rd3719;
	mul.hi.u32 	%r2083, %r1997, %r8;
	cvt.u64.u32 	%rd3724, %r2083;
	add.s64 	%rd3725, %rd3721, %rd3724;
	mul.wide.u32 	%rd3726, %r7, %r2009;
	add.s64 	%rd3727, %rd3726, %rd3723;
	mul.hi.u32 	%r2084, %r2009, %r7;
	cvt.u64.u32 	%rd3728, %r2084;
	add.s64 	%rd3729, %rd3725, %rd3728;
	mul.wide.u32 	%rd3730, %r6, %r2022;
	add.s64 	%rd3731, %rd3730, %rd3727;
	mul.hi.u32 	%r2085, %r2022, %r6;
	cvt.u64.u32 	%rd3732, %r2085;
	add.s64 	%rd3733, %rd3729, %rd3732;
	mul.wide.u32 	%rd3734, %r5, %r2037;
	add.s64 	%rd3735, %rd3734, %rd3731;
	mul.hi.u32 	%r2086, %r2037, %r5;
	cvt.u64.u32 	%rd3736, %r2086;
	add.s64 	%rd3737, %rd3733, %rd3736;
	mul.wide.u32 	%rd3738, %r4, %r2053;
	add.s64 	%rd3739, %rd3738, %rd3735;
	mul.hi.u32 	%r2087, %r2053, %r4;
	cvt.u64.u32 	%rd3740, %r2087;
	add.s64 	%rd3741, %rd3737, %rd3740;
	mul.wide.u32 	%rd3742, %r3, %r2071;
	add.s64 	%rd3743, %rd3742, %rd3739;
	mul.hi.u32 	%r2088, %r2071, %r3;
	cvt.u64.u32 	%rd3744, %r2088;
	add.s64 	%rd3745, %rd3741, %rd3744;
	cvt.u32.u64 	%r2089, %rd3743;
	mul.lo.s32 	%r2090, %r13, %r2089;
	mul.wide.u32 	%rd3746, %r17, %r2090;
	add.s64 	%rd3747, %rd3746, %rd3743;
	mul.hi.u32 	%r2091, %r2090, %r17;
	cvt.u64.u32 	%rd3748, %r2091;
	add.s64 	%rd3749, %rd3745, %rd3748;
	shr.u64 	%rd3750, %rd3747, 32;
	add.s64 	%rd3751, %rd3749, %rd3750;
	mad.lo.s64 	%rd3752, %rd3374, %rd3686, %rd3751;
	mul.hi.u32 	%r2092, %r3030, %r3021;
	cvt.u64.u32 	%rd3753, %r2092;
	mad.lo.s64 	%rd3754, %rd3440, %rd3623, %rd3752;
	mul.hi.u32 	%r2093, %r3029, %r3022;
	mul.wide.u32 	%rd3755, %r2093, 2;
	mad.lo.s64 	%rd3756, %rd3528, %rd3568, %rd3754;
	mul.hi.u32 	%r2094, %r3028, %r3023;
	cvt.u64.u32 	%rd3757, %r2094;
	add.s64 	%rd3758, %rd3753, %rd3757;
	mad.lo.s64 	%rd3759, %rd3638, %rd3516, %rd3756;
	mul.hi.u32 	%r2095, %r3027, %r3024;
	cvt.u64.u32 	%rd3760, %r2095;
	add.s64 	%rd3761, %rd3758, %rd3760;
	mul.wide.u32 	%rd3762, %r3026, 2;
	mad.lo.s64 	%rd3763, %rd3762, %rd3472, %rd3759;
	mul.hi.u32 	%r2096, %r3026, %r3025;
	cvt.u64.u32 	%rd3764, %r2096;
	add.s64 	%rd3765, %rd3761, %rd3764;
	shl.b64 	%rd3766, %rd3765, 1;
	add.s64 	%rd3767, %rd3766, %rd3755;
	mul.wide.u32 	%rd3768, %r12, %r1971;
	add.s64 	%rd3769, %rd3768, %rd3763;
	mul.hi.u32 	%r2097, %r1971, %r12;
	cvt.u64.u32 	%rd3770, %r2097;
	add.s64 	%rd3771, %rd3767, %rd3770;
	mul.wide.u32 	%rd3772, %r11, %r1978;
	add.s64 	%rd3773, %rd3772, %rd3769;
	mul.hi.u32 	%r2098, %r1978, %r11;
	cvt.u64.u32 	%rd3774, %r2098;
	add.s64 	%rd3775, %rd3771, %rd3774;
	mul.wide.u32 	%rd3776, %r10, %r1987;
	add.s64 	%rd3777, %rd3776, %rd3773;
	mul.hi.u32 	%r2099, %r1987, %r10;
	cvt.u64.u32 	%rd3778, %r2099;
	add.s64 	%rd3779, %rd3775, %rd3778;
	mul.wide.u32 	%rd3780, %r9, %r1997;
	add.s64 	%rd3781, %rd3780, %rd3777;
	mul.hi.u32 	%r2100, %r1997, %r9;
	cvt.u64.u32 	%rd3782, %r2100;
	add.s64 	%rd3783, %rd3779, %rd3782;
	mul.wide.u32 	%rd3784, %r8, %r2009;
	add.s64 	%rd3785, %rd3784, %rd3781;
	mul.hi.u32 	%r2101, %r2009, %r8;
	cvt.u64.u32 	%rd3786, %r2101;
	add.s64 	%rd3787, %rd3783, %rd3786;
	mul.wide.u32 	%rd3788, %r7, %r2022;
	add.s64 	%rd3789, %rd3788, %rd3785;
	mul.hi.u32 	%r2102, %r2022, %r7;
	cvt.u64.u32 	%rd3790, %r2102;
	add.s64 	%rd3791, %rd3787, %rd3790;
	mul.wide.u32 	%rd3792, %r6, %r2037;
	add.s64 	%rd3793, %rd3792, %rd3789;
	mul.hi.u32 	%r2103, %r2037, %r6;
	cvt.u64.u32 	%rd3794, %r2103;
	add.s64 	%rd3795, %rd3791, %rd3794;
	mul.wide.u32 	%rd3796, %r5, %r2053;
	add.s64 	%rd3797, %rd3796, %rd3793;
	mul.hi.u32 	%r2104, %r2053, %r5;
	cvt.u64.u32 	%rd3798, %r2104;
	add.s64 	%rd3799, %rd3795, %rd3798;
	mul.wide.u32 	%rd3800, %r4, %r2071;
	add.s64 	%rd3801, %rd3800, %rd3797;
	mul.hi.u32 	%r2105, %r2071, %r4;
	cvt.u64.u32 	%rd3802, %r2105;
	add.s64 	%rd3803, %rd3799, %rd3802;
	mul.wide.u32 	%rd3804, %r3, %r2090;
	add.s64 	%rd3805, %rd3804, %rd3801;
	mul.hi.u32 	%r2106, %r2090, %r3;
	cvt.u64.u32 	%rd3806, %r2106;
	add.s64 	%rd3807, %rd3803, %rd3806;
	cvt.u32.u64 	%r3031, %rd3805;
	st.local.u32 	[%rd2], %r3031;
	shr.u64 	%rd3808, %rd3805, 32;
	add.s64 	%rd3809, %rd3808, %rd3807;
	mad.lo.s64 	%rd3810, %rd3440, %rd3686, %rd3809;
	mul.hi.u32 	%r2107, %r3029, %r3021;
	cvt.u64.u32 	%rd3811, %r2107;
	mad.lo.s64 	%rd3812, %rd3528, %rd3623, %rd3810;
	mul.hi.u32 	%r2108, %r3028, %r3022;
	mul.wide.u32 	%rd3813, %r2108, 2;
	mad.lo.s64 	%rd3814, %rd3638, %rd3568, %rd3812;
	mul.hi.u32 	%r2109, %r3027, %r3023;
	cvt.u64.u32 	%rd3815, %r2109;
	add.s64 	%rd3816, %rd3811, %rd3815;
	mad.lo.s64 	%rd3817, %rd3762, %rd3516, %rd3814;
	mul.hi.u32 	%r2110, %r3026, %r3024;
	cvt.u64.u32 	%rd3818, %r2110;
	add.s64 	%rd3819, %rd3816, %rd3818;
	shl.b64 	%rd3820, %rd3819, 1;
	add.s64 	%rd3821, %rd3820, %rd3813;
	add.s64 	%rd3822, %rd3473, %rd3817;
	add.s64 	%rd3823, %rd3821, %rd3475;
	mul.wide.u32 	%rd3824, %r12, %r1978;
	add.s64 	%rd3825, %rd3824, %rd3822;
	mul.hi.u32 	%r2111, %r1978, %r12;
	cvt.u64.u32 	%rd3826, %r2111;
	add.s64 	%rd3827, %rd3823, %rd3826;
	mul.wide.u32 	%rd3828, %r11, %r1987;
	add.s64 	%rd3829, %rd3828, %rd3825;
	mul.hi.u32 	%r2112, %r1987, %r11;
	cvt.u64.u32 	%rd3830, %r2112;
	add.s64 	%rd3831, %rd3827, %rd3830;
	mul.wide.u32 	%rd3832, %r10, %r1997;
	add.s64 	%rd3833, %rd3832, %rd3829;
	mul.hi.u32 	%r2113, %r1997, %r10;
	cvt.u64.u32 	%rd3834, %r2113;
	add.s64 	%rd3835, %rd3831, %rd3834;
	mul.wide.u32 	%rd3836, %r9, %r2009;
	add.s64 	%rd3837, %rd3836, %rd3833;
	mul.hi.u32 	%r2114, %r2009, %r9;
	cvt.u64.u32 	%rd3838, %r2114;
	add.s64 	%rd3839, %rd3835, %rd3838;
	mul.wide.u32 	%rd3840, %r8, %r2022;
	add.s64 	%rd3841, %rd3840, %rd3837;
	mul.hi.u32 	%r2115, %r2022, %r8;
	cvt.u64.u32 	%rd3842, %r2115;
	add.s64 	%rd3843, %rd3839, %rd3842;
	mul.wide.u32 	%rd3844, %r7, %r2037;
	add.s64 	%rd3845, %rd3844, %rd3841;
	mul.hi.u32 	%r2116, %r2037, %r7;
	cvt.u64.u32 	%rd3846, %r2116;
	add.s64 	%rd3847, %rd3843, %rd3846;
	mul.wide.u32 	%rd3848, %r6, %r2053;
	add.s64 	%rd3849, %rd3848, %rd3845;
	mul.hi.u32 	%r2117, %r2053, %r6;
	cvt.u64.u32 	%rd3850, %r2117;
	add.s64 	%rd3851, %rd3847, %rd3850;
	mul.wide.u32 	%rd3852, %r5, %r2071;
	add.s64 	%rd3853, %rd3852, %rd3849;
	mul.hi.u32 	%r2118, %r2071, %r5;
	cvt.u64.u32 	%rd3854, %r2118;
	add.s64 	%rd3855, %rd3851, %rd3854;
	mul.wide.u32 	%rd3856, %r4, %r2090;
	add.s64 	%rd3857, %rd3856, %rd3853;
	mul.hi.u32 	%r2119, %r2090, %r4;
	cvt.u64.u32 	%rd3858, %r2119;
	add.s64 	%rd3859, %rd3855, %rd3858;
	cvt.u32.u64 	%r3030, %rd3857;
	st.local.u32 	[%rd2+4], %r3030;
	shr.u64 	%rd3860, %rd3857, 32;
	add.s64 	%rd3861, %rd3860, %rd3859;
	mad.lo.s64 	%rd3862, %rd3528, %rd3686, %rd3861;
	mul.hi.u32 	%r2120, %r3028, %r3021;
	cvt.u64.u32 	%rd3863, %r2120;
	mad.lo.s64 	%rd3864, %rd3638, %rd3623, %rd3862;
	mul.hi.u32 	%r2121, %r3027, %r3022;
	mul.wide.u32 	%rd3865, %r2121, 2;
	mad.lo.s64 	%rd3866, %rd3762, %rd3568, %rd3864;
	mul.hi.u32 	%r2122, %r3026, %r3023;
	cvt.u64.u32 	%rd3867, %r2122;
	add.s64 	%rd3868, %rd3863, %rd3867;
	mul.wide.u32 	%rd3869, %r3025, 2;
	mad.lo.s64 	%rd3870, %rd3869, %rd3516, %rd3866;
	mul.hi.u32 	%r2123, %r3025, %r3024;
	cvt.u64.u32 	%rd3871, %r2123;
	add.s64 	%rd3872, %rd3868, %rd3871;
	shl.b64 	%rd3873, %rd3872, 1;
	add.s64 	%rd3874, %rd3873, %rd3865;
	mul.wide.u32 	%rd3875, %r12, %r1987;
	add.s64 	%rd3876, %rd3875, %rd3870;
	mul.hi.u32 	%r2124, %r1987, %r12;
	cvt.u64.u32 	%rd3877, %r2124;
	add.s64 	%rd3878, %rd3874, %rd3877;
	mul.wide.u32 	%rd3879, %r11, %r1997;
	add.s64 	%rd3880, %rd3879, %rd3876;
	mul.hi.u32 	%r2125, %r1997, %r11;
	cvt.u64.u32 	%rd3881, %r2125;
	add.s64 	%rd3882, %rd3878, %rd3881;
	mul.wide.u32 	%rd3883, %r10, %r2009;
	add.s64 	%rd3884, %rd3883, %rd3880;
	mul.hi.u32 	%r2126, %r2009, %r10;
	cvt.u64.u32 	%rd3885, %r2126;
	add.s64 	%rd3886, %rd3882, %rd3885;
	mul.wide.u32 	%rd3887, %r9, %r2022;
	add.s64 	%rd3888, %rd3887, %rd3884;
	mul.hi.u32 	%r2127, %r2022, %r9;
	cvt.u64.u32 	%rd3889, %r2127;
	add.s64 	%rd3890, %rd3886, %rd3889;
	mul.wide.u32 	%rd3891, %r8, %r2037;
	add.s64 	%rd3892, %rd3891, %rd3888;
	mul.hi.u32 	%r2128, %r2037, %r8;
	cvt.u64.u32 	%rd3893, %r2128;
	add.s64 	%rd3894, %rd3890, %rd3893;
	mul.wide.u32 	%rd3895, %r7, %r2053;
	add.s64 	%rd3896, %rd3895, %rd3892;
	mul.hi.u32 	%r2129, %r2053, %r7;
	cvt.u64.u32 	%rd3897, %r2129;
	add.s64 	%rd3898, %rd3894, %rd3897;
	mul.wide.u32 	%rd3899, %r6, %r2071;
	add.s64 	%rd3900, %rd3899, %rd3896;
	mul.hi.u32 	%r2130, %r2071, %r6;
	cvt.u64.u32 	%rd3901, %r2130;
	add.s64 	%rd3902, %rd3898, %rd3901;
	mul.wide.u32 	%rd3903, %r5, %r2090;
	add.s64 	%rd3904, %rd3903, %rd3900;
	mul.hi.u32 	%r2131, %r2090, %r5;
	cvt.u64.u32 	%rd3905, %r2131;
	add.s64 	%rd3906, %rd3902, %rd3905;
	cvt.u32.u64 	%r3029, %rd3904;
	st.local.u32 	[%rd2+8], %r3029;
	shr.u64 	%rd3907, %rd3904, 32;
	add.s64 	%rd3908, %rd3907, %rd3906;
	mad.lo.s64 	%rd3909, %rd3638, %rd3686, %rd3908;
	mul.hi.u32 	%r2132, %r3027, %r3021;
	cvt.u64.u32 	%rd3910, %r2132;
	mad.lo.s64 	%rd3911, %rd3762, %rd3623, %rd3909;
	mul.hi.u32 	%r2133, %r3026, %r3022;
	mul.wide.u32 	%rd3912, %r2133, 2;
	mad.lo.s64 	%rd3913, %rd3869, %rd3568, %rd3911;
	mul.hi.u32 	%r2134, %r3025, %r3023;
	cvt.u64.u32 	%rd3914, %r2134;
	add.s64 	%rd3915, %rd3910, %rd3914;
	shl.b64 	%rd3916, %rd3915, 1;
	add.s64 	%rd3917, %rd3916, %rd3912;
	add.s64 	%rd3918, %rd3517, %rd3913;
	add.s64 	%rd3919, %rd3917, %rd3519;
	mul.wide.u32 	%rd3920, %r12, %r1997;
	add.s64 	%rd3921, %rd3920, %rd3918;
	mul.hi.u32 	%r2135, %r1997, %r12;
	cvt.u64.u32 	%rd3922, %r2135;
	add.s64 	%rd3923, %rd3919, %rd3922;
	mul.wide.u32 	%rd3924, %r11, %r2009;
	add.s64 	%rd3925, %rd3924, %rd3921;
	mul.hi.u32 	%r2136, %r2009, %r11;
	cvt.u64.u32 	%rd3926, %r2136;
	add.s64 	%rd3927, %rd3923, %rd3926;
	mul.wide.u32 	%rd3928, %r10, %r2022;
	add.s64 	%rd3929, %rd3928, %rd3925;
	mul.hi.u32 	%r2137, %r2022, %r10;
	cvt.u64.u32 	%rd3930, %r2137;
	add.s64 	%rd3931, %rd3927, %rd3930;
	mul.wide.u32 	%rd3932, %r9, %r2037;
	add.s64 	%rd3933, %rd3932, %rd3929;
	mul.hi.u32 	%r2138, %r2037, %r9;
	cvt.u64.u32 	%rd3934, %r2138;
	add.s64 	%rd3935, %rd3931, %rd3934;
	mul.wide.u32 	%rd3936, %r8, %r2053;
	add.s64 	%rd3937, %rd3936, %rd3933;
	mul.hi.u32 	%r2139, %r2053, %r8;
	cvt.u64.u32 	%rd3938, %r2139;
	add.s64 	%rd3939, %rd3935, %rd3938;
	mul.wide.u32 	%rd3940, %r7, %r2071;
	add.s64 	%rd3941, %rd3940, %rd3937;
	mul.hi.u32 	%r2140, %r2071, %r7;
	cvt.u64.u32 	%rd3942, %r2140;
	add.s64 	%rd3943, %rd3939, %rd3942;
	mul.wide.u32 	%rd3944, %r6, %r2090;
	add.s64 	%rd3945, %rd3944, %rd3941;
	mul.hi.u32 	%r2141, %r2090, %r6;
	cvt.u64.u32 	%rd3946, %r2141;
	add.s64 	%rd3947, %rd3943, %rd3946;
	cvt.u32.u64 	%r3028, %rd3945;
	st.local.u32 	[%rd2+12], %r3028;
	shr.u64 	%rd3948, %rd3945, 32;
	add.s64 	%rd3949, %rd3948, %rd3947;
	mad.lo.s64 	%rd3950, %rd3762, %rd3686, %rd3949;
	mul.hi.u32 	%r2142, %r3026, %r3021;
	cvt.u64.u32 	%rd3951, %r2142;
	mad.lo.s64 	%rd3952, %rd3869, %rd3623, %rd3950;
	mul.hi.u32 	%r2143, %r3025, %r3022;
	mul.wide.u32 	%rd3953, %r2143, 2;
	mul.wide.u32 	%rd3954, %r3024, 2;
	mad.lo.s64 	%rd3955, %rd3954, %rd3568, %rd3952;
	mul.hi.u32 	%r2144, %r3024, %r3023;
	cvt.u64.u32 	%rd3956, %r2144;
	add.s64 	%rd3957, %rd3951, %rd3956;
	shl.b64 	%rd3958, %rd3957, 1;
	add.s64 	%rd3959, %rd3958, %rd3953;
	mul.wide.u32 	%rd3960, %r12, %r2009;
	add.s64 	%rd3961, %rd3960, %rd3955;
	mul.hi.u32 	%r2145, %r2009, %r12;
	cvt.u64.u32 	%rd3962, %r2145;
	add.s64 	%rd3963, %rd3959, %rd3962;
	mul.wide.u32 	%rd3964, %r11, %r2022;
	add.s64 	%rd3965, %rd3964, %rd3961;
	mul.hi.u32 	%r2146, %r2022, %r11;
	cvt.u64.u32 	%rd3966, %r2146;
	add.s64 	%rd3967, %rd3963, %rd3966;
	mul.wide.u32 	%rd3968, %r10, %r2037;
	add.s64 	%rd3969, %rd3968, %rd3965;
	mul.hi.u32 	%r2147, %r2037, %r10;
	cvt.u64.u32 	%rd3970, %r2147;
	add.s64 	%rd3971, %rd3967, %rd3970;
	mul.wide.u32 	%rd3972, %r9, %r2053;
	add.s64 	%rd3973, %rd3972, %rd3969;
	mul.hi.u32 	%r2148, %r2053, %r9;
	cvt.u64.u32 	%rd3974, %r2148;
	add.s64 	%rd3975, %rd3971, %rd3974;
	mul.wide.u32 	%rd3976, %r8, %r2071;
	add.s64 	%rd3977, %rd3976, %rd3973;
	mul.hi.u32 	%r2149, %r2071, %r8;
	cvt.u64.u32 	%rd3978, %r2149;
	add.s64 	%rd3979, %rd3975, %rd3978;
	mul.wide.u32 	%rd3980, %r7, %r2090;
	add.s64 	%rd3981, %rd3980, %rd3977;
	mul.hi.u32 	%r2150, %r2090, %r7;
	cvt.u64.u32 	%rd3982, %r2150;
	add.s64 	%rd3983, %rd3979, %rd3982;
	cvt.u32.u64 	%r3027, %rd3981;
	st.local.u32 	[%rd2+16], %r3027;
	shr.u64 	%rd3984, %rd3981, 32;
	add.s64 	%rd3985, %rd3984, %rd3983;
	mad.lo.s64 	%rd3986, %rd3869, %rd3686, %rd3985;
	mul.hi.u32 	%r2151, %r3025, %r3021;
	mul.wide.u32 	%rd3987, %r2151, 2;
	mad.lo.s64 	%rd3988, %rd3954, %rd3623, %rd3986;
	mul.hi.u32 	%r2152, %r3024, %r3022;
	mul.wide.u32 	%rd3989, %r2152, 2;
	add.s64 	%rd3990, %rd3987, %rd3989;
	add.s64 	%rd3991, %rd3569, %rd3988;
	add.s64 	%rd3992, %rd3990, %rd3571;
	mul.wide.u32 	%rd3993, %r12, %r2022;
	add.s64 	%rd3994, %rd3993, %rd3991;
	mul.hi.u32 	%r2153, %r2022, %r12;
	cvt.u64.u32 	%rd3995, %r2153;
	add.s64 	%rd3996, %rd3992, %rd3995;
	mul.wide.u32 	%rd3997, %r11, %r2037;
	add.s64 	%rd3998, %rd3997, %rd3994;
	mul.hi.u32 	%r2154, %r2037, %r11;
	cvt.u64.u32 	%rd3999, %r2154;
	add.s64 	%rd4000, %rd3996, %rd3999;
	mul.wide.u32 	%rd4001, %r10, %r2053;
	add.s64 	%rd4002, %rd4001, %rd3998;
	mul.hi.u32 	%r2155, %r2053, %r10;
	cvt.u64.u32 	%rd4003, %r2155;
	add.s64 	%rd4004, %rd4000, %rd4003;
	mul.wide.u32 	%rd4005, %r9, %r2071;
	add.s64 	%rd4006, %rd4005, %rd4002;
	mul.hi.u32 	%r2156, %r2071, %r9;
	cvt.u64.u32 	%rd4007, %r2156;
	add.s64 	%rd4008, %rd4004, %rd4007;
	mul.wide.u32 	%rd4009, %r8, %r2090;
	add.s64 	%rd4010, %rd4009, %rd4006;
	mul.hi.u32 	%r2157, %r2090, %r8;
	cvt.u64.u32 	%rd4011, %r2157;
	add.s64 	%rd4012, %rd4008, %rd4011;
	cvt.u32.u64 	%r3026, %rd4010;
	st.local.u32 	[%rd2+20], %r3026;
	shr.u64 	%rd4013, %rd4010, 32;
	add.s64 	%rd4014, %rd4013, %rd4012;
	mad.lo.s64 	%rd4015, %rd3954, %rd3686, %rd4014;
	mul.hi.u32 	%r2158, %r3024, %r3021;
	mul.wide.u32 	%rd4016, %r2158, 2;
	mul.wide.u32 	%rd4017, %r3023, 2;
	mad.lo.s64 	%rd4018, %rd4017, %rd3623, %rd4015;
	mul.hi.u32 	%r2159, %r3023, %r3022;
	mul.wide.u32 	%rd4019, %r2159, 2;
	add.s64 	%rd4020, %rd4016, %rd4019;
	mul.wide.u32 	%rd4021, %r12, %r2037;
	add.s64 	%rd4022, %rd4021, %rd4018;
	mul.hi.u32 	%r2160, %r2037, %r12;
	cvt.u64.u32 	%rd4023, %r2160;
	add.s64 	%rd4024, %rd4020, %rd4023;
	mul.wide.u32 	%rd4025, %r11, %r2053;
	add.s64 	%rd4026, %rd4025, %rd4022;
	mul.hi.u32 	%r2161, %r2053, %r11;
	cvt.u64.u32 	%rd4027, %r2161;
	add.s64 	%rd4028, %rd4024, %rd4027;
	mul.wide.u32 	%rd4029, %r10, %r2071;
	add.s64 	%rd4030, %rd4029, %rd4026;
	mul.hi.u32 	%r2162, %r2071, %r10;
	cvt.u64.u32 	%rd4031, %r2162;
	add.s64 	%rd4032, %rd4028, %rd4031;
	mul.wide.u32 	%rd4033, %r9, %r2090;
	add.s64 	%rd4034, %rd4033, %rd4030;
	mul.hi.u32 	%r2163, %r2090, %r9;
	cvt.u64.u32 	%rd4035, %r2163;
	add.s64 	%rd4036, %rd4032, %rd4035;
	cvt.u32.u64 	%r3025, %rd4034;
	st.local.u32 	[%rd2+24], %r3025;
	shr.u64 	%rd4037, %rd4034, 32;
	add.s64 	%rd4038, %rd4037, %rd4036;
	mad.lo.s64 	%rd4039, %rd4017, %rd3686, %rd4038;
	mul.hi.u32 	%r2164, %r3023, %r3021;
	mul.wide.u32 	%rd4040, %r2164, 2;
	add.s64 	%rd4041, %rd3624, %rd4039;
	add.s64 	%rd4042, %rd4040, %rd3626;
	mul.wide.u32 	%rd4043, %r12, %r2053;
	add.s64 	%rd4044, %rd4043, %rd4041;
	mul.hi.u32 	%r2165, %r2053, %r12;
	cvt.u64.u32 	%rd4045, %r2165;
	add.s64 	%rd4046, %rd4042, %rd4045;
	mul.wide.u32 	%rd4047, %r11, %r2071;
	add.s64 	%rd4048, %rd4047, %rd4044;
	mul.hi.u32 	%r2166, %r2071, %r11;
	cvt.u64.u32 	%rd4049, %r2166;
	add.s64 	%rd4050, %rd4046, %rd4049;
	mul.wide.u32 	%rd4051, %r10, %r2090;
	add.s64 	%rd4052, %rd4051, %rd4048;
	mul.hi.u32 	%r2167, %r2090, %r10;
	cvt.u64.u32 	%rd4053, %r2167;
	add.s64 	%rd4054, %rd4050, %rd4053;
	cvt.u32.u64 	%r3024, %rd4052;
	st.local.u32 	[%rd2+28], %r3024;
	shr.u64 	%rd4055, %rd4052, 32;
	add.s64 	%rd4056, %rd4055, %rd4054;
	mul.wide.u32 	%rd4057, %r3022, %r3021;
	shl.b64 	%rd4058, %rd4057, 1;
	add.s64 	%rd4059, %rd4058, %rd4056;
	mul.hi.u32 	%r2168, %r3022, %r3021;
	mul.wide.u32 	%rd4060, %r2168, 2;
	mul.wide.u32 	%rd4061, %r12, %r2071;
	add.s64 	%rd4062, %rd4061, %rd4059;
	mul.hi.u32 	%r2169, %r2071, %r12;
	cvt.u64.u32 	%rd4063, %r2169;
	add.s64 	%rd4064, %rd4060, %rd4063;
	mul.wide.u32 	%rd4065, %r11, %r2090;
	add.s64 	%rd4066, %rd4065, %rd4062;
	mul.hi.u32 	%r2170, %r2090, %r11;
	cvt.u64.u32 	%rd4067, %r2170;
	add.s64 	%rd4068, %rd4064, %rd4067;
	cvt.u32.u64 	%r3023, %rd4066;
	st.local.u32 	[%rd2+32], %r3023;
	shr.u64 	%rd4069, %rd4066, 32;
	add.s64 	%rd4070, %rd4069, %rd4068;
	add.s64 	%rd4071, %rd3687, %rd4070;
	mul.wide.u32 	%rd4072, %r12, %r2090;
	add.s64 	%rd4073, %rd4072, %rd4071;
	mul.hi.u32 	%r2171, %r2090, %r12;
	cvt.u64.u32 	%rd4074, %r2171;
	add.s64 	%rd4075, %rd3689, %rd4074;
	cvt.u32.u64 	%r3022, %rd4073;
	st.local.u32 	[%rd2+36], %r3022;
	shr.u64 	%rd4076, %rd4073, 32;
	add.s64 	%rd4077, %rd4076, %rd4075;
	cvt.u32.u64 	%r3021, %rd4077;
	st.local.u32 	[%rd2+40], %r3021;
	setp.lt.u64 	%p117, %rd4077, 4294967296;
	@%p117 bra 	$L__BB1_48;
	sub.s32 	%r445, %r3031, %r17;
	st.local.u32 	[%rd2], %r445;
	setp.lt.u32 	%p118, %r3031, %r17;
	selp.s32 	%r2172, -1, 0, %p118;
	sub.s32 	%r2173, %r3030, %r3;
	add.s32 	%r446, %r2173, %r2172;
	st.local.u32 	[%rd2+4], %r446;
	setp.gt.u32 	%p119, %r446, %r3030;
	selp.s32 	%r2174, -1, 0, %p119;
	sub.s32 	%r2175, %r3029, %r4;
	add.s32 	%r447, %r2175, %r2174;
	st.local.u32 	[%rd2+8], %r447;
	setp.gt.u32 	%p120, %r447, %r3029;
	selp.s32 	%r2176, -1, 0, %p120;
	sub.s32 	%r2177, %r3028, %r5;
	add.s32 	%r448, %r2177, %r2176;
	st.local.u32 	[%rd2+12], %r448;
	setp.gt.u32 	%p121, %r448, %r3028;
	selp.s32 	%r2178, -1, 0, %p121;
	sub.s32 	%r2179, %r3027, %r6;
	add.s32 	%r449, %r2179, %r2178;
	st.local.u32 	[%rd2+16], %r449;
	setp.gt.u32 	%p122, %r449, %r3027;
	selp.s32 	%r2180, -1, 0, %p122;
	sub.s32 	%r2181, %r3026, %r7;
	add.s32 	%r450, %r2181, %r2180;
	st.local.u32 	[%rd2+20], %r450;
	setp.gt.u32 	%p123, %r450, %r3026;
	selp.s32 	%r2182, -1, 0, %p123;
	sub.s32 	%r2183, %r3025, %r8;
	add.s32 	%r451, %r2183, %r2182;
	st.local.u32 	[%rd2+24], %r451;
	setp.gt.u32 	%p124, %r451, %r3025;
	selp.s32 	%r2184, -1, 0, %p124;
	sub.s32 	%r2185, %r3024, %r9;
	add.s32 	%r452, %r2185, %r2184;
	st.local.u32 	[%rd2+28], %r452;
	setp.gt.u32 	%p125, %r452, %r3024;
	selp.s32 	%r2186, -1, 0, %p125;
	sub.s32 	%r2187, %r3023, %r10;
	add.s32 	%r453, %r2187, %r2186;
	st.local.u32 	[%rd2+32], %r453;
	setp.gt.u32 	%p126, %r453, %r3023;
	selp.s32 	%r2188, -1, 0, %p126;
	sub.s32 	%r2189, %r3022, %r11;
	add.s32 	%r454, %r2189, %r2188;
	st.local.u32 	[%rd2+36], %r454;
	setp.gt.u32 	%p127, %r454, %r3022;
	selp.s32 	%r2190, -1, 0, %p127;
	sub.s32 	%r2191, %r3021, %r12;
	add.s32 	%r3021, %r2191, %r2190;
	st.local.u32 	[%rd2+40], %r3021;
	mov.u32 	%r3022, %r454;
	mov.u32 	%r3023, %r453;
	mov.u32 	%r3024, %r452;
	mov.u32 	%r3025, %r451;
	mov.u32 	%r3026, %r450;
	mov.u32 	%r3027, %r449;
	mov.u32 	%r3028, %r448;
	mov.u32 	%r3029, %r447;
	mov.u32 	%r3030, %r446;
	mov.u32 	%r3031, %r445;
$L__BB1_48:
	setp.eq.s32 	%p128, %r306, 4;
	@%p128 bra 	$L__BB1_51;
	mul.wide.u32 	%rd4078, %r3031, %r3031;
	mul.hi.u32 	%r2192, %r3031, %r3031;
	cvt.u64.u32 	%rd4079, %r2192;
	cvt.u32.u64 	%r2193, %rd4078;
	mul.lo.s32 	%r2194, %r13, %r2193;
	mul.wide.u32 	%rd4080, %r17, %r2194;
	add.s64 	%rd4081, %rd4080, %rd4078;
	mul.hi.u32 	%r2195, %r2194, %r17;
	cvt.u64.u32 	%rd4082, %r2195;
	add.s64 	%rd4083, %rd4079, %rd4082;
	shr.u64 	%rd4084, %rd4081, 32;
	add.s64 	%rd4085, %rd4083, %rd4084;
	cvt.u64.u32 	%rd4086, %r3030;
	mul.wide.u32 	%rd4087, %r3030, %r3030;
	add.s64 	%rd4088, %rd4087, %rd4085;
	mul.hi.u32 	%r2196, %r3030, %r3030;
	cvt.u64.u32 	%rd4089, %r2196;
	mul.wide.u32 	%rd4090, %r3031, 2;
	mad.lo.s64 	%rd4091, %rd4090, %rd4086, %rd4088;
	mul.hi.u32 	%r2197, %r3031, %r3030;
	mul.wide.u32 	%rd4092, %r2197, 2;
	add.s64 	%rd4093, %rd4092, %rd4089;
	mul.wide.u32 	%rd4094, %r3, %r2194;
	add.s64 	%rd4095, %rd4094, %rd4091;
	mul.hi.u32 	%r2198, %r2194, %r3;
	cvt.u64.u32 	%rd4096, %r2198;
	add.s64 	%rd4097, %rd4093, %rd4096;
	cvt.u32.u64 	%r2199, %rd4095;
	mul.lo.s32 	%r2200, %r13, %r2199;
	mul.wide.u32 	%rd4098, %r17, %r2200;
	add.s64 	%rd4099, %rd4098, %rd4095;
	mul.hi.u32 	%r2201, %r2200, %r17;
	cvt.u64.u32 	%rd4100, %r2201;
	add.s64 	%rd4101, %rd4097, %rd4100;
	shr.u64 	%rd4102, %rd4099, 32;
	add.s64 	%rd4103, %rd4101, %rd4102;
	cvt.u64.u32 	%rd4104, %r3029;
	mul.wide.u32 	%rd4105, %r3029, %r3029;
	add.s64 	%rd4106, %rd4105, %rd4103;
	mul.hi.u32 	%r2202, %r3029, %r3029;
	cvt.u64.u32 	%rd4107, %r2202;
	mad.lo.s64 	%rd4108, %rd4090, %rd4104, %rd4106;
	mul.hi.u32 	%r2203, %r3031, %r3029;
	mul.wide.u32 	%rd4109, %r2203, 2;
	add.s64 	%rd4110, %rd4109, %rd4107;
	mul.wide.u32 	%rd4111, %r4, %r2194;
	add.s64 	%rd4112, %rd4111, %rd4108;
	mul.hi.u32 	%r2204, %r2194, %r4;
	cvt.u64.u32 	%rd4113, %r2204;
	add.s64 	%rd4114, %rd4110, %rd4113;
	mul.wide.u32 	%rd4115, %r3, %r2200;
	add.s64 	%rd4116, %rd4115, %rd4112;
	mul.hi.u32 	%r2205, %r2200, %r3;
	cvt.u64.u32 	%rd4117, %r2205;
	add.s64 	%rd4118, %rd4114, %rd4117;
	cvt.u32.u64 	%r2206, %rd4116;
	mul.lo.s32 	%r2207, %r13, %r2206;
	mul.wide.u32 	%rd4119, %r17, %r2207;
	add.s64 	%rd4120, %rd4119, %rd4116;
	mul.hi.u32 	%r2208, %r2207, %r17;
	cvt.u64.u32 	%rd4121, %r2208;
	add.s64 	%rd4122, %rd4118, %rd4121;
	shr.u64 	%rd4123, %rd4120, 32;
	add.s64 	%rd4124, %rd4122, %rd4123;
	cvt.u64.u32 	%rd4125, %r3028;
	mul.wide.u32 	%rd4126, %r3028, %r3028;
	add.s64 	%rd4127, %rd4126, %rd4124;
	mul.hi.u32 	%r2209, %r3028, %r3028;
	cvt.u64.u32 	%rd4128, %r2209;
	mad.lo.s64 	%rd4129, %rd4090, %rd4125, %rd4127;
	mul.hi.u32 	%r2210, %r3031, %r3028;
	cvt.u64.u32 	%rd4130, %r2210;
	mul.wide.u32 	%rd4131, %r3030, 2;
	mad.lo.s64 	%rd4132, %rd4131, %rd4104, %rd4129;
	mul.hi.u32 	%r2211, %r3030, %r3029;
	cvt.u64.u32 	%rd4133, %r2211;
	add.s64 	%rd4134, %rd4130, %rd4133;
	shl.b64 	%rd4135, %rd4134, 1;
	add.s64 	%rd4136, %rd4135, %rd4128;
	mul.wide.u32 	%rd4137, %r5, %r2194;
	add.s64 	%rd4138, %rd4137, %rd4132;
	mul.hi.u32 	%r2212, %r2194, %r5;
	cvt.u64.u32 	%rd4139, %r2212;
	add.s64 	%rd4140, %rd4136, %rd4139;
	mul.wide.u32 	%rd4141, %r4, %r2200;
	add.s64 	%rd4142, %rd4141, %rd4138;
	mul.hi.u32 	%r2213, %r2200, %r4;
	cvt.u64.u32 	%rd4143, %r2213;
	add.s64 	%rd4144, %rd4140, %rd4143;
	mul.wide.u32 	%rd4145, %r3, %r2207;
	add.s64 	%rd4146, %rd4145, %rd4142;
	mul.hi.u32 	%r2214, %r2207, %r3;
	cvt.u64.u32 	%rd4147, %r2214;
	add.s64 	%rd4148, %rd4144, %rd4147;
	cvt.u32.u64 	%r2215, %rd4146;
	mul.lo.s32 	%r2216, %r13, %r2215;
	mul.wide.u32 	%rd4149, %r17, %r2216;
	add.s64 	%rd4150, %rd4149, %rd4146;
	mul.hi.u32 	%r2217, %r2216, %r17;
	cvt.u64.u32 	%rd4151, %r2217;
	add.s64 	%rd4152, %rd4148, %rd4151;
	shr.u64 	%rd4153, %rd4150, 32;
	add.s64 	%rd4154, %rd4152, %rd4153;
	cvt.u64.u32 	%rd4155, %r3027;
	mul.wide.u32 	%rd4156, %r3027, %r3027;
	add.s64 	%rd4157, %rd4156, %rd4154;
	mul.hi.u32 	%r2218, %r3027, %r3027;
	cvt.u64.u32 	%rd4158, %r2218;
	mad.lo.s64 	%rd4159, %rd4090, %rd4155, %rd4157;
	mul.hi.u32 	%r2219, %r3031, %r3027;
	cvt.u64.u32 	%rd4160, %r2219;
	mad.lo.s64 	%rd4161, %rd4131, %rd4125, %rd4159;
	mul.hi.u32 	%r2220, %r3030, %r3028;
	cvt.u64.u32 	%rd4162, %r2220;
	add.s64 	%rd4163, %rd4160, %rd4162;
	shl.b64 	%rd4164, %rd4163, 1;
	add.s64 	%rd4165, %rd4164, %rd4158;
	mul.wide.u32 	%rd4166, %r6, %r2194;
	add.s64 	%rd4167, %rd4166, %rd4161;
	mul.hi.u32 	%r2221, %r2194, %r6;
	cvt.u64.u32 	%rd4168, %r2221;
	add.s64 	%rd4169, %rd4165, %rd4168;
	mul.wide.u32 	%rd4170, %r5, %r2200;
	add.s64 	%rd4171, %rd4170, %rd4167;
	mul.hi.u32 	%r2222, %r2200, %r5;
	cvt.u64.u32 	%rd4172, %r2222;
	add.s64 	%rd4173, %rd4169, %rd4172;
	mul.wide.u32 	%rd4174, %r4, %r2207;
	add.s64 	%rd4175, %rd4174, %rd4171;
	mul.hi.u32 	%r2223, %r2207, %r4;
	cvt.u64.u32 	%rd4176, %r2223;
	add.s64 	%rd4177, %rd4173, %rd4176;
	mul.wide.u32 	%rd4178, %r3, %r2216;
	add.s64 	%rd4179, %rd4178, %rd4175;
	mul.hi.u32 	%r2224, %r2216, %r3;
	cvt.u64.u32 	%rd4180, %r2224;
	add.s64 	%rd4181, %rd4177, %rd4180;
	cvt.u32.u64 	%r2225, %rd4179;
	mul.lo.s32 	%r2226, %r13, %r2225;
	mul.wide.u32 	%rd4182, %r17, %r2226;
	add.s64 	%rd4183, %rd4182, %rd4179;
	mul.hi.u32 	%r2227, %r2226, %r17;
	cvt.u64.u32 	%rd4184, %r2227;
	add.s64 	%rd4185, %rd4181, %rd4184;
	shr.u64 	%rd4186, %rd4183, 32;
	add.s64 	%rd4187, %rd4185, %rd4186;
	cvt.u64.u32 	%rd4188, %r3026;
	mul.wide.u32 	%rd4189, %r3026, %r3026;
	add.s64 	%rd4190, %rd4189, %rd4187;
	mul.hi.u32 	%r2228, %r3026, %r3026;
	cvt.u64.u32 	%rd4191, %r2228;
	mad.lo.s64 	%rd4192, %rd4090, %rd4188, %rd4190;
	mul.hi.u32 	%r2229, %r3031, %r3026;
	cvt.u64.u32 	%rd4193, %r2229;
	mad.lo.s64 	%rd4194, %rd4131, %rd4155, %rd4192;
	mul.hi.u32 	%r2230, %r3030, %r3027;
	cvt.u64.u32 	%rd4195, %r2230;
	add.s64 	%rd4196, %rd4193, %rd4195;
	mul.wide.u32 	%rd4197, %r3029, 2;
	mad.lo.s64 	%rd4198, %rd4197, %rd4125, %rd4194;
	mul.hi.u32 	%r2231, %r3029, %r3028;
	cvt.u64.u32 	%rd4199, %r2231;
	add.s64 	%rd4200, %rd4196, %rd4199;
	shl.b64 	%rd4201, %rd4200, 1;
	add.s64 	%rd4202, %rd4201, %rd4191;
	mul.wide.u32 	%rd4203, %r7, %r2194;
	add.s64 	%rd4204, %rd4203, %rd4198;
	mul.hi.u32 	%r2232, %r2194, %r7;
	cvt.u64.u32 	%rd4205, %r2232;
	add.s64 	%rd4206, %rd4202, %rd4205;
	mul.wide.u32 	%rd4207, %r6, %r2200;
	add.s64 	%rd4208, %rd4207, %rd4204;
	mul.hi.u32 	%r2233, %r2200, %r6;
	cvt.u64.u32 	%rd4209, %r2233;
	add.s64 	%rd4210, %rd4206, %rd4209;
	mul.wide.u32 	%rd4211, %r5, %r2207;
	add.s64 	%rd4212, %rd4211, %rd4208;
	mul.hi.u32 	%r2234, %r2207, %r5;
	cvt.u64.u32 	%rd4213, %r2234;
	add.s64 	%rd4214, %rd4210, %rd4213;
	mul.wide.u32 	%rd4215, %r4, %r2216;
	add.s64 	%rd4216, %rd4215, %rd4212;
	mul.hi.u32 	%r2235, %r2216, %r4;
	cvt.u64.u32 	%rd4217, %r2235;
	add.s64 	%rd4218, %rd4214, %rd4217;
	mul.wide.u32 	%rd4219, %r3, %r2226;
	add.s64 	%rd4220, %rd4219, %rd4216;
	mul.hi.u32 	%r2236, %r2226, %r3;
	cvt.u64.u32 	%rd4221, %r2236;
	add.s64 	%rd4222, %rd4218, %rd4221;
	cvt.u32.u64 	%r2237, %rd4220;
	mul.lo.s32 	%r2238, %r13, %r2237;
	mul.wide.u32 	%rd4223, %r17, %r2238;
	add.s64 	%rd4224, %rd4223, %rd4220;
	mul.hi.u32 	%r2239, %r2238, %r17;
	cvt.u64.u32 	%rd4225, %r2239;
	add.s64 	%rd4226, %rd4222, %rd4225;
	shr.u64 	%rd4227, %rd4224, 32;
	add.s64 	%rd4228, %rd4226, %rd4227;
	cvt.u64.u32 	%rd4229, %r3025;
	mul.wide.u32 	%rd4230, %r3025, %r3025;
	add.s64 	%rd4231, %rd4230, %rd4228;
	mul.hi.u32 	%r2240, %r3025, %r3025;
	cvt.u64.u32 	%rd4232, %r2240;
	mad.lo.s64 	%rd4233, %rd4090, %rd4229, %rd4231;
	mul.hi.u32 	%r2241, %r3031, %r3025;
	cvt.u64.u32 	%rd4234, %r2241;
	mad.lo.s64 	%rd4235, %rd4131, %rd4188, %rd4233;
	mul.hi.u32 	%r2242, %r3030, %r3026;
	cvt.u64.u32 	%rd4236, %r2242;
	add.s64 	%rd4237, %rd4234, %rd4236;
	mad.lo.s64 	%rd4238, %rd4197, %rd4155, %rd4235;
	mul.hi.u32 	%r2243, %r3029, %r3027;
	cvt.u64.u32 	%rd4239, %r2243;
	add.s64 	%rd4240, %rd4237, %rd4239;
	shl.b64 	%rd4241, %rd4240, 1;
	add.s64 	%rd4242, %rd4241, %rd4232;
	mul.wide.u32 	%rd4243, %r8, %r2194;
	add.s64 	%rd4244, %rd4243, %rd4238;
	mul.hi.u32 	%r2244, %r2194, %r8;
	cvt.u64.u32 	%rd4245, %r2244;
	add.s64 	%rd4246, %rd4242, %rd4245;
	mul.wide.u32 	%rd4247, %r7, %r2200;
	add.s64 	%rd4248, %rd4247, %rd4244;
	mul.hi.u32 	%r2245, %r2200, %r7;
	cvt.u64.u32 	%rd4249, %r2245;
	add.s64 	%rd4250, %rd4246, %rd4249;
	mul.wide.u32 	%rd4251, %r6, %r2207;
	add.s64 	%rd4252, %rd4251, %rd4248;
	mul.hi.u32 	%r2246, %r2207, %r6;
	cvt.u64.u32 	%rd4253, %r2246;
	add.s64 	%rd4254, %rd4250, %rd4253;
	mul.wide.u32 	%rd4255, %r5, %r2216;
	add.s64 	%rd4256, %rd4255, %rd4252;
	mul.hi.u32 	%r2247, %r2216, %r5;
	cvt.u64.u32 	%rd4257, %r2247;
	add.s64 	%rd4258, %rd4254, %rd4257;
	mul.wide.u32 	%rd4259, %r4, %r2226;
	add.s64 	%rd4260, %rd4259, %rd4256;
	mul.hi.u32 	%r2248, %r2226, %r4;
	cvt.u64.u32 	%rd4261, %r2248;
	add.s64 	%rd4262, %rd4258, %rd4261;
	mul.wide.u32 	%rd4263, %r3, %r2238;
	add.s64 	%rd4264, %rd4263, %rd4260;
	mul.hi.u32 	%r2249, %r2238, %r3;
	cvt.u64.u32 	%rd4265, %r2249;
	add.s64 	%rd4266, %rd4262, %rd4265;
	cvt.u32.u64 	%r2250, %rd4264;
	mul.lo.s32 	%r2251, %r13, %r2250;
	mul.wide.u32 	%rd4267, %r17, %r2251;
	add.s64 	%rd4268, %rd4267, %rd4264;
	mul.hi.u32 	%r2252, %r2251, %r17;
	cvt.u64.u32 	%rd4269, %r2252;
	add.s64 	%rd4270, %rd4266, %rd4269;
	shr.u64 	%rd4271, %rd4268, 32;
	add.s64 	%rd4272, %rd4270, %rd4271;
	cvt.u64.u32 	%rd4273, %r3024;
	mul.wide.u32 	%rd4274, %r3024, %r3024;
	add.s64 	%rd4275, %rd4274, %rd4272;
	mul.hi.u32 	%r2253, %r3024, %r3024;
	cvt.u64.u32 	%rd4276, %r2253;
	mad.lo.s64 	%rd4277, %rd4090, %rd4273, %rd4275;
	mul.hi.u32 	%r2254, %r3031, %r3024;
	cvt.u64.u32 	%rd4278, %r2254;
	mad.lo.s64 	%rd4279, %rd4131, %rd4229, %rd4277;
	mul.hi.u32 	%r2255, %r3030, %r3025;
	cvt.u64.u32 	%rd4280, %r2255;
	add.s64 	%rd4281, %rd4278, %rd4280;
	mad.lo.s64 	%rd4282, %rd4197, %rd4188, %rd4279;
	mul.hi.u32 	%r2256, %r3029, %r3026;
	cvt.u64.u32 	%rd4283, %r2256;
	add.s64 	%rd4284, %rd4281, %rd4283;
	mul.wide.u32 	%rd4285, %r3028, 2;
	mad.lo.s64 	%rd4286, %rd4285, %rd4155, %rd4282;
	mul.hi.u32 	%r2257, %r3028, %r3027;
	cvt.u64.u32 	%rd4287, %r2257;
	add.s64 	%rd4288, %rd4284, %rd4287;
	shl.b64 	%rd4289, %rd4288, 1;
	add.s64 	%rd4290, %rd4289, %rd4276;
	mul.wide.u32 	%rd4291, %r9, %r2194;
	add.s64 	%rd4292, %rd4291, %rd4286;
	mul.hi.u32 	%r2258, %r2194, %r9;
	cvt.u64.u32 	%rd4293, %r2258;
	add.s64 	%rd4294, %rd4290, %rd4293;
	mul.wide.u32 	%rd4295, %r8, %r2200;
	add.s64 	%rd4296, %rd4295, %rd4292;
	mul.hi.u32 	%r2259, %r2200, %r8;
	cvt.u64.u32 	%rd4297, %r2259;
	add.s64 	%rd4298, %rd4294, %rd4297;
	mul.wide.u32 	%rd4299, %r7, %r2207;
	add.s64 	%rd4300, %rd4299, %rd4296;
	mul.hi.u32 	%r2260, %r2207, %r7;
	cvt.u64.u32 	%rd4301, %r2260;
	add.s64 	%rd4302, %rd4298, %rd4301;
	mul.wide.u32 	%rd4303, %r6, %r2216;
	add.s64 	%rd4304, %rd4303, %rd4300;
	mul.hi.u32 	%r2261, %r2216, %r6;
	cvt.u64.u32 	%rd4305, %r2261;
	add.s64 	%rd4306, %rd4302, %rd4305;
	mul.wide.u32 	%rd4307, %r5, %r2226;
	add.s64 	%rd4308, %rd4307, %rd4304;
	mul.hi.u32 	%r2262, %r2226, %r5;
	cvt.u64.u32 	%rd4309, %r2262;
	add.s64 	%rd4310, %rd4306, %rd4309;
	mul.wide.u32 	%rd4311, %r4, %r2238;
	add.s64 	%rd4312, %rd4311, %rd4308;
	mul.hi.u32 	%r2263, %r2238, %r4;
	cvt.u64.u32 	%rd4313, %r2263;
	add.s64 	%rd4314, %rd4310, %rd4313;
	mul.wide.u32 	%rd4315, %r3, %r2251;
	add.s64 	%rd4316, %rd4315, %rd4312;
	mul.hi.u32 	%r2264, %r2251, %r3;
	cvt.u64.u32 	%rd4317, %r2264;
	add.s64 	%rd4318, %rd4314, %rd4317;
	cvt.u32.u64 	%r2265, %rd4316;
	mul.lo.s32 	%r2266, %r13, %r2265;
	mul.wide.u32 	%rd4319, %r17, %r2266;
	add.s64 	%rd4320, %rd4319, %rd4316;
	mul.hi.u32 	%r2267, %r2266, %r17;
	cvt.u64.u32 	%rd4321, %r2267;
	add.s64 	%rd4322, %rd4318, %rd4321;
	shr.u64 	%rd4323, %rd4320, 32;
	add.s64 	%rd4324, %rd4322, %rd4323;
	cvt.u64.u32 	%rd4325, %r3023;
	mul.wide.u32 	%rd4326, %r3023, %r3023;
	add.s64 	%rd4327, %rd4326, %rd4324;
	mul.hi.u32 	%r2268, %r3023, %r3023;
	cvt.u64.u32 	%rd4328, %r2268;
	mad.lo.s64 	%rd4329, %rd4090, %rd4325, %rd4327;
	mul.hi.u32 	%r2269, %r3031, %r3023;
	cvt.u64.u32 	%rd4330, %r2269;
	mad.lo.s64 	%rd4331, %rd4131, %rd4273, %rd4329;
	mul.hi.u32 	%r2270, %r3030, %r3024;
	cvt.u64.u32 	%rd4332, %r2270;
	add.s64 	%rd4333, %rd4330, %rd4332;
	mad.lo.s64 	%rd4334, %rd4197, %rd4229, %rd4331;
	mul.hi.u32 	%r2271, %r3029, %r3025;
	cvt.u64.u32 	%rd4335, %r2271;
	add.s64 	%rd4336, %rd4333, %rd4335;
	mad.lo.s64 	%rd4337, %rd4285, %rd4188, %rd4334;
	mul.hi.u32 	%r2272, %r3028, %r3026;
	cvt.u64.u32 	%rd4338, %r2272;
	add.s64 	%rd4339, %rd4336, %rd4338;
	shl.b64 	%rd4340, %rd4339, 1;
	add.s64 	%rd4341, %rd4340, %rd4328;
	mul.wide.u32 	%rd4342, %r10, %r2194;
	add.s64 	%rd4343, %rd4342, %rd4337;
	mul.hi.u32 	%r2273, %r2194, %r10;
	cvt.u64.u32 	%rd4344, %r2273;
	add.s64 	%rd4345, %rd4341, %rd4344;
	mul.wide.u32 	%rd4346, %r9, %r2200;
	add.s64 	%rd4347, %rd4346, %rd4343;
	mul.hi.u32 	%r2274, %r2200, %r9;
	cvt.u64.u32 	%rd4348, %r2274;
	add.s64 	%rd4349, %rd4345, %rd4348;
	mul.wide.u32 	%rd4350, %r8, %r2207;
	add.s64 	%rd4351, %rd4350, %rd4347;
	mul.hi.u32 	%r2275, %r2207, %r8;
	cvt.u64.u32 	%rd4352, %r2275;
	add.s64 	%rd4353, %rd4349, %rd4352;
	mul.wide.u32 	%rd4354, %r7, %r2216;
	add.s64 	%rd4355, %rd4354, %rd4351;
	mul.hi.u32 	%r2276, %r2216, %r7;
	cvt.u64.u32 	%rd4356, %r2276;
	add.s64 	%rd4357, %rd4353, %rd4356;
	mul.wide.u32 	%rd4358, %r6, %r2226;
	add.s64 	%rd4359, %rd4358, %rd4355;
	mul.hi.u32 	%r2277, %r2226, %r6;
	cvt.u64.u32 	%rd4360, %r2277;
	add.s64 	%rd4361, %rd4357, %rd4360;
	mul.wide.u32 	%rd4362, %r5, %r2238;
	add.s64 	%rd4363, %rd4362, %rd4359;
	mul.hi.u32 	%r2278, %r2238, %r5;
	cvt.u64.u32 	%rd4364, %r2278;
	add.s64 	%rd4365, %rd4361, %rd4364;
	mul.wide.u32 	%rd4366, %r4, %r2251;
	add.s64 	%rd4367, %rd4366, %rd4363;
	mul.hi.u32 	%r2279, %r2251, %r4;
	cvt.u64.u32 	%rd4368, %r2279;
	add.s64 	%rd4369, %rd4365, %rd4368;
	mul.wide.u32 	%rd4370, %r3, %r2266;
	add.s64 	%rd4371, %rd4370, %rd4367;
	mul.hi.u32 	%r2280, %r2266, %r3;
	cvt.u64.u32 	%rd4372, %r2280;
	add.s64 	%rd4373, %rd4369, %rd4372;
	cvt.u32.u64 	%r2281, %rd4371;
	mul.lo.s32 	%r2282, %r13, %r2281;
	mul.wide.u32 	%rd4374, %r17, %r2282;
	add.s64 	%rd4375, %rd4374, %rd4371;
	mul.hi.u32 	%r2283, %r2282, %r17;
	cvt.u64.u32 	%rd4376, %r2283;
	add.s64 	%rd4377, %rd4373, %rd4376;
	shr.u64 	%rd4378, %rd4375, 32;
	add.s64 	%rd4379, %rd4377, %rd4378;
	cvt.u64.u32 	%rd4380, %r3022;
	mul.wide.u32 	%rd4381, %r3022, %r3022;
	add.s64 	%rd4382, %rd4381, %rd4379;
	mul.hi.u32 	%r2284, %r3022, %r3022;
	cvt.u64.u32 	%rd4383, %r2284;
	mad.lo.s64 	%rd4384, %rd4090, %rd4380, %rd4382;
	mul.hi.u32 	%r2285, %r3031, %r3022;
	cvt.u64.u32 	%rd4385, %r2285;
	mad.lo.s64 	%rd4386, %rd4131, %rd4325, %rd4384;
	mul.hi.u32 	%r2286, %r3030, %r3023;
	cvt.u64.u32 	%rd4387, %r2286;
	add.s64 	%rd4388, %rd4385, %rd4387;
	mad.lo.s64 	%rd4389, %rd4197, %rd4273, %rd4386;
	mul.hi.u32 	%r2287, %r3029, %r3024;
	cvt.u64.u32 	%rd4390, %r2287;
	add.s64 	%rd4391, %rd4388, %rd4390;
	mad.lo.s64 	%rd4392, %rd4285, %rd4229, %rd4389;
	mul.hi.u32 	%r2288, %r3028, %r3025;
	cvt.u64.u32 	%rd4393, %r2288;
	add.s64 	%rd4394, %rd4391, %rd4393;
	mul.wide.u32 	%rd4395, %r3027, 2;
	mad.lo.s64 	%rd4396, %rd4395, %rd4188, %rd4392;
	mul.hi.u32 	%r2289, %r3027, %r3026;
	cvt.u64.u32 	%rd4397, %r2289;
	add.s64 	%rd4398, %rd4394, %rd4397;
	shl.b64 	%rd4399, %rd4398, 1;
	add.s64 	%rd4400, %rd4399, %rd4383;
	mul.wide.u32 	%rd4401, %r11, %r2194;
	add.s64 	%rd4402, %rd4401, %rd4396;
	mul.hi.u32 	%r2290, %r2194, %r11;
	cvt.u64.u32 	%rd4403, %r2290;
	add.s64 	%rd4404, %rd4400, %rd4403;
	mul.wide.u32 	%rd4405, %r10, %r2200;
	add.s64 	%rd4406, %rd4405, %rd4402;
	mul.hi.u32 	%r2291, %r2200, %r10;
	cvt.u64.u32 	%rd4407, %r2291;
	add.s64 	%rd4408, %rd4404, %rd4407;
	mul.wide.u32 	%rd4409, %r9, %r2207;
	add.s64 	%rd4410, %rd4409, %rd4406;
	mul.hi.u32 	%r2292, %r2207, %r9;
	cvt.u64.u32 	%rd4411, %r2292;
	add.s64 	%rd4412, %rd4408, %rd4411;
	mul.wide.u32 	%rd4413, %r8, %r2216;
	add.s64 	%rd4414, %rd4413, %rd4410;
	mul.hi.u32 	%r2293, %r2216, %r8;
	cvt.u64.u32 	%rd4415, %r2293;
	add.s64 	%rd4416, %rd4412, %rd4415;
	mul.wide.u32 	%rd4417, %r7, %r2226;
	add.s64 	%rd4418, %rd4417, %rd4414;
	mul.hi.u32 	%r2294, %r2226, %r7;
	cvt.u64.u32 	%rd4419, %r2294;
	add.s64 	%rd4420, %rd4416, %rd4419;
	mul.wide.u32 	%rd4421, %r6, %r2238;
	add.s64 	%rd4422, %rd4421, %rd4418;
	mul.hi.u32 	%r2295, %r2238, %r6;
	cvt.u64.u32 	%rd4423, %r2295;
	add.s64 	%rd4424, %rd4420, %rd4423;
	mul.wide.u32 	%rd4425, %r5, %r2251;
	add.s64 	%rd4426, %rd4425, %rd4422;
	mul.hi.u32 	%r2296, %r2251, %r5;
	cvt.u64.u32 	%rd4427, %r2296;
	add.s64 	%rd4428, %rd4424, %rd4427;
	mul.wide.u32 	%rd4429, %r4, %r2266;
	add.s64 	%rd4430, %rd4429, %rd4426;
	mul.hi.u32 	%r2297, %r2266, %r4;
	cvt.u64.u32 	%rd4431, %r2297;
	add.s64 	%rd4432, %rd4428, %rd4431;
	mul.wide.u32 	%rd4433, %r3, %r2282;
	add.s64 	%rd4434, %rd4433, %rd4430;
	mul.hi.u32 	%r2298, %r2282, %r3;
	cvt.u64.u32 	%rd4435, %r2298;
	add.s64 	%rd4436, %rd4432, %rd4435;
	cvt.u32.u64 	%r2299, %rd4434;
	mul.lo.s32 	%r2300, %r13, %r2299;
	mul.wide.u32 	%rd4437, %r17, %r2300;
	add.s64 	%rd4438, %rd4437, %rd4434;
	mul.hi.u32 	%r2301, %r2300, %r17;
	cvt.u64.u32 	%rd4439, %r2301;
	add.s64 	%rd4440, %rd4436, %rd4439;
	shr.u64 	%rd4441, %rd4438, 32;
	add.s64 	%rd4442, %rd4440, %rd4441;
	cvt.u64.u32 	%rd4443, %r3021;
	mul.wide.u32 	%rd4444, %r3021, %r3021;
	add.s64 	%rd4445, %rd4444, %rd4442;
	mul.hi.u32 	%r2302, %r3021, %r3021;
	cvt.u64.u32 	%rd4446, %r2302;
	mad.lo.s64 	%rd4447, %rd4090, %rd4443, %rd4445;
	mul.hi.u32 	%r2303, %r3031, %r3021;
	cvt.u64.u32 	%rd4448, %r2303;
	mad.lo.s64 	%rd4449, %rd4131, %rd4380, %rd4447;
	mul.hi.u32 	%r2304, %r3030, %r3022;
	cvt.u64.u32 	%rd4450, %r2304;
	add.s64 	%rd4451, %rd4448, %rd4450;
	mad.lo.s64 	%rd4452, %rd4197, %rd4325, %rd4449;
	mul.hi.u32 	%r2305, %r3029, %r3023;
	cvt.u64.u32 	%rd4453, %r2305;
	add.s64 	%rd4454, %rd4451, %rd4453;
	mad.lo.s64 	%rd4455, %rd4285, %rd4273, %rd4452;
	mul.hi.u32 	%r2306, %r3028, %r3024;
	cvt.u64.u32 	%rd4456, %r2306;
	add.s64 	%rd4457, %rd4454, %rd4456;
	mad.lo.s64 	%rd4458, %rd4395, %rd4229, %rd4455;
	mul.hi.u32 	%r2307, %r3027, %r3025;
	cvt.u64.u32 	%rd4459, %r2307;
	add.s64 	%rd4460, %rd4457, %rd4459;
	shl.b64 	%rd4461, %rd4460, 1;
	add.s64 	%rd4462, %rd4461, %rd4446;
	mul.wide.u32 	%rd4463, %r12, %r2194;
	add.s64 	%rd4464, %rd4463, %rd4458;
	mul.hi.u32 	%r2308, %r2194, %r12;
	cvt.u64.u32 	%rd4465, %r2308;
	add.s64 	%rd4466, %rd4462, %rd4465;
	mul.wide.u32 	%rd4467, %r11, %r2200;
	add.s64 	%rd4468, %rd4467, %rd4464;
	mul.hi.u32 	%r2309, %r2200, %r11;
	cvt.u64.u32 	%rd4469, %r2309;
	add.s64 	%rd4470, %rd4466, %rd4469;
	mul.wide.u32 	%rd4471, %r10, %r2207;
	add.s64 	%rd4472, %rd4471, %rd4468;
	mul.hi.u32 	%r2310, %r2207, %r10;
	cvt.u64.u32 	%rd4473, %r2310;
	add.s64 	%rd4474, %rd4470, %rd4473;
	mul.wide.u32 	%rd4475, %r9, %r2216;
	add.s64 	%rd4476, %rd4475, %rd4472;
	mul.hi.u32 	%r2311, %r2216, %r9;
	cvt.u64.u32 	%rd4477, %r2311;
	add.s64 	%rd4478, %rd4474, %rd4477;
	mul.wide.u32 	%rd4479, %r8, %r2226;
	add.s64 	%rd4480, %rd4479, %rd4476;
	mul.hi.u32 	%r2312, %r2226, %r8;
	cvt.u64.u32 	%rd4481, %r2312;
	add.s64 	%rd4482, %rd4478, %rd4481;
	mul.wide.u32 	%rd4483, %r7, %r2238;
	add.s64 	%rd4484, %rd4483, %rd4480;
	mul.hi.u32 	%r2313, %r2238, %r7;
	cvt.u64.u32 	%rd4485, %r2313;
	add.s64 	%rd4486, %rd4482, %rd4485;
	mul.wide.u32 	%rd4487, %r6, %r2251;
	add.s64 	%rd4488, %rd4487, %rd4484;
	mul.hi.u32 	%r2314, %r2251, %r6;
	cvt.u64.u32 	%rd4489, %r2314;
	add.s64 	%rd4490, %rd4486, %rd4489;
	mul.wide.u32 	%rd4491, %r5, %r2266;
	add.s64 	%rd4492, %rd4491, %rd4488;
	mul.hi.u32 	%r2315, %r2266, %r5;
	cvt.u64.u32 	%rd4493, %r2315;
	add.s64 	%rd4494, %rd4490, %rd4493;
	mul.wide.u32 	%rd4495, %r4, %r2282;
	add.s64 	%rd4496, %rd4495, %rd4492;
	mul.hi.u32 	%r2316, %r2282, %r4;
	cvt.u64.u32 	%rd4497, %r2316;
	add.s64 	%rd4498, %rd4494, %rd4497;
	mul.wide.u32 	%rd4499, %r3, %r2300;
	add.s64 	%rd4500, %rd4499, %rd4496;
	mul.hi.u32 	%r2317, %r2300, %r3;
	cvt.u64.u32 	%rd4501, %r2317;
	add.s64 	%rd4502, %rd4498, %rd4501;
	cvt.u32.u64 	%r2318, %rd4500;
	mul.lo.s32 	%r2319, %r13, %r2318;
	mul.wide.u32 	%rd4503, %r17, %r2319;
	add.s64 	%rd4504, %rd4503, %rd4500;
	mul.hi.u32 	%r2320, %r2319, %r17;
	cvt.u64.u32 	%rd4505, %r2320;
	add.s64 	%rd4506, %rd4502, %rd4505;
	shr.u64 	%rd4507, %rd4504, 32;
	add.s64 	%rd4508, %rd4506, %rd4507;
	mad.lo.s64 	%rd4509, %rd4131, %rd4443, %rd4508;
	mul.hi.u32 	%r2321, %r3030, %r3021;
	cvt.u64.u32 	%rd4510, %r2321;
	mad.lo.s64 	%rd4511, %rd4197, %rd4380, %rd4509;
	mul.hi.u32 	%r2322, %r3029, %r3022;
	mul.wide.u32 	%rd4512, %r2322, 2;
	mad.lo.s64 	%rd4513, %rd4285, %rd4325, %rd4511;
	mul.hi.u32 	%r2323, %r3028, %r3023;
	cvt.u64.u32 	%rd4514, %r2323;
	add.s64 	%rd4515, %rd4510, %rd4514;
	mad.lo.s64 	%rd4516, %rd4395, %rd4273, %rd4513;
	mul.hi.u32 	%r2324, %r3027, %r3024;
	cvt.u64.u32 	%rd4517, %r2324;
	add.s64 	%rd4518, %rd4515, %rd4517;
	mul.wide.u32 	%rd4519, %r3026, 2;
	mad.lo.s64 	%rd4520, %rd4519, %rd4229, %rd4516;
	mul.hi.u32 	%r2325, %r3026, %r3025;
	cvt.u64.u32 	%rd4521, %r2325;
	add.s64 	%rd4522, %rd4518, %rd4521;
	shl.b64 	%rd4523, %rd4522, 1;
	add.s64 	%rd4524, %rd4523, %rd4512;
	mul.wide.u32 	%rd4525, %r12, %r2200;
	add.s64 	%rd4526, %rd4525, %rd4520;
	mul.hi.u32 	%r2326, %r2200, %r12;
	cvt.u64.u32 	%rd4527, %r2326;
	add.s64 	%rd4528, %rd4524, %rd4527;
	mul.wide.u32 	%rd4529, %r11, %r2207;
	add.s64 	%rd4530, %rd4529, %rd4526;
	mul.hi.u32 	%r2327, %r2207, %r11;
	cvt.u64.u32 	%rd4531, %r2327;
	add.s64 	%rd4532, %rd4528, %rd4531;
	mul.wide.u32 	%rd4533, %r10, %r2216;
	add.s64 	%rd4534, %rd4533, %rd4530;
	mul.hi.u32 	%r2328, %r2216, %r10;
	cvt.u64.u32 	%rd4535, %r2328;
	add.s64 	%rd4536, %rd4532, %rd4535;
	mul.wide.u32 	%rd4537, %r9, %r2226;
	add.s64 	%rd4538, %rd4537, %rd4534;
	mul.hi.u32 	%r2329, %r2226, %r9;
	cvt.u64.u32 	%rd4539, %r2329;
	add.s64 	%rd4540, %rd4536, %rd4539;
	mul.wide.u32 	%rd4541, %r8, %r2238;
	add.s64 	%rd4542, %rd4541, %rd4538;
	mul.hi.u32 	%r2330, %r2238, %r8;
	cvt.u64.u32 	%rd4543, %r2330;
	add.s64 	%rd4544, %rd4540, %rd4543;
	mul.wide.u32 	%rd4545, %r7, %r2251;
	add.s64 	%rd4546, %rd4545, %rd4542;
	mul.hi.u32 	%r2331, %r2251, %r7;
	cvt.u64.u32 	%rd4547, %r2331;
	add.s64 	%rd4548, %rd4544, %rd4547;
	mul.wide.u32 	%rd4549, %r6, %r2266;
	add.s64 	%rd4550, %rd4549, %rd4546;
	mul.hi.u32 	%r2332, %r2266, %r6;
	cvt.u64.u32 	%rd4551, %r2332;
	add.s64 	%rd4552, %rd4548, %rd4551;
	mul.wide.u32 	%rd4553, %r5, %r2282;
	add.s64 	%rd4554, %rd4553, %rd4550;
	mul.hi.u32 	%r2333, %r2282, %r5;
	cvt.u64.u32 	%rd4555, %r2333;
	add.s64 	%rd4556, %rd4552, %rd4555;
	mul.wide.u32 	%rd4557, %r4, %r2300;
	add.s64 	%rd4558, %rd4557, %rd4554;
	mul.hi.u32 	%r2334, %r2300, %r4;
	cvt.u64.u32 	%rd4559, %r2334;
	add.s64 	%rd4560, %rd4556, %rd4559;
	mul.wide.u32 	%rd4561, %r3, %r2319;
	add.s64 	%rd4562, %rd4561, %rd4558;
	mul.hi.u32 	%r2335, %r2319, %r3;
	cvt.u64.u32 	%rd4563, %r2335;
	add.s64 	%rd4564, %rd4560, %rd4563;
	cvt.u32.u64 	%r3031, %rd4562;
	st.local.u32 	[%rd2], %r3031;
	shr.u64 	%rd4565, %rd4562, 32;
	add.s64 	%rd4566, %rd4565, %rd4564;
	mad.lo.s64 	%rd4567, %rd4197, %rd4443, %rd4566;
	mul.hi.u32 	%r2336, %r3029, %r3021;
	cvt.u64.u32 	%rd4568, %r2336;
	mad.lo.s64 	%rd4569, %rd4285, %rd4380, %rd4567;
	mul.hi.u32 	%r2337, %r3028, %r3022;
	mul.wide.u32 	%rd4570, %r2337, 2;
	mad.lo.s64 	%rd4571, %rd4395, %rd4325, %rd4569;
	mul.hi.u32 	%r2338, %r3027, %r3023;
	cvt.u64.u32 	%rd4572, %r2338;
	add.s64 	%rd4573, %rd4568, %rd4572;
	mad.lo.s64 	%rd4574, %rd4519, %rd4273, %rd4571;
	mul.hi.u32 	%r2339, %r3026, %r3024;
	cvt.u64.u32 	%rd4575, %r2339;
	add.s64 	%rd4576, %rd4573, %rd4575;
	shl.b64 	%rd4577, %rd4576, 1;
	add.s64 	%rd4578, %rd4577, %rd4570;
	add.s64 	%rd4579, %rd4230, %rd4574;
	add.s64 	%rd4580, %rd4578, %rd4232;
	mul.wide.u32 	%rd4581, %r12, %r2207;
	add.s64 	%rd4582, %rd4581, %rd4579;
	mul.hi.u32 	%r2340, %r2207, %r12;
	cvt.u64.u32 	%rd4583, %r2340;
	add.s64 	%rd4584, %rd4580, %rd4583;
	mul.wide.u32 	%rd4585, %r11, %r2216;
	add.s64 	%rd4586, %rd4585, %rd4582;
	mul.hi.u32 	%r2341, %r2216, %r11;
	cvt.u64.u32 	%rd4587, %r2341;
	add.s64 	%rd4588, %rd4584, %rd4587;
	mul.wide.u32 	%rd4589, %r10, %r2226;
	add.s64 	%rd4590, %rd4589, %rd4586;
	mul.hi.u32 	%r2342, %r2226, %r10;
	cvt.u64.u32 	%rd4591, %r2342;
	add.s64 	%rd4592, %rd4588, %rd4591;
	mul.wide.u32 	%rd4593, %r9, %r2238;
	add.s64 	%rd4594, %rd4593, %rd4590;
	mul.hi.u32 	%r2343, %r2238, %r9;
	cvt.u64.u32 	%rd4595, %r2343;
	add.s64 	%rd4596, %rd4592, %rd4595;
	mul.wide.u32 	%rd4597, %r8, %r2251;
	add.s64 	%rd4598, %rd4597, %rd4594;
	mul.hi.u32 	%r2344, %r2251, %r8;
	cvt.u64.u32 	%rd4599, %r2344;
	add.s64 	%rd4600, %rd4596, %rd4599;
	mul.wide.u32 	%rd4601, %r7, %r2266;
	add.s64 	%rd4602, %rd4601, %rd4598;
	mul.hi.u32 	%r2345, %r2266, %r7;
	cvt.u64.u32 	%rd4603, %r2345;
	add.s64 	%rd4604, %rd4600, %rd4603;
	mul.wide.u32 	%rd4605, %r6, %r2282;
	add.s64 	%rd4606, %rd4605, %rd4602;
	mul.hi.u32 	%r2346, %r2282, %r6;
	cvt.u64.u32 	%rd4607, %r2346;
	add.s64 	%rd4608, %rd4604, %rd4607;
	mul.wide.u32 	%rd4609, %r5, %r2300;
	add.s64 	%rd4610, %rd4609, %rd4606;
	mul.hi.u32 	%r2347, %r2300, %r5;
	cvt.u64.u32 	%rd4611, %r2347;
	add.s64 	%rd4612, %rd4608, %rd4611;
	mul.wide.u32 	%rd4613, %r4, %r2319;
	add.s64 	%rd4614, %rd4613, %rd4610;
	mul.hi.u32 	%r2348, %r2319, %r4;
	cvt.u64.u32 	%rd4615, %r2348;
	add.s64 	%rd4616, %rd4612, %rd4615;
	cvt.u32.u64 	%r3030, %rd4614;
	st.local.u32 	[%rd2+4], %r3030;
	shr.u64 	%rd4617, %rd4614, 32;
	add.s64 	%rd4618, %rd4617, %rd4616;
	mad.lo.s64 	%rd4619, %rd4285, %rd4443, %rd4618;
	mul.hi.u32 	%r2349, %r3028, %r3021;
	cvt.u64.u32 	%rd4620, %r2349;
	mad.lo.s64 	%rd4621, %rd4395, %rd4380, %rd4619;
	mul.hi.u32 	%r2350, %r3027, %r3022;
	mul.wide.u32 	%rd4622, %r2350, 2;
	mad.lo.s64 	%rd4623, %rd4519, %rd4325, %rd4621;
	mul.hi.u32 	%r2351, %r3026, %r3023;
	cvt.u64.u32 	%rd4624, %r2351;
	add.s64 	%rd4625, %rd4620, %rd4624;
	mul.wide.u32 	%rd4626, %r3025, 2;
	mad.lo.s64 	%rd4627, %rd4626, %rd4273, %rd4623;
	mul.hi.u32 	%r2352, %r3025, %r3024;
	cvt.u64.u32 	%rd4628, %r2352;
	add.s64 	%rd4629, %rd4625, %rd4628;
	shl.b64 	%rd4630, %rd4629, 1;
	add.s64 	%rd4631, %rd4630, %rd4622;
	mul.wide.u32 	%rd4632, %r12, %r2216;
	add.s64 	%rd4633, %rd4632, %rd4627;
	mul.hi.u32 	%r2353, %r2216, %r12;
	cvt.u64.u32 	%rd4634, %r2353;
	add.s64 	%rd4635, %rd4631, %rd4634;
	mul.wide.u32 	%rd4636, %r11, %r2226;
	add.s64 	%rd4637, %rd4636, %rd4633;
	mul.hi.u32 	%r2354, %r2226, %r11;
	cvt.u64.u32 	%rd4638, %r2354;
	add.s64 	%rd4639, %rd4635, %rd4638;
	mul.wide.u32 	%rd4640, %r10, %r2238;
	add.s64 	%rd4641, %rd4640, %rd4637;
	mul.hi.u32 	%r2355, %r2238, %r10;
	cvt.u64.u32 	%rd4642, %r2355;
	add.s64 	%rd4643, %rd4639, %rd4642;
	mul.wide.u32 	%rd4644, %r9, %r2251;
	add.s64 	%rd4645, %rd4644, %rd4641;
	mul.hi.u32 	%r2356, %r2251, %r9;
	cvt.u64.u32 	%rd4646, %r2356;
	add.s64 	%rd4647, %rd4643, %rd4646;
	mul.wide.u32 	%rd4648, %r8, %r2266;
	add.s64 	%rd4649, %rd4648, %rd4645;
	mul.hi.u32 	%r2357, %r2266, %r8;
	cvt.u64.u32 	%rd4650, %r2357;
	add.s64 	%rd4651, %rd4647, %rd4650;
	mul.wide.u32 	%rd4652, %r7, %r2282;
	add.s64 	%rd4653, %rd4652, %rd4649;
	mul.hi.u32 	%r2358, %r2282, %r7;
	cvt.u64.u32 	%rd4654, %r2358;
	add.s64 	%rd4655, %rd4651, %rd4654;
	mul.wide.u32 	%rd4656, %r6, %r2300;
	add.s64 	%rd4657, %rd4656, %rd4653;
	mul.hi.u32 	%r2359, %r2300, %r6;
	cvt.u64.u32 	%rd4658, %r2359;
	add.s64 	%rd4659, %rd4655, %rd4658;
	mul.wide.u32 	%rd4660, %r5, %r2319;
	add.s64 	%rd4661, %rd4660, %rd4657;
	mul.hi.u32 	%r2360, %r2319, %r5;
	cvt.u64.u32 	%rd4662, %r2360;
	add.s64 	%rd4663, %rd4659, %rd4662;
	cvt.u32.u64 	%r3029, %rd4661;
	st.local.u32 	[%rd2+8], %r3029;
	shr.u64 	%rd4664, %rd4661, 32;
	add.s64 	%rd4665, %rd4664, %rd4663;
	mad.lo.s64 	%rd4666, %rd4395, %rd4443, %rd4665;
	mul.hi.u32 	%r2361, %r3027, %r3021;
	cvt.u64.u32 	%rd4667, %r2361;
	mad.lo.s64 	%rd4668, %rd4519, %rd4380, %rd4666;
	mul.hi.u32 	%r2362, %r3026, %r3022;
	mul.wide.u32 	%rd4669, %r2362, 2;
	mad.lo.s64 	%rd4670, %rd4626, %rd4325, %rd4668;
	mul.hi.u32 	%r2363, %r3025, %r3023;
	cvt.u64.u32 	%rd4671, %r2363;
	add.s64 	%rd4672, %rd4667, %rd4671;
	shl.b64 	%rd4673, %rd4672, 1;
	add.s64 	%rd4674, %rd4673, %rd4669;
	add.s64 	%rd4675, %rd4274, %rd4670;
	add.s64 	%rd4676, %rd4674, %rd4276;
	mul.wide.u32 	%rd4677, %r12, %r2226;
	add.s64 	%rd4678, %rd4677, %rd4675;
	mul.hi.u32 	%r2364, %r2226, %r12;
	cvt.u64.u32 	%rd4679, %r2364;
	add.s64 	%rd4680, %rd4676, %rd4679;
	mul.wide.u32 	%rd4681, %r11, %r2238;
	add.s64 	%rd4682, %rd4681, %rd4678;
	mul.hi.u32 	%r2365, %r2238, %r11;
	cvt.u64.u32 	%rd4683, %r2365;
	add.s64 	%rd4684, %rd4680, %rd4683;
	mul.wide.u32 	%rd4685, %r10, %r2251;
	add.s64 	%rd4686, %rd4685, %rd4682;
	mul.hi.u32 	%r2366, %r2251, %r10;
	cvt.u64.u32 	%rd4687, %r2366;
	add.s64 	%rd4688, %rd4684, %rd4687;
	mul.wide.u32 	%rd4689, %r9, %r2266;
	add.s64 	%rd4690, %rd4689, %rd4686;
	mul.hi.u32 	%r2367, %r2266, %r9;
	cvt.u64.u32 	%rd4691, %r2367;
	add.s64 	%rd4692, %rd4688, %rd4691;
	mul.wide.u32 	%rd4693, %r8, %r2282;
	add.s64 	%rd4694, %rd4693, %rd4690;
	mul.hi.u32 	%r2368, %r2282, %r8;
	cvt.u64.u32 	%rd4695, %r2368;
	add.s64 	%rd4696, %rd4692, %rd4695;
	mul.wide.u32 	%rd4697, %r7, %r2300;
	add.s64 	%rd4698, %rd4697, %rd4694;
	mul.hi.u32 	%r2369, %r2300, %r7;
	cvt.u64.u32 	%rd4699, %r2369;
	add.s64 	%rd4700, %rd4696, %rd4699;
	mul.wide.u32 	%rd4701, %r6, %r2319;
	add.s64 	%rd4702, %rd4701, %rd4698;
	mul.hi.u32 	%r2370, %r2319, %r6;
	cvt.u64.u32 	%rd4703, %r2370;
	add.s64 	%rd4704, %rd4700, %rd4703;
	cvt.u32.u64 	%r3028, %rd4702;
	st.local.u32 	[%rd2+12], %r3028;
	shr.u64 	%rd4705, %rd4702, 32;
	add.s64 	%rd4706, %rd4705, %rd4704;
	mad.lo.s64 	%rd4707, %rd4519, %rd4443, %rd4706;
	mul.hi.u32 	%r2371, %r3026, %r3021;
	cvt.u64.u32 	%rd4708, %r2371;
	mad.lo.s64 	%rd4709, %rd4626, %rd4380, %rd4707;
	mul.hi.u32 	%r2372, %r3025, %r3022;
	mul.wide.u32 	%rd4710, %r2372, 2;
	mul.wide.u32 	%rd4711, %r3024, 2;
	mad.lo.s64 	%rd4712, %rd4711, %rd4325, %rd4709;
	mul.hi.u32 	%r2373, %r3024, %r3023;
	cvt.u64.u32 	%rd4713, %r2373;
	add.s64 	%rd4714, %rd4708, %rd4713;
	shl.b64 	%rd4715, %rd4714, 1;
	add.s64 	%rd4716, %rd4715, %rd4710;
	mul.wide.u32 	%rd4717, %r12, %r2238;
	add.s64 	%rd4718, %rd4717, %rd4712;
	mul.hi.u32 	%r2374, %r2238, %r12;
	cvt.u64.u32 	%rd4719, %r2374;
	add.s64 	%rd4720, %rd4716, %rd4719;
	mul.wide.u32 	%rd4721, %r11, %r2251;
	add.s64 	%rd4722, %rd4721, %rd4718;
	mul.hi.u32 	%r2375, %r2251, %r11;
	cvt.u64.u32 	%rd4723, %r2375;
	add.s64 	%rd4724, %rd4720, %rd4723;
	mul.wide.u32 	%rd4725, %r10, %r2266;
	add.s64 	%rd4726, %rd4725, %rd4722;
	mul.hi.u32 	%r2376, %r2266, %r10;
	cvt.u64.u32 	%rd4727, %r2376;
	add.s64 	%rd4728, %rd4724, %rd4727;
	mul.wide.u32 	%rd4729, %r9, %r2282;
	add.s64 	%rd4730, %rd4729, %rd4726;
	mul.hi.u32 	%r2377, %r2282, %r9;
	cvt.u64.u32 	%rd4731, %r2377;
	add.s64 	%rd4732, %rd4728, %rd4731;
	mul.wide.u32 	%rd4733, %r8, %r2300;
	add.s64 	%rd4734, %rd4733, %rd4730;
	mul.hi.u32 	%r2378, %r2300, %r8;
	cvt.u64.u32 	%rd4735, %r2378;
	add.s64 	%rd4736, %rd4732, %rd4735;
	mul.wide.u32 	%rd4737, %r7, %r2319;
	add.s64 	%rd4738, %rd4737, %rd4734;
	mul.hi.u32 	%r2379, %r2319, %r7;
	cvt.u64.u32 	%rd4739, %r2379;
	add.s64 	%rd4740, %rd4736, %rd4739;
	cvt.u32.u64 	%r3027, %rd4738;
	st.local.u32 	[%rd2+16], %r3027;
	shr.u64 	%rd4741, %rd4738, 32;
	add.s64 	%rd4742, %rd4741, %rd4740;
	mad.lo.s64 	%rd4743, %rd4626, %rd4443, %rd4742;
	mul.hi.u32 	%r2380, %r3025, %r3021;
	mul.wide.u32 	%rd4744, %r2380, 2;
	mad.lo.s64 	%rd4745, %rd4711, %rd4380, %rd4743;
	mul.hi.u32 	%r2381, %r3024, %r3022;
	mul.wide.u32 	%rd4746, %r2381, 2;
	add.s64 	%rd4747, %rd4744, %rd4746;
	add.s64 	%rd4748, %rd4326, %rd4745;
	add.s64 	%rd4749, %rd4747, %rd4328;
	mul.wide.u32 	%rd4750, %r12, %r2251;
	add.s64 	%rd4751, %rd4750, %rd4748;
	mul.hi.u32 	%r2382, %r2251, %r12;
	cvt.u64.u32 	%rd4752, %r2382;
	add.s64 	%rd4753, %rd4749, %rd4752;
	mul.wide.u32 	%rd4754, %r11, %r2266;
	add.s64 	%rd4755, %rd4754, %rd4751;
	mul.hi.u32 	%r2383, %r2266, %r11;
	cvt.u64.u32 	%rd4756, %r2383;
	add.s64 	%rd4757, %rd4753, %rd4756;
	mul.wide.u32 	%rd4758, %r10, %r2282;
	add.s64 	%rd4759, %rd4758, %rd4755;
	mul.hi.u32 	%r2384, %r2282, %r10;
	cvt.u64.u32 	%rd4760, %r2384;
	add.s64 	%rd4761, %rd4757, %rd4760;
	mul.wide.u32 	%rd4762, %r9, %r2300;
	add.s64 	%rd4763, %rd4762, %rd4759;
	mul.hi.u32 	%r2385, %r2300, %r9;
	cvt.u64.u32 	%rd4764, %r2385;
	add.s64 	%rd4765, %rd4761, %rd4764;
	mul.wide.u32 	%rd4766, %r8, %r2319;
	add.s64 	%rd4767, %rd4766, %rd4763;
	mul.hi.u32 	%r2386, %r2319, %r8;
	cvt.u64.u32 	%rd4768, %r2386;
	add.s64 	%rd4769, %rd4765, %rd4768;
	cvt.u32.u64 	%r3026, %rd4767;
	st.local.u32 	[%rd2+20], %r3026;
	shr.u64 	%rd4770, %rd4767, 32;
	add.s64 	%rd4771, %rd4770, %rd4769;
	mad.lo.s64 	%rd4772, %rd4711, %rd4443, %rd4771;
	mul.hi.u32 	%r2387, %r3024, %r3021;
	mul.wide.u32 	%rd4773, %r2387, 2;
	mul.wide.u32 	%rd4774, %r3023, 2;
	mad.lo.s64 	%rd4775, %rd4774, %rd4380, %rd4772;
	mul.hi.u32 	%r2388, %r3023, %r3022;
	mul.wide.u32 	%rd4776, %r2388, 2;
	add.s64 	%rd4777, %rd4773, %rd4776;
	mul.wide.u32 	%rd4778, %r12, %r2266;
	add.s64 	%rd4779, %rd4778, %rd4775;
	mul.hi.u32 	%r2389, %r2266, %r12;
	cvt.u64.u32 	%rd4780, %r2389;
	add.s64 	%rd4781, %rd4777, %rd4780;
	mul.wide.u32 	%rd4782, %r11, %r2282;
	add.s64 	%rd4783, %rd4782, %rd4779;
	mul.hi.u32 	%r2390, %r2282, %r11;
	cvt.u64.u32 	%rd4784, %r2390;
	add.s64 	%rd4785, %rd4781, %rd4784;
	mul.wide.u32 	%rd4786, %r10, %r2300;
	add.s64 	%rd4787, %rd4786, %rd4783;
	mul.hi.u32 	%r2391, %r2300, %r10;
	cvt.u64.u32 	%rd4788, %r2391;
	add.s64 	%rd4789, %rd4785, %rd4788;
	mul.wide.u32 	%rd4790, %r9, %r2319;
	add.s64 	%rd4791, %rd4790, %rd4787;
	mul.hi.u32 	%r2392, %r2319, %r9;
	cvt.u64.u32 	%rd4792, %r2392;
	add.s64 	%rd4793, %rd4789, %rd4792;
	cvt.u32.u64 	%r3025, %rd4791;
	st.local.u32 	[%rd2+24], %r3025;
	shr.u64 	%rd4794, %rd4791, 32;
	add.s64 	%rd4795, %rd4794, %rd4793;
	mad.lo.s64 	%rd4796, %rd4774, %rd4443, %rd4795;
	mul.hi.u32 	%r2393, %r3023, %r3021;
	mul.wide.u32 	%rd4797, %r2393, 2;
	add.s64 	%rd4798, %rd4381, %rd4796;
	add.s64 	%rd4799, %rd4797, %rd4383;
	mul.wide.u32 	%rd4800, %r12, %r2282;
	add.s64 	%rd4801, %rd4800, %rd4798;
	mul.hi.u32 	%r2394, %r2282, %r12;
	cvt.u64.u32 	%rd4802, %r2394;
	add.s64 	%rd4803, %rd4799, %rd4802;
	mul.wide.u32 	%rd4804, %r11, %r2300;
	add.s64 	%rd4805, %rd4804, %rd4801;
	mul.hi.u32 	%r2395, %r2300, %r11;
	cvt.u64.u32 	%rd4806, %r2395;
	add.s64 	%rd4807, %rd4803, %rd4806;
	mul.wide.u32 	%rd4808, %r10, %r2319;
	add.s64 	%rd4809, %rd4808, %rd4805;
	mul.hi.u32 	%r2396, %r2319, %r10;
	cvt.u64.u32 	%rd4810, %r2396;
	add.s64 	%rd4811, %rd4807, %rd4810;
	cvt.u32.u64 	%r3024, %rd4809;
	st.local.u32 	[%rd2+28], %r3024;
	shr.u64 	%rd4812, %rd4809, 32;
	add.s64 	%rd4813, %rd4812, %rd4811;
	mul.wide.u32 	%rd4814, %r3022, %r3021;
	shl.b64 	%rd4815, %rd4814, 1;
	add.s64 	%rd4816, %rd4815, %rd4813;
	mul.hi.u32 	%r2397, %r3022, %r3021;
	mul.wide.u32 	%rd4817, %r2397, 2;
	mul.wide.u32 	%rd4818, %r12, %r2300;
	add.s64 	%rd4819, %rd4818, %rd4816;
	mul.hi.u32 	%r2398, %r2300, %r12;
	cvt.u64.u32 	%rd4820, %r2398;
	add.s64 	%rd4821, %rd4817, %rd4820;
	mul.wide.u32 	%rd4822, %r11, %r2319;
	add.s64 	%rd4823, %rd4822, %rd4819;
	mul.hi.u32 	%r2399, %r2319, %r11;
	cvt.u64.u32 	%rd4824, %r2399;
	add.s64 	%rd4825, %rd4821, %rd4824;
	cvt.u32.u64 	%r3023, %rd4823;
	st.local.u32 	[%rd2+32], %r3023;
	shr.u64 	%rd4826, %rd4823, 32;
	add.s64 	%rd4827, %rd4826, %rd4825;
	add.s64 	%rd4828, %rd4444, %rd4827;
	mul.wide.u32 	%rd4829, %r12, %r2319;
	add.s64 	%rd4830, %rd4829, %rd4828;
	mul.hi.u32 	%r2400, %r2319, %r12;
	cvt.u64.u32 	%rd4831, %r2400;
	add.s64 	%rd4832, %rd4446, %rd4831;
	cvt.u32.u64 	%r3022, %rd4830;
	st.local.u32 	[%rd2+36], %r3022;
	shr.u64 	%rd4833, %rd4830, 32;
	add.s64 	%rd4834, %rd4833, %rd4832;
	cvt.u32.u64 	%r3021, %rd4834;
	st.local.u32 	[%rd2+40], %r3021;
	setp.lt.u64 	%p129, %rd4834, 4294967296;
	@%p129 bra 	$L__BB1_51;
	sub.s32 	%r485, %r3031, %r17;
	st.local.u32 	[%rd2], %r485;
	setp.lt.u32 	%p130, %r3031, %r17;
	selp.s32 	%r2401, -1, 0, %p130;
	sub.s32 	%r2402, %r3030, %r3;
	add.s32 	%r486, %r2402, %r2401;
	st.local.u32 	[%rd2+4], %r486;
	setp.gt.u32 	%p131, %r486, %r3030;
	selp.s32 	%r2403, -1, 0, %p131;
	sub.s32 	%r2404, %r3029, %r4;
	add.s32 	%r487, %r2404, %r2403;
	st.local.u32 	[%rd2+8], %r487;
	setp.gt.u32 	%p132, %r487, %r3029;
	selp.s32 	%r2405, -1, 0, %p132;
	sub.s32 	%r2406, %r3028, %r5;
	add.s32 	%r488, %r2406, %r2405;
	st.local.u32 	[%rd2+12], %r488;
	setp.gt.u32 	%p133, %r488, %r3028;
	selp.s32 	%r2407, -1, 0, %p133;
	sub.s32 	%r2408, %r3027, %r6;
	add.s32 	%r489, %r2408, %r2407;
	st.local.u32 	[%rd2+16], %r489;
	setp.gt.u32 	%p134, %r489, %r3027;
	selp.s32 	%r2409, -1, 0, %p134;
	sub.s32 	%r2410, %r3026, %r7;
	add.s32 	%r490, %r2410, %r2409;
	st.local.u32 	[%rd2+20], %r490;
	setp.gt.u32 	%p135, %r490, %r3026;
	selp.s32 	%r2411, -1, 0, %p135;
	sub.s32 	%r2412, %r3025, %r8;
	add.s32 	%r491, %r2412, %r2411;
	st.local.u32 	[%rd2+24], %r491;
	setp.gt.u32 	%p136, %r491, %r3025;
	selp.s32 	%r2413, -1, 0, %p136;
	sub.s32 	%r2414, %r3024, %r9;
	add.s32 	%r492, %r2414, %r2413;
	st.local.u32 	[%rd2+28], %r492;
	setp.gt.u32 	%p137, %r492, %r3024;
	selp.s32 	%r2415, -1, 0, %p137;
	sub.s32 	%r2416, %r3023, %r10;
	add.s32 	%r493, %r2416, %r2415;
	st.local.u32 	[%rd2+32], %r493;
	setp.gt.u32 	%p138, %r493, %r3023;
	selp.s32 	%r2417, -1, 0, %p138;
	sub.s32 	%r2418, %r3022, %r11;
	add.s32 	%r494, %r2418, %r2417;
	st.local.u32 	[%rd2+36], %r494;
	setp.gt.u32 	%p139, %r494, %r3022;
	selp.s32 	%r2419, -1, 0, %p139;
	sub.s32 	%r2420, %r3021, %r12;
	add.s32 	%r3021, %r2420, %r2419;
	st.local.u32 	[%rd2+40], %r3021;
	mov.u32 	%r3022, %r494;
	mov.u32 	%r3023, %r493;
	mov.u32 	%r3024, %r492;
	mov.u32 	%r3025, %r491;
	mov.u32 	%r3026, %r490;
	mov.u32 	%r3027, %r489;
	mov.u32 	%r3028, %r488;
	mov.u32 	%r3029, %r487;
	mov.u32 	%r3030, %r486;
	mov.u32 	%r3031, %r485;
$L__BB1_51:
	setp.eq.s32 	%p140, %r2976, 0;
	@%p140 bra 	$L__BB1_54;
	mul.wide.u32 	%rd4835, %r2976, 44;
	add.s64 	%rd4836, %rd3, %rd4835;
	ld.local.u32 	%r2421, [%rd4836];
	mul.wide.u32 	%rd4837, %r2421, %r3031;
	mul.hi.u32 	%r2422, %r3031, %r2421;
	cvt.u64.u32 	%rd4838, %r2422;
	cvt.u32.u64 	%r2423, %rd4837;
	mul.lo.s32 	%r2424, %r13, %r2423;
	mul.wide.u32 	%rd4839, %r17, %r2424;
	add.s64 	%rd4840, %rd4839, %rd4837;
	mul.hi.u32 	%r2425, %r2424, %r17;
	cvt.u64.u32 	%rd4841, %r2425;
	add.s64 	%rd4842, %rd4838, %rd4841;
	shr.u64 	%rd4843, %rd4840, 32;
	add.s64 	%rd4844, %rd4842, %rd4843;
	ld.local.u32 	%r2426, [%rd4836+4];
	mul.wide.u32 	%rd4845, %r2426, %r3031;
	add.s64 	%rd4846, %rd4845, %rd4844;
	mul.hi.u32 	%r2427, %r3031, %r2426;
	cvt.u64.u32 	%rd4847, %r2427;
	mul.wide.u32 	%rd4848, %r2421, %r3030;
	add.s64 	%rd4849, %rd4848, %rd4846;
	mul.hi.u32 	%r2428, %r3030, %r2421;
	cvt.u64.u32 	%rd4850, %r2428;
	add.s64 	%rd4851, %rd4847, %rd4850;
	mul.wide.u32 	%rd4852, %r3, %r2424;
	add.s64 	%rd4853, %rd4852, %rd4849;
	mul.hi.u32 	%r2429, %r2424, %r3;
	cvt.u64.u32 	%rd4854, %r2429;
	add.s64 	%rd4855, %rd4851, %rd4854;
	cvt.u32.u64 	%r2430, %rd4853;
	mul.lo.s32 	%r2431, %r13, %r2430;
	mul.wide.u32 	%rd4856, %r17, %r2431;
	add.s64 	%rd4857, %rd4856, %rd4853;
	mul.hi.u32 	%r2432, %r2431, %r17;
	cvt.u64.u32 	%rd4858, %r2432;
	add.s64 	%rd4859, %rd4855, %rd4858;
	shr.u64 	%rd4860, %rd4857, 32;
	add.s64 	%rd4861, %rd4859, %rd4860;
	ld.local.u32 	%r2433, [%rd4836+8];
	mul.wide.u32 	%rd4862, %r2433, %r3031;
	add.s64 	%rd4863, %rd4862, %rd4861;
	mul.hi.u32 	%r2434, %r3031, %r2433;
	cvt.u64.u32 	%rd4864, %r2434;
	mul.wide.u32 	%rd4865, %r2426, %r3030;
	add.s64 	%rd4866, %rd4865, %rd4863;
	mul.hi.u32 	%r2435, %r3030, %r2426;
	cvt.u64.u32 	%rd4867, %r2435;
	add.s64 	%rd4868, %rd4864, %rd4867;
	mul.wide.u32 	%rd4869, %r2421, %r3029;
	add.s64 	%rd4870, %rd4869, %rd4866;
	mul.hi.u32 	%r2436, %r3029, %r2421;
	cvt.u64.u32 	%rd4871, %r2436;
	add.s64 	%rd4872, %rd4868, %rd4871;
	mul.wide.u32 	%rd4873, %r4, %r2424;
	add.s64 	%rd4874, %rd4873, %rd4870;
	mul.hi.u32 	%r2437, %r2424, %r4;
	cvt.u64.u32 	%rd4875, %r2437;
	add.s64 	%rd4876, %rd4872, %rd4875;
	mul.wide.u32 	%rd4877, %r3, %r2431;
	add.s64 	%rd4878, %rd4877, %rd4874;
	mul.hi.u32 	%r2438, %r2431, %r3;
	cvt.u64.u32 	%rd4879, %r2438;
	add.s64 	%rd4880, %rd4876, %rd4879;
	cvt.u32.u64 	%r2439, %rd4878;
	mul.lo.s32 	%r2440, %r13, %r2439;
	mul.wide.u32 	%rd4881, %r17, %r2440;
	add.s64 	%rd4882, %rd4881, %rd4878;
	mul.hi.u32 	%r2441, %r2440, %r17;
	cvt.u64.u32 	%rd4883, %r2441;
	add.s64 	%rd4884, %rd4880, %rd4883;
	shr.u64 	%rd4885, %rd4882, 32;
	add.s64 	%rd4886, %rd4884, %rd4885;
	ld.local.u32 	%r2442, [%rd4836+12];
	mul.wide.u32 	%rd4887, %r2442, %r3031;
	add.s64 	%rd4888, %rd4887, %rd4886;
	mul.hi.u32 	%r2443, %r3031, %r2442;
	cvt.u64.u32 	%rd4889, %r2443;
	mul.wide.u32 	%rd4890, %r2433, %r3030;
	add.s64 	%rd4891, %rd4890, %rd4888;
	mul.hi.u32 	%r2444, %r3030, %r2433;
	cvt.u64.u32 	%rd4892, %r2444;
	add.s64 	%rd4893, %rd4889, %rd4892;
	mul.wide.u32 	%rd4894, %r2426, %r3029;
	add.s64 	%rd4895, %rd4894, %rd4891;
	mul.hi.u32 	%r2445, %r3029, %r2426;
	cvt.u64.u32 	%rd4896, %r2445;
	add.s64 	%rd4897, %rd4893, %rd4896;
	mul.wide.u32 	%rd4898, %r2421, %r3028;
	add.s64 	%rd4899, %rd4898, %rd4895;
	mul.hi.u32 	%r2446, %r3028, %r2421;
	cvt.u64.u32 	%rd4900, %r2446;
	add.s64 	%rd4901, %rd4897, %rd4900;
	mul.wide.u32 	%rd4902, %r5, %r2424;
	add.s64 	%rd4903, %rd4902, %rd4899;
	mul.hi.u32 	%r2447, %r2424, %r5;
	cvt.u64.u32 	%rd4904, %r2447;
	add.s64 	%rd4905, %rd4901, %rd4904;
	mul.wide.u32 	%rd4906, %r4, %r2431;
	add.s64 	%rd4907, %rd4906, %rd4903;
	mul.hi.u32 	%r2448, %r2431, %r4;
	cvt.u64.u32 	%rd4908, %r2448;
	add.s64 	%rd4909, %rd4905, %rd4908;
	mul.wide.u32 	%rd4910, %r3, %r2440;
	add.s64 	%rd4911, %rd4910, %rd4907;
	mul.hi.u32 	%r2449, %r2440, %r3;
	cvt.u64.u32 	%rd4912, %r2449;
	add.s64 	%rd4913, %rd4909, %rd4912;
	cvt.u32.u64 	%r2450, %rd4911;
	mul.lo.s32 	%r2451, %r13, %r2450;
	mul.wide.u32 	%rd4914, %r17, %r2451;
	add.s64 	%rd4915, %rd4914, %rd4911;
	mul.hi.u32 	%r2452, %r2451, %r17;
	cvt.u64.u32 	%rd4916, %r2452;
	add.s64 	%rd4917, %rd4913, %rd4916;
	shr.u64 	%rd4918, %rd4915, 32;
	add.s64 	%rd4919, %rd4917, %rd4918;
	ld.local.u32 	%r2453, [%rd4836+16];
	mul.wide.u32 	%rd4920, %r2453, %r3031;
	add.s64 	%rd4921, %rd4920, %rd4919;
	mul.hi.u32 	%r2454, %r3031, %r2453;
	cvt.u64.u32 	%rd4922, %r2454;
	mul.wide.u32 	%rd4923, %r2442, %r3030;
	add.s64 	%rd4924, %rd4923, %rd4921;
	mul.hi.u32 	%r2455, %r3030, %r2442;
	cvt.u64.u32 	%rd4925, %r2455;
	add.s64 	%rd4926, %rd4922, %rd4925;
	mul.wide.u32 	%rd4927, %r2433, %r3029;
	add.s64 	%rd4928, %rd4927, %rd4924;
	mul.hi.u32 	%r2456, %r3029, %r2433;
	cvt.u64.u32 	%rd4929, %r2456;
	add.s64 	%rd4930, %rd4926, %rd4929;
	mul.wide.u32 	%rd4931, %r2426, %r3028;
	add.s64 	%rd4932, %rd4931, %rd4928;
	mul.hi.u32 	%r2457, %r3028, %r2426;
	cvt.u64.u32 	%rd4933, %r2457;
	add.s64 	%rd4934, %rd4930, %rd4933;
	mul.wide.u32 	%rd4935, %r2421, %r3027;
	add.s64 	%rd4936, %rd4935, %rd4932;
	mul.hi.u32 	%r2458, %r3027, %r2421;
	cvt.u64.u32 	%rd4937, %r2458;
	add.s64 	%rd4938, %rd4934, %rd4937;
	mul.wide.u32 	%rd4939, %r6, %r2424;
	add.s64 	%rd4940, %rd4939, %rd4936;
	mul.hi.u32 	%r2459, %r2424, %r6;
	cvt.u64.u32 	%rd4941, %r2459;
	add.s64 	%rd4942, %rd4938, %rd4941;
	mul.wide.u32 	%rd4943, %r5, %r2431;
	add.s64 	%rd4944, %rd4943, %rd4940;
	mul.hi.u32 	%r2460, %r2431, %r5;
	cvt.u64.u32 	%rd4945, %r2460;
	add.s64 	%rd4946, %rd4942, %rd4945;
	mul.wide.u32 	%rd4947, %r4, %r2440;
	add.s64 	%rd4948, %rd4947, %rd4944;
	mul.hi.u32 	%r2461, %r2440, %r4;
	cvt.u64.u32 	%rd4949, %r2461;
	add.s64 	%rd4950, %rd4946, %rd4949;
	mul.wide.u32 	%rd4951, %r3, %r2451;
	add.s64 	%rd4952, %rd4951, %rd4948;
	mul.hi.u32 	%r2462, %r2451, %r3;
	cvt.u64.u32 	%rd4953, %r2462;
	add.s64 	%rd4954, %rd4950, %rd4953;
	cvt.u32.u64 	%r2463, %rd4952;
	mul.lo.s32 	%r2464, %r13, %r2463;
	mul.wide.u32 	%rd4955, %r17, %r2464;
	add.s64 	%rd4956, %rd4955, %rd4952;
	mul.hi.u32 	%r2465, %r2464, %r17;
	cvt.u64.u32 	%rd4957, %r2465;
	add.s64 	%rd4958, %rd4954, %rd4957;
	shr.u64 	%rd4959, %rd4956, 32;
	add.s64 	%rd4960, %rd4958, %rd4959;
	ld.local.u32 	%r2466, [%rd4836+20];
	mul.wide.u32 	%rd4961, %r2466, %r3031;
	add.s64 	%rd4962, %rd4961, %rd4960;
	mul.hi.u32 	%r2467, %r3031, %r2466;
	cvt.u64.u32 	%rd4963, %r2467;
	mul.wide.u32 	%rd4964, %r2453, %r3030;
	add.s64 	%rd4965, %rd4964, %rd4962;
	mul.hi.u32 	%r2468, %r3030, %r2453;
	cvt.u64.u32 	%rd4966, %r2468;
	add.s64 	%rd4967, %rd4963, %rd4966;
	mul.wide.u32 	%rd4968, %r2442, %r3029;
	add.s64 	%rd4969, %rd4968, %rd4965;
	mul.hi.u32 	%r2469, %r3029, %r2442;
	cvt.u64.u32 	%rd4970, %r2469;
	add.s64 	%rd4971, %rd4967, %rd4970;
	mul.wide.u32 	%rd4972, %r2433, %r3028;
	add.s64 	%rd4973, %rd4972, %rd4969;
	mul.hi.u32 	%r2470, %r3028, %r2433;
	cvt.u64.u32 	%rd4974, %r2470;
	add.s64 	%rd4975, %rd4971, %rd4974;
	mul.wide.u32 	%rd4976, %r2426, %r3027;
	add.s64 	%rd4977, %rd4976, %rd4973;
	mul.hi.u32 	%r2471, %r3027, %r2426;
	cvt.u64.u32 	%rd4978, %r2471;
	add.s64 	%rd4979, %rd4975, %rd4978;
	mul.wide.u32 	%rd4980, %r2421, %r3026;
	add.s64 	%rd4981, %rd4980, %rd4977;
	mul.hi.u32 	%r2472, %r3026, %r2421;
	cvt.u64.u32 	%rd4982, %r2472;
	add.s64 	%rd4983, %rd4979, %rd4982;
	mul.wide.u32 	%rd4984, %r7, %r2424;
	add.s64 	%rd4985, %rd4984, %rd4981;
	mul.hi.u32 	%r2473, %r2424, %r7;
	cvt.u64.u32 	%rd4986, %r2473;
	add.s64 	%rd4987, %rd4983, %rd4986;
	mul.wide.u32 	%rd4988, %r6, %r2431;
	add.s64 	%rd4989, %rd4988, %rd4985;
	mul.hi.u32 	%r2474, %r2431, %r6;
	cvt.u64.u32 	%rd4990, %r2474;
	add.s64 	%rd4991, %rd4987, %rd4990;
	mul.wide.u32 	%rd4992, %r5, %r2440;
	add.s64 	%rd4993, %rd4992, %rd4989;
	mul.hi.u32 	%r2475, %r2440, %r5;
	cvt.u64.u32 	%rd4994, %r2475;
	add.s64 	%rd4995, %rd4991, %rd4994;
	mul.wide.u32 	%rd4996, %r4, %r2451;
	add.s64 	%rd4997, %rd4996, %rd4993;
	mul.hi.u32 	%r2476, %r2451, %r4;
	cvt.u64.u32 	%rd4998, %r2476;
	add.s64 	%rd4999, %rd4995, %rd4998;
	mul.wide.u32 	%rd5000, %r3, %r2464;
	add.s64 	%rd5001, %rd5000, %rd4997;
	mul.hi.u32 	%r2477, %r2464, %r3;
	cvt.u64.u32 	%rd5002, %r2477;
	add.s64 	%rd5003, %rd4999, %rd5002;
	cvt.u32.u64 	%r2478, %rd5001;
	mul.lo.s32 	%r2479, %r13, %r2478;
	mul.wide.u32 	%rd5004, %r17, %r2479;
	add.s64 	%rd5005, %rd5004, %rd5001;
	mul.hi.u32 	%r2480, %r2479, %r17;
	cvt.u64.u32 	%rd5006, %r2480;
	add.s64 	%rd5007, %rd5003, %rd5006;
	shr.u64 	%rd5008, %rd5005, 32;
	add.s64 	%rd5009, %rd5007, %rd5008;
	ld.local.u32 	%r2481, [%rd4836+24];
	mul.wide.u32 	%rd5010, %r2481, %r3031;
	add.s64 	%rd5011, %rd5010, %rd5009;
	mul.hi.u32 	%r2482, %r3031, %r2481;
	cvt.u64.u32 	%rd5012, %r2482;
	mul.wide.u32 	%rd5013, %r2466, %r3030;
	add.s64 	%rd5014, %rd5013, %rd5011;
	mul.hi.u32 	%r2483, %r3030, %r2466;
	cvt.u64.u32 	%rd5015, %r2483;
	add.s64 	%rd5016, %rd5012, %rd5015;
	mul.wide.u32 	%rd5017, %r2453, %r3029;
	add.s64 	%rd5018, %rd5017, %rd5014;
	mul.hi.u32 	%r2484, %r3029, %r2453;
	cvt.u64.u32 	%rd5019, %r2484;
	add.s64 	%rd5020, %rd5016, %rd5019;
	mul.wide.u32 	%rd5021, %r2442, %r3028;
	add.s64 	%rd5022, %rd5021, %rd5018;
	mul.hi.u32 	%r2485, %r3028, %r2442;
	cvt.u64.u32 	%rd5023, %r2485;
	add.s64 	%rd5024, %rd5020, %rd5023;
	mul.wide.u32 	%rd5025, %r2433, %r3027;
	add.s64 	%rd5026, %rd5025, %rd5022;
	mul.hi.u32 	%r2486, %r3027, %r2433;
	cvt.u64.u32 	%rd5027, %r2486;
	add.s64 	%rd5028, %rd5024, %rd5027;
	mul.wide.u32 	%rd5029, %r2426, %r3026;
	add.s64 	%rd5030, %rd5029, %rd5026;
	mul.hi.u32 	%r2487, %r3026, %r2426;
	cvt.u64.u32 	%rd5031, %r2487;
	add.s64 	%rd5032, %rd5028, %rd5031;
	mul.wide.u32 	%rd5033, %r2421, %r3025;
	add.s64 	%rd5034, %rd5033, %rd5030;
	mul.hi.u32 	%r2488, %r3025, %r2421;
	cvt.u64.u32 	%rd5035, %r2488;
	add.s64 	%rd5036, %rd5032, %rd5035;
	mul.wide.u32 	%rd5037, %r8, %r2424;
	add.s64 	%rd5038, %rd5037, %rd5034;
	mul.hi.u32 	%r2489, %r2424, %r8;
	cvt.u64.u32 	%rd5039, %r2489;
	add.s64 	%rd5040, %rd5036, %rd5039;
	mul.wide.u32 	%rd5041, %r7, %r2431;
	add.s64 	%rd5042, %rd5041, %rd5038;
	mul.hi.u32 	%r2490, %r2431, %r7;
	cvt.u64.u32 	%rd5043, %r2490;
	add.s64 	%rd5044, %rd5040, %rd5043;
	mul.wide.u32 	%rd5045, %r6, %r2440;
	add.s64 	%rd5046, %rd5045, %rd5042;
	mul.hi.u32 	%r2491, %r2440, %r6;
	cvt.u64.u32 	%rd5047, %r2491;
	add.s64 	%rd5048, %rd5044, %rd5047;
	mul.wide.u32 	%rd5049, %r5, %r2451;
	add.s64 	%rd5050, %rd5049, %rd5046;
	mul.hi.u32 	%r2492, %r2451, %r5;
	cvt.u64.u32 	%rd5051, %r2492;
	add.s64 	%rd5052, %rd5048, %rd5051;
	mul.wide.u32 	%rd5053, %r4, %r2464;
	add.s64 	%rd5054, %rd5053, %rd5050;
	mul.hi.u32 	%r2493, %r2464, %r4;
	cvt.u64.u32 	%rd5055, %r2493;
	add.s64 	%rd5056, %rd5052, %rd5055;
	mul.wide.u32 	%rd5057, %r3, %r2479;
	add.s64 	%rd5058, %rd5057, %rd5054;
	mul.hi.u32 	%r2494, %r2479, %r3;
	cvt.u64.u32 	%rd5059, %r2494;
	add.s64 	%rd5060, %rd5056, %rd5059;
	cvt.u32.u64 	%r2495, %rd5058;
	mul.lo.s32 	%r2496, %r13, %r2495;
	mul.wide.u32 	%rd5061, %r17, %r2496;
	add.s64 	%rd5062, %rd5061, %rd5058;
	mul.hi.u32 	%r2497, %r2496, %r17;
	cvt.u64.u32 	%rd5063, %r2497;
	add.s64 	%rd5064, %rd5060, %rd5063;
	shr.u64 	%rd5065, %rd5062, 32;
	add.s64 	%rd5066, %rd5064, %rd5065;
	ld.local.u32 	%r2498, [%rd4836+28];
	mul.wide.u32 	%rd5067, %r2498, %r3031;
	add.s64 	%rd5068, %rd5067, %rd5066;
	mul.hi.u32 	%r2499, %r3031, %r2498;
	cvt.u64.u32 	%rd5069, %r2499;
	mul.wide.u32 	%rd5070, %r2481, %r3030;
	add.s64 	%rd5071, %rd5070, %rd5068;
	mul.hi.u32 	%r2500, %r3030, %r2481;
	cvt.u64.u32 	%rd5072, %r2500;
	add.s64 	%rd5073, %rd5069, %rd5072;
	mul.wide.u32 	%rd5074, %r2466, %r3029;
	add.s64 	%rd5075, %rd5074, %rd5071;
	mul.hi.u32 	%r2501, %r3029, %r2466;
	cvt.u64.u32 	%rd5076, %r2501;
	add.s64 	%rd5077, %rd5073, %rd5076;
	mul.wide.u32 	%rd5078, %r2453, %r3028;
	add.s64 	%rd5079, %rd5078, %rd5075;
	mul.hi.u32 	%r2502, %r3028, %r2453;
	cvt.u64.u32 	%rd5080, %r2502;
	add.s64 	%rd5081, %rd5077, %rd5080;
	mul.wide.u32 	%rd5082, %r2442, %r3027;
	add.s64 	%rd5083, %rd5082, %rd5079;
	mul.hi.u32 	%r2503, %r3027, %r2442;
	cvt.u64.u32 	%rd5084, %r2503;
	add.s64 	%rd5085, %rd5081, %rd5084;
	mul.wide.u32 	%rd5086, %r2433, %r3026;
	add.s64 	%rd5087, %rd5086, %rd5083;
	mul.hi.u32 	%r2504, %r3026, %r2433;
	cvt.u64.u32 	%rd5088, %r2504;
	add.s64 	%rd5089, %rd5085, %rd5088;
	mul.wide.u32 	%rd5090, %r2426, %r3025;
	add.s64 	%rd5091, %rd5090, %rd5087;
	mul.hi.u32 	%r2505, %r3025, %r2426;
	cvt.u64.u32 	%rd5092, %r2505;
	add.s64 	%rd5093, %rd5089, %rd5092;
	mul.wide.u32 	%rd5094, %r2421, %r3024;
	add.s64 	%rd5095, %rd5094, %rd5091;
	mul.hi.u32 	%r2506, %r3024, %r2421;
	cvt.u64.u32 	%rd5096, %r2506;
	add.s64 	%rd5097, %rd5093, %rd5096;
	mul.wide.u32 	%rd5098, %r9, %r2424;
	add.s64 	%rd5099, %rd5098, %rd5095;
	mul.hi.u32 	%r2507, %r2424, %r9;
	cvt.u64.u32 	%rd5100, %r2507;
	add.s64 	%rd5101, %rd5097, %rd5100;
	mul.wide.u32 	%rd5102, %r8, %r2431;
	add.s64 	%rd5103, %rd5102, %rd5099;
	mul.hi.u32 	%r2508, %r2431, %r8;
	cvt.u64.u32 	%rd5104, %r2508;
	add.s64 	%rd5105, %rd5101, %rd5104;
	mul.wide.u32 	%rd5106, %r7, %r2440;
	add.s64 	%rd5107, %rd5106, %rd5103;
	mul.hi.u32 	%r2509, %r2440, %r7;
	cvt.u64.u32 	%rd5108, %r2509;
	add.s64 	%rd5109, %rd5105, %rd5108;
	mul.wide.u32 	%rd5110, %r6, %r2451;
	add.s64 	%rd5111, %rd5110, %rd5107;
	mul.hi.u32 	%r2510, %r2451, %r6;
	cvt.u64.u32 	%rd5112, %r2510;
	add.s64 	%rd5113, %rd5109, %rd5112;
	mul.wide.u32 	%rd5114, %r5, %r2464;
	add.s64 	%rd5115, %rd5114, %rd5111;
	mul.hi.u32 	%r2511, %r2464, %r5;
	cvt.u64.u32 	%rd5116, %r2511;
	add.s64 	%rd5117, %rd5113, %rd5116;
	mul.wide.u32 	%rd5118, %r4, %r2479;
	add.s64 	%rd5119, %rd5118, %rd5115;
	mul.hi.u32 	%r2512, %r2479, %r4;
	cvt.u64.u32 	%rd5120, %r2512;
	add.s64 	%rd5121, %rd5117, %rd5120;
	mul.wide.u32 	%rd5122, %r3, %r2496;
	add.s64 	%rd5123, %rd5122, %rd5119;
	mul.hi.u32 	%r2513, %r2496, %r3;
	cvt.u64.u32 	%rd5124, %r2513;
	add.s64 	%rd5125, %rd5121, %rd5124;
	cvt.u32.u64 	%r2514, %rd5123;
	mul.lo.s32 	%r2515, %r13, %r2514;
	mul.wide.u32 	%rd5126, %r17, %r2515;
	add.s64 	%rd5127, %rd5126, %rd5123;
	mul.hi.u32 	%r2516, %r2515, %r17;
	cvt.u64.u32 	%rd5128, %r2516;
	add.s64 	%rd5129, %rd5125, %rd5128;
	shr.u64 	%rd5130, %rd5127, 32;
	add.s64 	%rd5131, %rd5129, %rd5130;
	ld.local.u32 	%r2517, [%rd4836+32];
	mul.wide.u32 	%rd5132, %r2517, %r3031;
	add.s64 	%rd5133, %rd5132, %rd5131;
	mul.hi.u32 	%r2518, %r3031, %r2517;
	cvt.u64.u32 	%rd5134, %r2518;
	mul.wide.u32 	%rd5135, %r2498, %r3030;
	add.s64 	%rd5136, %rd5135, %rd5133;
	mul.hi.u32 	%r2519, %r3030, %r2498;
	cvt.u64.u32 	%rd5137, %r2519;
	add.s64 	%rd5138, %rd5134, %rd5137;
	mul.wide.u32 	%rd5139, %r2481, %r3029;
	add.s64 	%rd5140, %rd5139, %rd5136;
	mul.hi.u32 	%r2520, %r3029, %r2481;
	cvt.u64.u32 	%rd5141, %r2520;
	add.s64 	%rd5142, %rd5138, %rd5141;
	mul.wide.u32 	%rd5143, %r2466, %r3028;
	add.s64 	%rd5144, %rd5143, %rd5140;
	mul.hi.u32 	%r2521, %r3028, %r2466;
	cvt.u64.u32 	%rd5145, %r2521;
	add.s64 	%rd5146, %rd5142, %rd5145;
	mul.wide.u32 	%rd5147, %r2453, %r3027;
	add.s64 	%rd5148, %rd5147, %rd5144;
	mul.hi.u32 	%r2522, %r3027, %r2453;
	cvt.u64.u32 	%rd5149, %r2522;
	add.s64 	%rd5150, %rd5146, %rd5149;
	mul.wide.u32 	%rd5151, %r2442, %r3026;
	add.s64 	%rd5152, %rd5151, %rd5148;
	mul.hi.u32 	%r2523, %r3026, %r2442;
	cvt.u64.u32 	%rd5153, %r2523;
	add.s64 	%rd5154, %rd5150, %rd5153;
	mul.wide.u32 	%rd5155, %r2433, %r3025;
	add.s64 	%rd5156, %rd5155, %rd5152;
	mul.hi.u32 	%r2524, %r3025, %r2433;
	cvt.u64.u32 	%rd5157, %r2524;
	add.s64 	%rd5158, %rd5154, %rd5157;
	mul.wide.u32 	%rd5159, %r2426, %r3024;
	add.s64 	%rd5160, %rd5159, %rd5156;
	mul.hi.u32 	%r2525, %r3024, %r2426;
	cvt.u64.u32 	%rd5161, %r2525;
	add.s64 	%rd5162, %rd5158, %rd5161;
	mul.wide.u32 	%rd5163, %r2421, %r3023;
	add.s64 	%rd5164, %rd5163, %rd5160;
	mul.hi.u32 	%r2526, %r3023, %r2421;
	cvt.u64.u32 	%rd5165, %r2526;
	add.s64 	%rd5166, %rd5162, %rd5165;
	mul.wide.u32 	%rd5167, %r10, %r2424;
	add.s64 	%rd5168, %rd5167, %rd5164;
	mul.hi.u32 	%r2527, %r2424, %r10;
	cvt.u64.u32 	%rd5169, %r2527;
	add.s64 	%rd5170, %rd5166, %rd5169;
	mul.wide.u32 	%rd5171, %r9, %r2431;
	add.s64 	%rd5172, %rd5171, %rd5168;
	mul.hi.u32 	%r2528, %r2431, %r9;
	cvt.u64.u32 	%rd5173, %r2528;
	add.s64 	%rd5174, %rd5170, %rd5173;
	mul.wide.u32 	%rd5175, %r8, %r2440;
	add.s64 	%rd5176, %rd5175, %rd5172;
	mul.hi.u32 	%r2529, %r2440, %r8;
	cvt.u64.u32 	%rd5177, %r2529;
	add.s64 	%rd5178, %rd5174, %rd5177;
	mul.wide.u32 	%rd5179, %r7, %r2451;
	add.s64 	%rd5180, %rd5179, %rd5176;
	mul.hi.u32 	%r2530, %r2451, %r7;
	cvt.u64.u32 	%rd5181, %r2530;
	add.s64 	%rd5182, %rd5178, %rd5181;
	mul.wide.u32 	%rd5183, %r6, %r2464;
	add.s64 	%rd5184, %rd5183, %rd5180;
	mul.hi.u32 	%r2531, %r2464, %r6;
	cvt.u64.u32 	%rd5185, %r2531;
	add.s64 	%rd5186, %rd5182, %rd5185;
	mul.wide.u32 	%rd5187, %r5, %r2479;
	add.s64 	%rd5188, %rd5187, %rd5184;
	mul.hi.u32 	%r2532, %r2479, %r5;
	cvt.u64.u32 	%rd5189, %r2532;
	add.s64 	%rd5190, %rd5186, %rd5189;
	mul.wide.u32 	%rd5191, %r4, %r2496;
	add.s64 	%rd5192, %rd5191, %rd5188;
	mul.hi.u32 	%r2533, %r2496, %r4;
	cvt.u64.u32 	%rd5193, %r2533;
	add.s64 	%rd5194, %rd5190, %rd5193;
	mul.wide.u32 	%rd5195, %r3, %r2515;
	add.s64 	%rd5196, %rd5195, %rd5192;
	mul.hi.u32 	%r2534, %r2515, %r3;
	cvt.u64.u32 	%rd5197, %r2534;
	add.s64 	%rd5198, %rd5194, %rd5197;
	cvt.u32.u64 	%r2535, %rd5196;
	mul.lo.s32 	%r2536, %r13, %r2535;
	mul.wide.u32 	%rd5199, %r17, %r2536;
	add.s64 	%rd5200, %rd5199, %rd5196;
	mul.hi.u32 	%r2537, %r2536, %r17;
	cvt.u64.u32 	%rd5201, %r2537;
	add.s64 	%rd5202, %rd5198, %rd5201;
	shr.u64 	%rd5203, %rd5200, 32;
	add.s64 	%rd5204, %rd5202, %rd5203;
	ld.local.u32 	%r2538, [%rd4836+36];
	mul.wide.u32 	%rd5205, %r2538, %r3031;
	add.s64 	%rd5206, %rd5205, %rd5204;
	mul.hi.u32 	%r2539, %r3031, %r2538;
	cvt.u64.u32 	%rd5207, %r2539;
	mul.wide.u32 	%rd5208, %r2517, %r3030;
	add.s64 	%rd5209, %rd5208, %rd5206;
	mul.hi.u32 	%r2540, %r3030, %r2517;
	cvt.u64.u32 	%rd5210, %r2540;
	add.s64 	%rd5211, %rd5207, %rd5210;
	mul.wide.u32 	%rd5212, %r2498, %r3029;
	add.s64 	%rd5213, %rd5212, %rd5209;
	mul.hi.u32 	%r2541, %r3029, %r2498;
	cvt.u64.u32 	%rd5214, %r2541;
	add.s64 	%rd5215, %rd5211, %rd5214;
	mul.wide.u32 	%rd5216, %r2481, %r3028;
	add.s64 	%rd5217, %rd5216, %rd5213;
	mul.hi.u32 	%r2542, %r3028, %r2481;
	cvt.u64.u32 	%rd5218, %r2542;
	add.s64 	%rd5219, %rd5215, %rd5218;
	mul.wide.u32 	%rd5220, %r2466, %r3027;
	add.s64 	%rd5221, %rd5220, %rd5217;
	mul.hi.u32 	%r2543, %r3027, %r2466;
	cvt.u64.u32 	%rd5222, %r2543;
	add.s64 	%rd5223, %rd5219, %rd5222;
	mul.wide.u32 	%rd5224, %r2453, %r3026;
	add.s64 	%rd5225, %rd5224, %rd5221;
	mul.hi.u32 	%r2544, %r3026, %r2453;
	cvt.u64.u32 	%rd5226, %r2544;
	add.s64 	%rd5227, %rd5223, %rd5226;
	mul.wide.u32 	%rd5228, %r2442, %r3025;
	add.s64 	%rd5229, %rd5228, %rd5225;
	mul.hi.u32 	%r2545, %r3025, %r2442;
	cvt.u64.u32 	%rd5230, %r2545;
	add.s64 	%rd5231, %rd5227, %rd5230;
	mul.wide.u32 	%rd5232, %r2433, %r3024;
	add.s64 	%rd5233, %rd5232, %rd5229;
	mul.hi.u32 	%r2546, %r3024, %r2433;
	cvt.u64.u32 	%rd5234, %r2546;
	add.s64 	%rd5235, %rd5231, %rd5234;
	mul.wide.u32 	%rd5236, %r2426, %r3023;
	add.s64 	%rd5237, %rd5236, %rd5233;
	mul.hi.u32 	%r2547, %r3023, %r2426;
	cvt.u64.u32 	%rd5238, %r2547;
	add.s64 	%rd5239, %rd5235, %rd5238;
	mul.wide.u32 	%rd5240, %r2421, %r3022;
	add.s64 	%rd5241, %rd5240, %rd5237;
	mul.hi.u32 	%r2548, %r3022, %r2421;
	cvt.u64.u32 	%rd5242, %r2548;
	add.s64 	%rd5243, %rd5239, %rd5242;
	mul.wide.u32 	%rd5244, %r11, %r2424;
	add.s64 	%rd5245, %rd5244, %rd5241;
	mul.hi.u32 	%r2549, %r2424, %r11;
	cvt.u64.u32 	%rd5246, %r2549;
	add.s64 	%rd5247, %rd5243, %rd5246;
	mul.wide.u32 	%rd5248, %r10, %r2431;
	add.s64 	%rd5249, %rd5248, %rd5245;
	mul.hi.u32 	%r2550, %r2431, %r10;
	cvt.u64.u32 	%rd5250, %r2550;
	add.s64 	%rd5251, %rd5247, %rd5250;
	mul.wide.u32 	%rd5252, %r9, %r2440;
	add.s64 	%rd5253, %rd5252, %rd5249;
	mul.hi.u32 	%r2551, %r2440, %r9;
	cvt.u64.u32 	%rd5254, %r2551;
	add.s64 	%rd5255, %rd5251, %rd5254;
	mul.wide.u32 	%rd5256, %r8, %r2451;
	add.s64 	%rd5257, %rd5256, %rd5253;
	mul.hi.u32 	%r2552, %r2451, %r8;
	cvt.u64.u32 	%rd5258, %r2552;
	add.s64 	%rd5259, %rd5255, %rd5258;
	mul.wide.u32 	%rd5260, %r7, %r2464;
	add.s64 	%rd5261, %rd5260, %rd5257;
	mul.hi.u32 	%r2553, %r2464, %r7;
	cvt.u64.u32 	%rd5262, %r2553;
	add.s64 	%rd5263, %rd5259, %rd5262;
	mul.wide.u32 	%rd5264, %r6, %r2479;
	add.s64 	%rd5265, %rd5264, %rd5261;
	mul.hi.u32 	%r2554, %r2479, %r6;
	cvt.u64.u32 	%rd5266, %r2554;
	add.s64 	%rd5267, %rd5263, %rd5266;
	mul.wide.u32 	%rd5268, %r5, %r2496;
	add.s64 	%rd5269, %rd5268, %rd5265;
	mul.hi.u32 	%r2555, %r2496, %r5;
	cvt.u64.u32 	%rd5270, %r2555;
	add.s64 	%rd5271, %rd5267, %rd5270;
	mul.wide.u32 	%rd5272, %r4, %r2515;
	add.s64 	%rd5273, %rd5272, %rd5269;
	mul.hi.u32 	%r2556, %r2515, %r4;
	cvt.u64.u32 	%rd5274, %r2556;
	add.s64 	%rd5275, %rd5271, %rd5274;
	mul.wide.u32 	%rd5276, %r3, %r2536;
	add.s64 	%rd5277, %rd5276, %rd5273;
	mul.hi.u32 	%r2557, %r2536, %r3;
	cvt.u64.u32 	%rd5278, %r2557;
	add.s64 	%rd5279, %rd5275, %rd5278;
	cvt.u32.u64 	%r2558, %rd5277;
	mul.lo.s32 	%r2559, %r13, %r2558;
	mul.wide.u32 	%rd5280, %r17, %r2559;
	add.s64 	%rd5281, %rd5280, %rd5277;
	mul.hi.u32 	%r2560, %r2559, %r17;
	cvt.u64.u32 	%rd5282, %r2560;
	add.s64 	%rd5283, %rd5279, %rd5282;
	shr.u64 	%rd5284, %rd5281, 32;
	add.s64 	%rd5285, %rd5283, %rd5284;
	ld.local.u32 	%r2561, [%rd4836+40];
	mul.wide.u32 	%rd5286, %r2561, %r3031;
	add.s64 	%rd5287, %rd5286, %rd5285;
	mul.hi.u32 	%r2562, %r3031, %r2561;
	cvt.u64.u32 	%rd5288, %r2562;
	mul.wide.u32 	%rd5289, %r2538, %r3030;
	add.s64 	%rd5290, %rd5289, %rd5287;
	mul.hi.u32 	%r2563, %r3030, %r2538;
	cvt.u64.u32 	%rd5291, %r2563;
	add.s64 	%rd5292, %rd5288, %rd5291;
	mul.wide.u32 	%rd5293, %r2517, %r3029;
	add.s64 	%rd5294, %rd5293, %rd5290;
	mul.hi.u32 	%r2564, %r3029, %r2517;
	cvt.u64.u32 	%rd5295, %r2564;
	add.s64 	%rd5296, %rd5292, %rd5295;
	mul.wide.u32 	%rd5297, %r2498, %r3028;
	add.s64 	%rd5298, %rd5297, %rd5294;
	mul.hi.u32 	%r2565, %r3028, %r2498;
	cvt.u64.u32 	%rd5299, %r2565;
	add.s64 	%rd5300, %rd5296, %rd5299;
	mul.wide.u32 	%rd5301, %r2481, %r3027;
	add.s64 	%rd5302, %rd5301, %rd5298;
	mul.hi.u32 	%r2566, %r3027, %r2481;
	cvt.u64.u32 	%rd5303, %r2566;
	add.s64 	%rd5304, %rd5300, %rd5303;
	mul.wide.u32 	%rd5305, %r2466, %r3026;
	add.s64 	%rd5306, %rd5305, %rd5302;
	mul.hi.u32 	%r2567, %r3026, %r2466;
	cvt.u64.u32 	%rd5307, %r2567;
	add.s64 	%rd5308, %rd5304, %rd5307;
	mul.wide.u32 	%rd5309, %r2453, %r3025;
	add.s64 	%rd5310, %rd5309, %rd5306;
	mul.hi.u32 	%r2568, %r3025, %r2453;
	cvt.u64.u32 	%rd5311, %r2568;
	add.s64 	%rd5312, %rd5308, %rd5311;
	mul.wide.u32 	%rd5313, %r2442, %r3024;
	add.s64 	%rd5314, %rd5313, %rd5310;
	mul.hi.u32 	%r2569, %r3024, %r2442;
	cvt.u64.u32 	%rd5315, %r2569;
	add.s64 	%rd5316, %rd5312, %rd5315;
	mul.wide.u32 	%rd5317, %r2433, %r3023;
	add.s64 	%rd5318, %rd5317, %rd5314;
	mul.hi.u32 	%r2570, %r3023, %r2433;
	cvt.u64.u32 	%rd5319, %r2570;
	add.s64 	%rd5320, %rd5316, %rd5319;
	mul.wide.u32 	%rd5321, %r2426, %r3022;
	add.s64 	%rd5322, %rd5321, %rd5318;
	mul.hi.u32 	%r2571, %r3022, %r2426;
	cvt.u64.u32 	%rd5323, %r2571;
	add.s64 	%rd5324, %rd5320, %rd5323;
	mul.wide.u32 	%rd5325, %r2421, %r3021;
	add.s64 	%rd5326, %rd5325, %rd5322;
	mul.hi.u32 	%r2572, %r3021, %r2421;
	cvt.u64.u32 	%rd5327, %r2572;
	add.s64 	%rd5328, %rd5324, %rd5327;
	mul.wide.u32 	%rd5329, %r12, %r2424;
	add.s64 	%rd5330, %rd5329, %rd5326;
	mul.hi.u32 	%r2573, %r2424, %r12;
	cvt.u64.u32 	%rd5331, %r2573;
	add.s64 	%rd5332, %rd5328, %rd5331;
	mul.wide.u32 	%rd5333, %r11, %r2431;
	add.s64 	%rd5334, %rd5333, %rd5330;
	mul.hi.u32 	%r2574, %r2431, %r11;
	cvt.u64.u32 	%rd5335, %r2574;
	add.s64 	%rd5336, %rd5332, %rd5335;
	mul.wide.u32 	%rd5337, %r10, %r2440;
	add.s64 	%rd5338, %rd5337, %rd5334;
	mul.hi.u32 	%r2575, %r2440, %r10;
	cvt.u64.u32 	%rd5339, %r2575;
	add.s64 	%rd5340, %rd5336, %rd5339;
	mul.wide.u32 	%rd5341, %r9, %r2451;
	add.s64 	%rd5342, %rd5341, %rd5338;
	mul.hi.u32 	%r2576, %r2451, %r9;
	cvt.u64.u32 	%rd5343, %r2576;
	add.s64 	%rd5344, %rd5340, %rd5343;
	mul.wide.u32 	%rd5345, %r8, %r2464;
	add.s64 	%rd5346, %rd5345, %rd5342;
	mul.hi.u32 	%r2577, %r2464, %r8;
	cvt.u64.u32 	%rd5347, %r2577;
	add.s64 	%rd5348, %rd5344, %rd5347;
	mul.wide.u32 	%rd5349, %r7, %r2479;
	add.s64 	%rd5350, %rd5349, %rd5346;
	mul.hi.u32 	%r2578, %r2479, %r7;
	cvt.u64.u32 	%rd5351, %r2578;
	add.s64 	%rd5352, %rd5348, %rd5351;
	mul.wide.u32 	%rd5353, %r6, %r2496;
	add.s64 	%rd5354, %rd5353, %rd5350;
	mul.hi.u32 	%r2579, %r2496, %r6;
	cvt.u64.u32 	%rd5355, %r2579;
	add.s64 	%rd5356, %rd5352, %rd5355;
	mul.wide.u32 	%rd5357, %r5, %r2515;
	add.s64 	%rd5358, %rd5357, %rd5354;
	mul.hi.u32 	%r2580, %r2515, %r5;
	cvt.u64.u32 	%rd5359, %r2580;
	add.s64 	%rd5360, %rd5356, %rd5359;
	mul.wide.u32 	%rd5361, %r4, %r2536;
	add.s64 	%rd5362, %rd5361, %rd5358;
	mul.hi.u32 	%r2581, %r2536, %r4;
	cvt.u64.u32 	%rd5363, %r2581;
	add.s64 	%rd5364, %rd5360, %rd5363;
	mul.wide.u32 	%rd5365, %r3, %r2559;
	add.s64 	%rd5366, %rd5365, %rd5362;
	mul.hi.u32 	%r2582, %r2559, %r3;
	cvt.u64.u32 	%rd5367, %r2582;
	add.s64 	%rd5368, %rd5364, %rd5367;
	cvt.u32.u64 	%r2583, %rd5366;
	mul.lo.s32 	%r2584, %r13, %r2583;
	mul.wide.u32 	%rd5369, %r17, %r2584;
	add.s64 	%rd5370, %rd5369, %rd5366;
	mul.hi.u32 	%r2585, %r2584, %r17;
	cvt.u64.u32 	%rd5371, %r2585;
	add.s64 	%rd5372, %rd5368, %rd5371;
	shr.u64 	%rd5373, %rd5370, 32;
	add.s64 	%rd5374, %rd5372, %rd5373;
	mul.wide.u32 	%rd5375, %r2561, %r3030;
	add.s64 	%rd5376, %rd5375, %rd5374;
	mul.hi.u32 	%r2586, %r3030, %r2561;
	cvt.u64.u32 	%rd5377, %r2586;
	mul.wide.u32 	%rd5378, %r2538, %r3029;
	add.s64 	%rd5379, %rd5378, %rd5376;
	mul.hi.u32 	%r2587, %r3029, %r2538;
	cvt.u64.u32 	%rd5380, %r2587;
	add.s64 	%rd5381, %rd5377, %rd5380;
	mul.wide.u32 	%rd5382, %r2517, %r3028;
	add.s64 	%rd5383, %rd5382, %rd5379;
	mul.hi.u32 	%r2588, %r3028, %r2517;
	cvt.u64.u32 	%rd5384, %r2588;
	add.s64 	%rd5385, %rd5381, %rd5384;
	mul.wide.u32 	%rd5386, %r2498, %r3027;
	add.s64 	%rd5387, %rd5386, %rd5383;
	mul.hi.u32 	%r2589, %r3027, %r2498;
	cvt.u64.u32 	%rd5388, %r2589;
	add.s64 	%rd5389, %rd5385, %rd5388;
	mul.wide.u32 	%rd5390, %r2481, %r3026;
	add.s64 	%rd5391, %rd5390, %rd5387;
	mul.hi.u32 	%r2590, %r3026, %r2481;
	cvt.u64.u32 	%rd5392, %r2590;
	add.s64 	%rd5393, %rd5389, %rd5392;
	mul.wide.u32 	%rd5394, %r2466, %r3025;
	add.s64 	%rd5395, %rd5394, %rd5391;
	mul.hi.u32 	%r2591, %r3025, %r2466;
	cvt.u64.u32 	%rd5396, %r2591;
	add.s64 	%rd5397, %rd5393, %rd5396;
	mul.wide.u32 	%rd5398, %r2453, %r3024;
	add.s64 	%rd5399, %rd5398, %rd5395;
	mul.hi.u32 	%r2592, %r3024, %r2453;
	cvt.u64.u32 	%rd5400, %r2592;
	add.s64 	%rd5401, %rd5397, %rd5400;
	mul.wide.u32 	%rd5402, %r2442, %r3023;
	add.s64 	%rd5403, %rd5402, %rd5399;
	mul.hi.u32 	%r2593, %r3023, %r2442;
	cvt.u64.u32 	%rd5404, %r2593;
	add.s64 	%rd5405, %rd5401, %rd5404;
	mul.wide.u32 	%rd5406, %r2433, %r3022;
	add.s64 	%rd5407, %rd5406, %rd5403;
	mul.hi.u32 	%r2594, %r3022, %r2433;
	cvt.u64.u32 	%rd5408, %r2594;
	add.s64 	%rd5409, %rd5405, %rd5408;
	mul.wide.u32 	%rd5410, %r2426, %r3021;
	add.s64 	%rd5411, %rd5410, %rd5407;
	mul.hi.u32 	%r2595, %r3021, %r2426;
	cvt.u64.u32 	%rd5412, %r2595;
	add.s64 	%rd5413, %rd5409, %rd5412;
	mul.wide.u32 	%rd5414, %r12, %r2431;
	add.s64 	%rd5415, %rd5414, %rd5411;
	mul.hi.u32 	%r2596, %r2431, %r12;
	cvt.u64.u32 	%rd5416, %r2596;
	add.s64 	%rd5417, %rd5413, %rd5416;
	mul.wide.u32 	%rd5418, %r11, %r2440;
	add.s64 	%rd5419, %rd5418, %rd5415;
	mul.hi.u32 	%r2597, %r2440, %r11;
	cvt.u64.u32 	%rd5420, %r2597;
	add.s64 	%rd5421, %rd5417, %rd5420;
	mul.wide.u32 	%rd5422, %r10, %r2451;
	add.s64 	%rd5423, %rd5422, %rd5419;
	mul.hi.u32 	%r2598, %r2451, %r10;
	cvt.u64.u32 	%rd5424, %r2598;
	add.s64 	%rd5425, %rd5421, %rd5424;
	mul.wide.u32 	%rd5426, %r9, %r2464;
	add.s64 	%rd5427, %rd5426, %rd5423;
	mul.hi.u32 	%r2599, %r2464, %r9;
	cvt.u64.u32 	%rd5428, %r2599;
	add.s64 	%rd5429, %rd5425, %rd5428;
	mul.wide.u32 	%rd5430, %r8, %r2479;
	add.s64 	%rd5431, %rd5430, %rd5427;
	mul.hi.u32 	%r2600, %r2479, %r8;
	cvt.u64.u32 	%rd5432, %r2600;
	add.s64 	%rd5433, %rd5429, %rd5432;
	mul.wide.u32 	%rd5434, %r7, %r2496;
	add.s64 	%rd5435, %rd5434, %rd5431;
	mul.hi.u32 	%r2601, %r2496, %r7;
	cvt.u64.u32 	%rd5436, %r2601;
	add.s64 	%rd5437, %rd5433, %rd5436;
	mul.wide.u32 	%rd5438, %r6, %r2515;
	add.s64 	%rd5439, %rd5438, %rd5435;
	mul.hi.u32 	%r2602, %r2515, %r6;
	cvt.u64.u32 	%rd5440, %r2602;
	add.s64 	%rd5441, %rd5437, %rd5440;
	mul.wide.u32 	%rd5442, %r5, %r2536;
	add.s64 	%rd5443, %rd5442, %rd5439;
	mul.hi.u32 	%r2603, %r2536, %r5;
	cvt.u64.u32 	%rd5444, %r2603;
	add.s64 	%rd5445, %rd5441, %rd5444;
	mul.wide.u32 	%rd5446, %r4, %r2559;
	add.s64 	%rd5447, %rd5446, %rd5443;
	mul.hi.u32 	%r2604, %r2559, %r4;
	cvt.u64.u32 	%rd5448, %r2604;
	add.s64 	%rd5449, %rd5445, %rd5448;
	mul.wide.u32 	%rd5450, %r3, %r2584;
	add.s64 	%rd5451, %rd5450, %rd5447;
	mul.hi.u32 	%r2605, %r2584, %r3;
	cvt.u64.u32 	%rd5452, %r2605;
	add.s64 	%rd5453, %rd5449, %rd5452;
	cvt.u32.u64 	%r3031, %rd5451;
	st.local.u32 	[%rd2], %r3031;
	shr.u64 	%rd5454, %rd5451, 32;
	add.s64 	%rd5455, %rd5454, %rd5453;
	mul.wide.u32 	%rd5456, %r2561, %r3029;
	add.s64 	%rd5457, %rd5456, %rd5455;
	mul.hi.u32 	%r2606, %r3029, %r2561;
	cvt.u64.u32 	%rd5458, %r2606;
	mul.wide.u32 	%rd5459, %r2538, %r3028;
	add.s64 	%rd5460, %rd5459, %rd5457;
	mul.hi.u32 	%r2607, %r3028, %r2538;
	cvt.u64.u32 	%rd5461, %r2607;
	add.s64 	%rd5462, %rd5458, %rd5461;
	mul.wide.u32 	%rd5463, %r2517, %r3027;
	add.s64 	%rd5464, %rd5463, %rd5460;
	mul.hi.u32 	%r2608, %r3027, %r2517;
	cvt.u64.u32 	%rd5465, %r2608;
	add.s64 	%rd5466, %rd5462, %rd5465;
	mul.wide.u32 	%rd5467, %r2498, %r3026;
	add.s64 	%rd5468, %rd5467, %rd5464;
	mul.hi.u32 	%r2609, %r3026, %r2498;
	cvt.u64.u32 	%rd5469, %r2609;
	add.s64 	%rd5470, %rd5466, %rd5469;
	mul.wide.u32 	%rd5471, %r2481, %r3025;
	add.s64 	%rd5472, %rd5471, %rd5468;
	mul.hi.u32 	%r2610, %r3025, %r2481;
	cvt.u64.u32 	%rd5473, %r2610;
	add.s64 	%rd5474, %rd5470, %rd5473;
	mul.wide.u32 	%rd5475, %r2466, %r3024;
	add.s64 	%rd5476, %rd5475, %rd5472;
	mul.hi.u32 	%r2611, %r3024, %r2466;
	cvt.u64.u32 	%rd5477, %r2611;
	add.s64 	%rd5478, %rd5474, %rd5477;
	mul.wide.u32 	%rd5479, %r2453, %r3023;
	add.s64 	%rd5480, %rd5479, %rd5476;
	mul.hi.u32 	%r2612, %r3023, %r2453;
	cvt.u64.u32 	%rd5481, %r2612;
	add.s64 	%rd5482, %rd5478, %rd5481;
	mul.wide.u32 	%rd5483, %r2442, %r3022;
	add.s64 	%rd5484, %rd5483, %rd5480;
	mul.hi.u32 	%r2613, %r3022, %r2442;
	cvt.u64.u32 	%rd5485, %r2613;
	add.s64 	%rd5486, %rd5482, %rd5485;
	mul.wide.u32 	%rd5487, %r2433, %r3021;
	add.s64 	%rd5488, %rd5487, %rd5484;
	mul.hi.u32 	%r2614, %r3021, %r2433;
	cvt.u64.u32 	%rd5489, %r2614;
	add.s64 	%rd5490, %rd5486, %rd5489;
	mul.wide.u32 	%rd5491, %r12, %r2440;
	add.s64 	%rd5492, %rd5491, %rd5488;
	mul.hi.u32 	%r2615, %r2440, %r12;
	cvt.u64.u32 	%rd5493, %r2615;
	add.s64 	%rd5494, %rd5490, %rd5493;
	mul.wide.u32 	%rd5495, %r11, %r2451;
	add.s64 	%rd5496, %rd5495, %rd5492;
	mul.hi.u32 	%r2616, %r2451, %r11;
	cvt.u64.u32 	%rd5497, %r2616;
	add.s64 	%rd5498, %rd5494, %rd5497;
	mul.wide.u32 	%rd5499, %r10, %r2464;
	add.s64 	%rd5500, %rd5499, %rd5496;
	mul.hi.u32 	%r2617, %r2464, %r10;
	cvt.u64.u32 	%rd5501, %r2617;
	add.s64 	%rd5502, %rd5498, %rd5501;
	mul.wide.u32 	%rd5503, %r9, %r2479;
	add.s64 	%rd5504, %rd5503, %rd5500;
	mul.hi.u32 	%r2618, %r2479, %r9;
	cvt.u64.u32 	%rd5505, %r2618;
	add.s64 	%rd5506, %rd5502, %rd5505;
	mul.wide.u32 	%rd5507, %r8, %r2496;
	add.s64 	%rd5508, %rd5507, %rd5504;
	mul.hi.u32 	%r2619, %r2496, %r8;
	cvt.u64.u32 	%rd5509, %r2619;
	add.s64 	%rd5510, %rd5506, %rd5509;
	mul.wide.u32 	%rd5511, %r7, %r2515;
	add.s64 	%rd5512, %rd5511, %rd5508;
	mul.hi.u32 	%r2620, %r2515, %r7;
	cvt.u64.u32 	%rd5513, %r2620;
	add.s64 	%rd5514, %rd5510, %rd5513;
	mul.wide.u32 	%rd5515, %r6, %r2536;
	add.s64 	%rd5516, %rd5515, %rd5512;
	mul.hi.u32 	%r2621, %r2536, %r6;
	cvt.u64.u32 	%rd5517, %r2621;
	add.s64 	%rd5518, %rd5514, %rd5517;
	mul.wide.u32 	%rd5519, %r5, %r2559;
	add.s64 	%rd5520, %rd5519, %rd5516;
	mul.hi.u32 	%r2622, %r2559, %r5;
	cvt.u64.u32 	%rd5521, %r2622;
	add.s64 	%rd5522, %rd5518, %rd5521;
	mul.wide.u32 	%rd5523, %r4, %r2584;
	add.s64 	%rd5524, %rd5523, %rd5520;
	mul.hi.u32 	%r2623, %r2584, %r4;
	cvt.u64.u32 	%rd5525, %r2623;
	add.s64 	%rd5526, %rd5522, %rd5525;
	cvt.u32.u64 	%r3030, %rd5524;
	st.local.u32 	[%rd2+4], %r3030;
	shr.u64 	%rd5527, %rd5524, 32;
	add.s64 	%rd5528, %rd5527, %rd5526;
	mul.wide.u32 	%rd5529, %r2561, %r3028;
	add.s64 	%rd5530, %rd5529, %rd5528;
	mul.hi.u32 	%r2624, %r3028, %r2561;
	cvt.u64.u32 	%rd5531, %r2624;
	mul.wide.u32 	%rd5532, %r2538, %r3027;
	add.s64 	%rd5533, %rd5532, %rd5530;
	mul.hi.u32 	%r2625, %r3027, %r2538;
	cvt.u64.u32 	%rd5534, %r2625;
	add.s64 	%rd5535, %rd5531, %rd5534;
	mul.wide.u32 	%rd5536, %r2517, %r3026;
	add.s64 	%rd5537, %rd5536, %rd5533;
	mul.hi.u32 	%r2626, %r3026, %r2517;
	cvt.u64.u32 	%rd5538, %r2626;
	add.s64 	%rd5539, %rd5535, %rd5538;
	mul.wide.u32 	%rd5540, %r2498, %r3025;
	add.s64 	%rd5541, %rd5540, %rd5537;
	mul.hi.u32 	%r2627, %r3025, %r2498;
	cvt.u64.u32 	%rd5542, %r2627;
	add.s64 	%rd5543, %rd5539, %rd5542;
	mul.wide.u32 	%rd5544, %r2481, %r3024;
	add.s64 	%rd5545, %rd5544, %rd5541;
	mul.hi.u32 	%r2628, %r3024, %r2481;
	cvt.u64.u32 	%rd5546, %r2628;
	add.s64 	%rd5547, %rd5543, %rd5546;
	mul.wide.u32 	%rd5548, %r2466, %r3023;
	add.s64 	%rd5549, %rd5548, %rd5545;
	mul.hi.u32 	%r2629, %r3023, %r2466;
	cvt.u64.u32 	%rd5550, %r2629;
	add.s64 	%rd5551, %rd5547, %rd5550;
	mul.wide.u32 	%rd5552, %r2453, %r3022;
	add.s64 	%rd5553, %rd5552, %rd5549;
	mul.hi.u32 	%r2630, %r3022, %r2453;
	cvt.u64.u32 	%rd5554, %r2630;
	add.s64 	%rd5555, %rd5551, %rd5554;
	mul.wide.u32 	%rd5556, %r2442, %r3021;
	add.s64 	%rd5557, %rd5556, %rd5553;
	mul.hi.u32 	%r2631, %r3021, %r2442;
	cvt.u64.u32 	%rd5558, %r2631;
	add.s64 	%rd5559, %rd5555, %rd5558;
	mul.wide.u32 	%rd5560, %r12, %r2451;
	add.s64 	%rd5561, %rd5560, %rd5557;
	mul.hi.u32 	%r2632, %r2451, %r12;
	cvt.u64.u32 	%rd5562, %r2632;
	add.s64 	%rd5563, %rd5559, %rd5562;
	mul.wide.u32 	%rd5564, %r11, %r2464;
	add.s64 	%rd5565, %rd5564, %rd5561;
	mul.hi.u32 	%r2633, %r2464, %r11;
	cvt.u64.u32 	%rd5566, %r2633;
	add.s64 	%rd5567, %rd5563, %rd5566;
	mul.wide.u32 	%rd5568, %r10, %r2479;
	add.s64 	%rd5569, %rd5568, %rd5565;
	mul.hi.u32 	%r2634, %r2479, %r10;
	cvt.u64.u32 	%rd5570, %r2634;
	add.s64 	%rd5571, %rd5567, %rd5570;
	mul.wide.u32 	%rd5572, %r9, %r2496;
	add.s64 	%rd5573, %rd5572, %rd5569;
	mul.hi.u32 	%r2635, %r2496, %r9;
	cvt.u64.u32 	%rd5574, %r2635;
	add.s64 	%rd5575, %rd5571, %rd5574;
	mul.wide.u32 	%rd5576, %r8, %r2515;
	add.s64 	%rd5577, %rd5576, %rd5573;
	mul.hi.u32 	%r2636, %r2515, %r8;
	cvt.u64.u32 	%rd5578, %r2636;
	add.s64 	%rd5579, %rd5575, %rd5578;
	mul.wide.u32 	%rd5580, %r7, %r2536;
	add.s64 	%rd5581, %rd5580, %rd5577;
	mul.hi.u32 	%r2637, %r2536, %r7;
	cvt.u64.u32 	%rd5582, %r2637;
	add.s64 	%rd5583, %rd5579, %rd5582;
	mul.wide.u32 	%rd5584, %r6, %r2559;
	add.s64 	%rd5585, %rd5584, %rd5581;
	mul.hi.u32 	%r2638, %r2559, %r6;
	cvt.u64.u32 	%rd5586, %r2638;
	add.s64 	%rd5587, %rd5583, %rd5586;
	mul.wide.u32 	%rd5588, %r5, %r2584;
	add.s64 	%rd5589, %rd5588, %rd5585;
	mul.hi.u32 	%r2639, %r2584, %r5;
	cvt.u64.u32 	%rd5590, %r2639;
	add.s64 	%rd5591, %rd5587, %rd5590;
	cvt.u32.u64 	%r3029, %rd5589;
	st.local.u32 	[%rd2+8], %r3029;
	shr.u64 	%rd5592, %rd5589, 32;
	add.s64 	%rd5593, %rd5592, %rd5591;
	mul.wide.u32 	%rd5594, %r2561, %r3027;
	add.s64 	%rd5595, %rd5594, %rd5593;
	mul.hi.u32 	%r2640, %r3027, %r2561;
	cvt.u64.u32 	%rd5596, %r2640;
	mul.wide.u32 	%rd5597, %r2538, %r3026;
	add.s64 	%rd5598, %rd5597, %rd5595;
	mul.hi.u32 	%r2641, %r3026, %r2538;
	cvt.u64.u32 	%rd5599, %r2641;
	add.s64 	%rd5600, %rd5596, %rd5599;
	mul.wide.u32 	%rd5601, %r2517, %r3025;
	add.s64 	%rd5602, %rd5601, %rd5598;
	mul.hi.u32 	%r2642, %r3025, %r2517;
	cvt.u64.u32 	%rd5603, %r2642;
	add.s64 	%rd5604, %rd5600, %rd5603;
	mul.wide.u32 	%rd5605, %r2498, %r3024;
	add.s64 	%rd5606, %rd5605, %rd5602;
	mul.hi.u32 	%r2643, %r3024, %r2498;
	cvt.u64.u32 	%rd5607, %r2643;
	add.s64 	%rd5608, %rd5604, %rd5607;
	mul.wide.u32 	%rd5609, %r2481, %r3023;
	add.s64 	%rd5610, %rd5609, %rd5606;
	mul.hi.u32 	%r2644, %r3023, %r2481;
	cvt.u64.u32 	%rd5611, %r2644;
	add.s64 	%rd5612, %rd5608, %rd5611;
	mul.wide.u32 	%rd5613, %r2466, %r3022;
	add.s64 	%rd5614, %rd5613, %rd5610;
	mul.hi.u32 	%r2645, %r3022, %r2466;
	cvt.u64.u32 	%rd5615, %r2645;
	add.s64 	%rd5616, %rd5612, %rd5615;
	mul.wide.u32 	%rd5617, %r2453, %r3021;
	add.s64 	%rd5618, %rd5617, %rd5614;
	mul.hi.u32 	%r2646, %r3021, %r2453;
	cvt.u64.u32 	%rd5619, %r2646;
	add.s64 	%rd5620, %rd5616, %rd5619;
	mul.wide.u32 	%rd5621, %r12, %r2464;
	add.s64 	%rd5622, %rd5621, %rd5618;
	mul.hi.u32 	%r2647, %r2464, %r12;
	cvt.u64.u32 	%rd5623, %r2647;
	add.s64 	%rd5624, %rd5620, %rd5623;
	mul.wide.u32 	%rd5625, %r11, %r2479;
	add.s64 	%rd5626, %rd5625, %rd5622;
	mul.hi.u32 	%r2648, %r2479, %r11;
	cvt.u64.u32 	%rd5627, %r2648;
	add.s64 	%rd5628, %rd5624, %rd5627;
	mul.wide.u32 	%rd5629, %r10, %r2496;
	add.s64 	%rd5630, %rd5629, %rd5626;
	mul.hi.u32 	%r2649, %r2496, %r10;
	cvt.u64.u32 	%rd5631, %r2649;
	add.s64 	%rd5632, %rd5628, %rd5631;
	mul.wide.u32 	%rd5633, %r9, %r2515;
	add.s64 	%rd5634, %rd5633, %rd5630;
	mul.hi.u32 	%r2650, %r2515, %r9;
	cvt.u64.u32 	%rd5635, %r2650;
	add.s64 	%rd5636, %rd5632, %rd5635;
	mul.wide.u32 	%rd5637, %r8, %r2536;
	add.s64 	%rd5638, %rd5637, %rd5634;
	mul.hi.u32 	%r2651, %r2536, %r8;
	cvt.u64.u32 	%rd5639, %r2651;
	add.s64 	%rd5640, %rd5636, %rd5639;
	mul.wide.u32 	%rd5641, %r7, %r2559;
	add.s64 	%rd5642, %rd5641, %rd5638;
	mul.hi.u32 	%r2652, %r2559, %r7;
	cvt.u64.u32 	%rd5643, %r2652;
	add.s64 	%rd5644, %rd5640, %rd5643;
	mul.wide.u32 	%rd5645, %r6, %r2584;
	add.s64 	%rd5646, %rd5645, %rd5642;
	mul.hi.u32 	%r2653, %r2584, %r6;
	cvt.u64.u32 	%rd5647, %r2653;
	add.s64 	%rd5648, %rd5644, %rd5647;
	cvt.u32.u64 	%r3028, %rd5646;
	st.local.u32 	[%rd2+12], %r3028;
	shr.u64 	%rd5649, %rd5646, 32;
	add.s64 	%rd5650, %rd5649, %rd5648;
	mul.wide.u32 	%rd5651, %r2561, %r3026;
	add.s64 	%rd5652, %rd5651, %rd5650;
	mul.hi.u32 	%r2654, %r3026, %r2561;
	cvt.u64.u32 	%rd5653, %r2654;
	mul.wide.u32 	%rd5654, %r2538, %r3025;
	add.s64 	%rd5655, %rd5654, %rd5652;
	mul.hi.u32 	%r2655, %r3025, %r2538;
	cvt.u64.u32 	%rd5656, %r2655;
	add.s64 	%rd5657, %rd5653, %rd5656;
	mul.wide.u32 	%rd5658, %r2517, %r3024;
	add.s64 	%rd5659, %rd5658, %rd5655;
	mul.hi.u32 	%r2656, %r3024, %r2517;
	cvt.u64.u32 	%rd5660, %r2656;
	add.s64 	%rd5661, %rd5657, %rd5660;
	mul.wide.u32 	%rd5662, %r2498, %r3023;
	add.s64 	%rd5663, %rd5662, %rd5659;
	mul.hi.u32 	%r2657, %r3023, %r2498;
	cvt.u64.u32 	%rd5664, %r2657;
	add.s64 	%rd5665, %rd5661, %rd5664;
	mul.wide.u32 	%rd5666, %r2481, %r3022;
	add.s64 	%rd5667, %rd5666, %rd5663;
	mul.hi.u32 	%r2658, %r3022, %r2481;
	cvt.u64.u32 	%rd5668, %r2658;
	add.s64 	%rd5669, %rd5665, %rd5668;
	mul.wide.u32 	%rd5670, %r2466, %r3021;
	add.s64 	%rd5671, %rd5670, %rd5667;
	mul.hi.u32 	%r2659, %r3021, %r2466;
	cvt.u64.u32 	%rd5672, %r2659;
	add.s64 	%rd5673, %rd5669, %rd5672;
	mul.wide.u32 	%rd5674, %r12, %r2479;
	add.s64 	%rd5675, %rd5674, %rd5671;
	mul.hi.u32 	%r2660, %r2479, %r12;
	cvt.u64.u32 	%rd5676, %r2660;
	add.s64 	%rd5677, %rd5673, %rd5676;
	mul.wide.u32 	%rd5678, %r11, %r2496;
	add.s64 	%rd5679, %rd5678, %rd5675;
	mul.hi.u32 	%r2661, %r2496, %r11;
	cvt.u64.u32 	%rd5680, %r2661;
	add.s64 	%rd5681, %rd5677, %rd5680;
	mul.wide.u32 	%rd5682, %r10, %r2515;
	add.s64 	%rd5683, %rd5682, %rd5679;
	mul.hi.u32 	%r2662, %r2515, %r10;
	cvt.u64.u32 	%rd5684, %r2662;
	add.s64 	%rd5685, %rd5681, %rd5684;
	mul.wide.u32 	%rd5686, %r9, %r2536;
	add.s64 	%rd5687, %rd5686, %rd5683;
	mul.hi.u32 	%r2663, %r2536, %r9;
	cvt.u64.u32 	%rd5688, %r2663;
	add.s64 	%rd5689, %rd5685, %rd5688;
	mul.wide.u32 	%rd5690, %r8, %r2559;
	add.s64 	%rd5691, %rd5690, %rd5687;
	mul.hi.u32 	%r2664, %r2559, %r8;
	cvt.u64.u32 	%rd5692, %r2664;
	add.s64 	%rd5693, %rd5689, %rd5692;
	mul.wide.u32 	%rd5694, %r7, %r2584;
	add.s64 	%rd5695, %rd5694, %rd5691;
	mul.hi.u32 	%r2665, %r2584, %r7;
	cvt.u64.u32 	%rd5696, %r2665;
	add.s64 	%rd5697, %rd5693, %rd5696;
	cvt.u32.u64 	%r3027, %rd5695;
	st.local.u32 	[%rd2+16], %r3027;
	shr.u64 	%rd5698, %rd5695, 32;
	add.s64 	%rd5699, %rd5698, %rd5697;
	mul.wide.u32 	%rd5700, %r2561, %r3025;
	add.s64 	%rd5701, %rd5700, %rd5699;
	mul.hi.u32 	%r2666, %r3025, %r2561;
	cvt.u64.u32 	%rd5702, %r2666;
	mul.wide.u32 	%rd5703, %r2538, %r3024;
	add.s64 	%rd5704, %rd5703, %rd5701;
	mul.hi.u32 	%r2667, %r3024, %r2538;
	cvt.u64.u32 	%rd5705, %r2667;
	add.s64 	%rd5706, %rd5702, %rd5705;
	mul.wide.u32 	%rd5707, %r2517, %r3023;
	add.s64 	%rd5708, %rd5707, %rd5704;
	mul.hi.u32 	%r2668, %r3023, %r2517;
	cvt.u64.u32 	%rd5709, %r2668;
	add.s64 	%rd5710, %rd5706, %rd5709;
	mul.wide.u32 	%rd5711, %r2498, %r3022;
	add.s64 	%rd5712, %rd5711, %rd5708;
	mul.hi.u32 	%r2669, %r3022, %r2498;
	cvt.u64.u32 	%rd5713, %r2669;
	add.s64 	%rd5714, %rd5710, %rd5713;
	mul.wide.u32 	%rd5715, %r2481, %r3021;
	add.s64 	%rd5716, %rd5715, %rd5712;
	mul.hi.u32 	%r2670, %r3021, %r2481;
	cvt.u64.u32 	%rd5717, %r2670;
	add.s64 	%rd5718, %rd5714, %rd5717;
	mul.wide.u32 	%rd5719, %r12, %r2496;
	add.s64 	%rd5720, %rd5719, %rd5716;
	mul.hi.u32 	%r2671, %r2496, %r12;
	cvt.u64.u32 	%rd5721, %r2671;
	add.s64 	%rd5722, %rd5718, %rd5721;
	mul.wide.u32 	%rd5723, %r11, %r2515;
	add.s64 	%rd5724, %rd5723, %rd5720;
	mul.hi.u32 	%r2672, %r2515, %r11;
	cvt.u64.u32 	%rd5725, %r2672;
	add.s64 	%rd5726, %rd5722, %rd5725;
	mul.wide.u32 	%rd5727, %r10, %r2536;
	add.s64 	%rd5728, %rd5727, %rd5724;
	mul.hi.u32 	%r2673, %r2536, %r10;
	cvt.u64.u32 	%rd5729, %r2673;
	add.s64 	%rd5730, %rd5726, %rd5729;
	mul.wide.u32 	%rd5731, %r9, %r2559;
	add.s64 	%rd5732, %rd5731, %rd5728;
	mul.hi.u32 	%r2674, %r2559, %r9;
	cvt.u64.u32 	%rd5733, %r2674;
	add.s64 	%rd5734, %rd5730, %rd5733;
	mul.wide.u32 	%rd5735, %r8, %r2584;
	add.s64 	%rd5736, %rd5735, %rd5732;
	mul.hi.u32 	%r2675, %r2584, %r8;
	cvt.u64.u32 	%rd5737, %r2675;
	add.s64 	%rd5738, %rd5734, %rd5737;
	cvt.u32.u64 	%r3026, %rd5736;
	st.local.u32 	[%rd2+20], %r3026;
	shr.u64 	%rd5739, %rd5736, 32;
	add.s64 	%rd5740, %rd5739, %rd5738;
	mul.wide.u32 	%rd5741, %r2561, %r3024;
	add.s64 	%rd5742, %rd5741, %rd5740;
	mul.hi.u32 	%r2676, %r3024, %r2561;
	cvt.u64.u32 	%rd5743, %r2676;
	mul.wide.u32 	%rd5744, %r2538, %r3023;
	add.s64 	%rd5745, %rd5744, %rd5742;
	mul.hi.u32 	%r2677, %r3023, %r2538;
	cvt.u64.u32 	%rd5746, %r2677;
	add.s64 	%rd5747, %rd5743, %rd5746;
	mul.wide.u32 	%rd5748, %r2517, %r3022;
	add.s64 	%rd5749, %rd5748, %rd5745;
	mul.hi.u32 	%r2678, %r3022, %r2517;
	cvt.u64.u32 	%rd5750, %r2678;
	add.s64 	%rd5751, %rd5747, %rd5750;
	mul.wide.u32 	%rd5752, %r2498, %r3021;
	add.s64 	%rd5753, %rd5752, %rd5749;
	mul.hi.u32 	%r2679, %r3021, %r2498;
	cvt.u64.u32 	%rd5754, %r2679;
	add.s64 	%rd5755, %rd5751, %rd5754;
	mul.wide.u32 	%rd5756, %r12, %r2515;
	add.s64 	%rd5757, %rd5756, %rd5753;
	mul.hi.u32 	%r2680, %r2515, %r12;
	cvt.u64.u32 	%rd5758, %r2680;
	add.s64 	%rd5759, %rd5755, %rd5758;
	mul.wide.u32 	%rd5760, %r11, %r2536;
	add.s64 	%rd5761, %rd5760, %rd5757;
	mul.hi.u32 	%r2681, %r2536, %r11;
	cvt.u64.u32 	%rd5762, %r2681;
	add.s64 	%rd5763, %rd5759, %rd5762;
	mul.wide.u32 	%rd5764, %r10, %r2559;
	add.s64 	%rd5765, %rd5764, %rd5761;
	mul.hi.u32 	%r2682, %r2559, %r10;
	cvt.u64.u32 	%rd5766, %r2682;
	add.s64 	%rd5767, %rd5763, %rd5766;
	mul.wide.u32 	%rd5768, %r9, %r2584;
	add.s64 	%rd5769, %rd5768, %rd5765;
	mul.hi.u32 	%r2683, %r2584, %r9;
	cvt.u64.u32 	%rd5770, %r2683;
	add.s64 	%rd5771, %rd5767, %rd5770;
	cvt.u32.u64 	%r3025, %rd5769;
	st.local.u32 	[%rd2+24], %r3025;
	shr.u64 	%rd5772, %rd5769, 32;
	add.s64 	%rd5773, %rd5772, %rd5771;
	mul.wide.u32 	%rd5774, %r2561, %r3023;
	add.s64 	%rd5775, %rd5774, %rd5773;
	mul.hi.u32 	%r2684, %r3023, %r2561;
	cvt.u64.u32 	%rd5776, %r2684;
	mul.wide.u32 	%rd5777, %r2538, %r3022;
	add.s64 	%rd5778, %rd5777, %rd5775;
	mul.hi.u32 	%r2685, %r3022, %r2538;
	cvt.u64.u32 	%rd5779, %r2685;
	add.s64 	%rd5780, %rd5776, %rd5779;
	mul.wide.u32 	%rd5781, %r2517, %r3021;
	add.s64 	%rd5782, %rd5781, %rd5778;
	mul.hi.u32 	%r2686, %r3021, %r2517;
	cvt.u64.u32 	%rd5783, %r2686;
	add.s64 	%rd5784, %rd5780, %rd5783;
	mul.wide.u32 	%rd5785, %r12, %r2536;
	add.s64 	%rd5786, %rd5785, %rd5782;
	mul.hi.u32 	%r2687, %r2536, %r12;
	cvt.u64.u32 	%rd5787, %r2687;
	add.s64 	%rd5788, %rd5784, %rd5787;
	mul.wide.u32 	%rd5789, %r11, %r2559;
	add.s64 	%rd5790, %rd5789, %rd5786;
	mul.hi.u32 	%r2688, %r2559, %r11;
	cvt.u64.u32 	%rd5791, %r2688;
	add.s64 	%rd5792, %rd5788, %rd5791;
	mul.wide.u32 	%rd5793, %r10, %r2584;
	add.s64 	%rd5794, %rd5793, %rd5790;
	mul.hi.u32 	%r2689, %r2584, %r10;
	cvt.u64.u32 	%rd5795, %r2689;
	add.s64 	%rd5796, %rd5792, %rd5795;
	cvt.u32.u64 	%r3024, %rd5794;
	st.local.u32 	[%rd2+28], %r3024;
	shr.u64 	%rd5797, %rd5794, 32;
	add.s64 	%rd5798, %rd5797, %rd5796;
	mul.wide.u32 	%rd5799, %r2561, %r3022;
	add.s64 	%rd5800, %rd5799, %rd5798;
	mul.hi.u32 	%r2690, %r3022, %r2561;
	cvt.u64.u32 	%rd5801, %r2690;
	mul.wide.u32 	%rd5802, %r2538, %r3021;
	add.s64 	%rd5803, %rd5802, %rd5800;
	mul.hi.u32 	%r2691, %r3021, %r2538;
	cvt.u64.u32 	%rd5804, %r2691;
	add.s64 	%rd5805, %rd5801, %rd5804;
	mul.wide.u32 	%rd5806, %r12, %r2559;
	add.s64 	%rd5807, %rd5806, %rd5803;
	mul.hi.u32 	%r2692, %r2559, %r12;
	cvt.u64.u32 	%rd5808, %r2692;
	add.s64 	%rd5809, %rd5805, %rd5808;
	mul.wide.u32 	%rd5810, %r11, %r2584;
	add.s64 	%rd5811, %rd5810, %rd5807;
	mul.hi.u32 	%r2693, %r2584, %r11;
	cvt.u64.u32 	%rd5812, %r2693;
	add.s64 	%rd5813, %rd5809, %rd5812;
	cvt.u32.u64 	%r3023, %rd5811;
	st.local.u32 	[%rd2+32], %r3023;
	shr.u64 	%rd5814, %rd5811, 32;
	add.s64 	%rd5815, %rd5814, %rd5813;
	mul.wide.u32 	%rd5816, %r2561, %r3021;
	add.s64 	%rd5817, %rd5816, %rd5815;
	mul.hi.u32 	%r2694, %r3021, %r2561;
	cvt.u64.u32 	%rd5818, %r2694;
	mul.wide.u32 	%rd5819, %r12, %r2584;
	add.s64 	%rd5820, %rd5819, %rd5817;
	mul.hi.u32 	%r2695, %r2584, %r12;
	cvt.u64.u32 	%rd5821, %r2695;
	add.s64 	%rd5822, %rd5818, %rd5821;
	cvt.u32.u64 	%r3022, %rd5820;
	st.local.u32 	[%rd2+36], %r3022;
	shr.u64 	%rd5823, %rd5820, 32;
	add.s64 	%rd5824, %rd5823, %rd5822;
	cvt.u32.u64 	%r3021, %rd5824;
	st.local.u32 	[%rd2+40], %r3021;
	setp.lt.u64 	%p141, %rd5824, 4294967296;
	@%p141 bra 	$L__BB1_54;
	sub.s32 	%r628, %r3031, %r17;
	st.local.u32 	[%rd2], %r628;
	setp.lt.u32 	%p142, %r3031, %r17;
	selp.s32 	%r2696, -1, 0, %p142;
	sub.s32 	%r2697, %r3030, %r3;
	add.s32 	%r629, %r2697, %r2696;
	st.local.u32 	[%rd2+4], %r629;
	setp.gt.u32 	%p143, %r629, %r3030;
	selp.s32 	%r2698, -1, 0, %p143;
	sub.s32 	%r2699, %r3029, %r4;
	add.s32 	%r630, %r2699, %r2698;
	st.local.u32 	[%rd2+8], %r630;
	setp.gt.u32 	%p144, %r630, %r3029;
	selp.s32 	%r2700, -1, 0, %p144;
	sub.s32 	%r2701, %r3028, %r5;
	add.s32 	%r631, %r2701, %r2700;
	st.local.u32 	[%rd2+12], %r631;
	setp.gt.u32 	%p145, %r631, %r3028;
	selp.s32 	%r2702, -1, 0, %p145;
	sub.s32 	%r2703, %r3027, %r6;
	add.s32 	%r632, %r2703, %r2702;
	st.local.u32 	[%rd2+16], %r632;
	setp.gt.u32 	%p146, %r632, %r3027;
	selp.s32 	%r2704, -1, 0, %p146;
	sub.s32 	%r2705, %r3026, %r7;
	add.s32 	%r633, %r2705, %r2704;
	st.local.u32 	[%rd2+20], %r633;
	setp.gt.u32 	%p147, %r633, %r3026;
	selp.s32 	%r2706, -1, 0, %p147;
	sub.s32 	%r2707, %r3025, %r8;
	add.s32 	%r634, %r2707, %r2706;
	st.local.u32 	[%rd2+24], %r634;
	setp.gt.u32 	%p148, %r634, %r3025;
	selp.s32 	%r2708, -1, 0, %p148;
	sub.s32 	%r2709, %r3024, %r9;
	add.s32 	%r635, %r2709, %r2708;
	st.local.u32 	[%rd2+28], %r635;
	setp.gt.u32 	%p149, %r635, %r3024;
	selp.s32 	%r2710, -1, 0, %p149;
	sub.s32 	%r2711, %r3023, %r10;
	add.s32 	%r636, %r2711, %r2710;
	st.local.u32 	[%rd2+32], %r636;
	setp.gt.u32 	%p150, %r636, %r3023;
	selp.s32 	%r2712, -1, 0, %p150;
	sub.s32 	%r2713, %r3022, %r11;
	add.s32 	%r637, %r2713, %r2712;
	st.local.u32 	[%rd2+36], %r637;
	setp.gt.u32 	%p151, %r637, %r3022;
	selp.s32 	%r2714, -1, 0, %p151;
	sub.s32 	%r2715, %r3021, %r12;
	add.s32 	%r3021, %r2715, %r2714;
	st.local.u32 	[%rd2+40], %r3021;
	mov.u32 	%r3022, %r637;
	mov.u32 	%r3023, %r636;
	mov.u32 	%r3024, %r635;
	mov.u32 	%r3025, %r634;
	mov.u32 	%r3026, %r633;
	mov.u32 	%r3027, %r632;
	mov.u32 	%r3028, %r631;
	mov.u32 	%r3029, %r630;
	mov.u32 	%r3030, %r629;
	mov.u32 	%r3031, %r628;
$L__BB1_54:
	setp.gt.s32 	%p152, %r2892, 0;
	@%p152 bra 	$L__BB1_34;
$L__BB1_55:
	cvt.u64.u32 	%rd5825, %r3031;
	cvt.u64.u32 	%rd5826, %r3030;
	mul.lo.s32 	%r2716, %r3031, %r13;
	mul.wide.u32 	%rd5827, %r17, %r2716;
	add.s64 	%rd5828, %rd5827, %rd5825;
	mul.hi.u32 	%r2717, %r2716, %r17;
	cvt.u64.u32 	%rd5829, %r2717;
	add.s64 	%rd5830, %rd5829, %rd5826;
	shr.u64 	%rd5831, %rd5828, 32;
	add.s64 	%rd5832, %rd5830, %rd5831;
	cvt.u64.u32 	%rd5833, %r3029;
	mul.wide.u32 	%rd5834, %r3, %r2716;
	add.s64 	%rd5835, %rd5834, %rd5832;
	mul.hi.u32 	%r2718, %r2716, %r3;
	cvt.u64.u32 	%rd5836, %r2718;
	add.s64 	%rd5837, %rd5833, %rd5836;
	cvt.u32.u64 	%r2719, %rd5835;
	mul.lo.s32 	%r2720, %r13, %r2719;
	mul.wide.u32 	%rd5838, %r17, %r2720;
	add.s64 	%rd5839, %rd5838, %rd5835;
	mul.hi.u32 	%r2721, %r2720, %r17;
	cvt.u64.u32 	%rd5840, %r2721;
	add.s64 	%rd5841, %rd5837, %rd5840;
	shr.u64 	%rd5842, %rd5839, 32;
	add.s64 	%rd5843, %rd5841, %rd5842;
	cvt.u64.u32 	%rd5844, %r3028;
	mul.wide.u32 	%rd5845, %r4, %r2716;
	add.s64 	%rd5846, %rd5845, %rd5843;
	mul.hi.u32 	%r2722, %r2716, %r4;
	cvt.u64.u32 	%rd5847, %r2722;
	add.s64 	%rd5848, %rd5844, %rd5847;
	mul.wide.u32 	%rd5849, %r3, %r2720;
	add.s64 	%rd5850, %rd5849, %rd5846;
	mul.hi.u32 	%r2723, %r2720, %r3;
	cvt.u64.u32 	%rd5851, %r2723;
	add.s64 	%rd5852, %rd5848, %rd5851;
	cvt.u32.u64 	%r2724, %rd5850;
	mul.lo.s32 	%r2725, %r13, %r2724;
	mul.wide.u32 	%rd5853, %r17, %r2725;
	add.s64 	%rd5854, %rd5853, %rd5850;
	mul.hi.u32 	%r2726, %r2725, %r17;
	cvt.u64.u32 	%rd5855, %r2726;
	add.s64 	%rd5856, %rd5852, %rd5855;
	shr.u64 	%rd5857, %rd5854, 32;
	add.s64 	%rd5858, %rd5856, %rd5857;
	cvt.u64.u32 	%rd5859, %r3027;
	mul.wide.u32 	%rd5860, %r5, %r2716;
	add.s64 	%rd5861, %rd5860, %rd5858;
	mul.hi.u32 	%r2727, %r2716, %r5;
	cvt.u64.u32 	%rd5862, %r2727;
	add.s64 	%rd5863, %rd5859, %rd5862;
	mul.wide.u32 	%rd5864, %r4, %r2720;
	add.s64 	%rd5865, %rd5864, %rd5861;
	mul.hi.u32 	%r2728, %r2720, %r4;
	cvt.u64.u32 	%rd5866, %r2728;
	add.s64 	%rd5867, %rd5863, %rd5866;
	mul.wide.u32 	%rd5868, %r3, %r2725;
	add.s64 	%rd5869, %rd5868, %rd5865;
	mul.hi.u32 	%r2729, %r2725, %r3;
	cvt.u64.u32 	%rd5870, %r2729;
	add.s64 	%rd5871, %rd5867, %rd5870;
	cvt.u32.u64 	%r2730, %rd5869;
	mul.lo.s32 	%r2731, %r13, %r2730;
	mul.wide.u32 	%rd5872, %r17, %r2731;
	add.s64 	%rd5873, %rd5872, %rd5869;
	mul.hi.u32 	%r2732, %r2731, %r17;
	cvt.u64.u32 	%rd5874, %r2732;
	add.s64 	%rd5875, %rd5871, %rd5874;
	shr.u64 	%rd5876, %rd5873, 32;
	add.s64 	%rd5877, %rd5875, %rd5876;
	cvt.u64.u32 	%rd5878, %r3026;
	mul.wide.u32 	%rd5879, %r6, %r2716;
	add.s64 	%rd5880, %rd5879, %rd5877;
	mul.hi.u32 	%r2733, %r2716, %r6;
	cvt.u64.u32 	%rd5881, %r2733;
	add.s64 	%rd5882, %rd5878, %rd5881;
	mul.wide.u32 	%rd5883, %r5, %r2720;
	add.s64 	%rd5884, %rd5883, %rd5880;
	mul.hi.u32 	%r2734, %r2720, %r5;
	cvt.u64.u32 	%rd5885, %r2734;
	add.s64 	%rd5886, %rd5882, %rd5885;
	mul.wide.u32 	%rd5887, %r4, %r2725;
	add.s64 	%rd5888, %rd5887, %rd5884;
	mul.hi.u32 	%r2735, %r2725, %r4;
	cvt.u64.u32 	%rd5889, %r2735;
	add.s64 	%rd5890, %rd5886, %rd5889;
	mul.wide.u32 	%rd5891, %r3, %r2731;
	add.s64 	%rd5892, %rd5891, %rd5888;
	mul.hi.u32 	%r2736, %r2731, %r3;
	cvt.u64.u32 	%rd5893, %r2736;
	add.s64 	%rd5894, %rd5890, %rd5893;
	cvt.u32.u64 	%r2737, %rd5892;
	mul.lo.s32 	%r2738, %r13, %r2737;
	mul.wide.u32 	%rd5895, %r17, %r2738;
	add.s64 	%rd5896, %rd5895, %rd5892;
	mul.hi.u32 	%r2739, %r2738, %r17;
	cvt.u64.u32 	%rd5897, %r2739;
	add.s64 	%rd5898, %rd5894, %rd5897;
	shr.u64 	%rd5899, %rd5896, 32;
	add.s64 	%rd5900, %rd5898, %rd5899;
	cvt.u64.u32 	%rd5901, %r3025;
	mul.wide.u32 	%rd5902, %r7, %r2716;
	add.s64 	%rd5903, %rd5902, %rd5900;
	mul.hi.u32 	%r2740, %r2716, %r7;
	cvt.u64.u32 	%rd5904, %r2740;
	add.s64 	%rd5905, %rd5901, %rd5904;
	mul.wide.u32 	%rd5906, %r6, %r2720;
	add.s64 	%rd5907, %rd5906, %rd5903;
	mul.hi.u32 	%r2741, %r2720, %r6;
	cvt.u64.u32 	%rd5908, %r2741;
	add.s64 	%rd5909, %rd5905, %rd5908;
	mul.wide.u32 	%rd5910, %r5, %r2725;
	add.s64 	%rd5911, %rd5910, %rd5907;
	mul.hi.u32 	%r2742, %r2725, %r5;
	cvt.u64.u32 	%rd5912, %r2742;
	add.s64 	%rd5913, %rd5909, %rd5912;
	mul.wide.u32 	%rd5914, %r4, %r2731;
	add.s64 	%rd5915, %rd5914, %rd5911;
	mul.hi.u32 	%r2743, %r2731, %r4;
	cvt.u64.u32 	%rd5916, %r2743;
	add.s64 	%rd5917, %rd5913, %rd5916;
	mul.wide.u32 	%rd5918, %r3, %r2738;
	add.s64 	%rd5919, %rd5918, %rd5915;
	mul.hi.u32 	%r2744, %r2738, %r3;
	cvt.u64.u32 	%rd5920, %r2744;
	add.s64 	%rd5921, %rd5917, %rd5920;
	cvt.u32.u64 	%r2745, %rd5919;
	mul.lo.s32 	%r2746, %r13, %r2745;
	mul.wide.u32 	%rd5922, %r17, %r2746;
	add.s64 	%rd5923, %rd5922, %rd5919;
	mul.hi.u32 	%r2747, %r2746, %r17;
	cvt.u64.u32 	%rd5924, %r2747;
	add.s64 	%rd5925, %rd5921, %rd5924;
	shr.u64 	%rd5926, %rd5923, 32;
	add.s64 	%rd5927, %rd5925, %rd5926;
	cvt.u64.u32 	%rd5928, %r3024;
	mul.wide.u32 	%rd5929, %r8, %r2716;
	add.s64 	%rd5930, %rd5929, %rd5927;
	mul.hi.u32 	%r2748, %r2716, %r8;
	cvt.u64.u32 	%rd5931, %r2748;
	add.s64 	%rd5932, %rd5928, %rd5931;
	mul.wide.u32 	%rd5933, %r7, %r2720;
	add.s64 	%rd5934, %rd5933, %rd5930;
	mul.hi.u32 	%r2749, %r2720, %r7;
	cvt.u64.u32 	%rd5935, %r2749;
	add.s64 	%rd5936, %rd5932, %rd5935;
	mul.wide.u32 	%rd5937, %r6, %r2725;
	add.s64 	%rd5938, %rd5937, %rd5934;
	mul.hi.u32 	%r2750, %r2725, %r6;
	cvt.u64.u32 	%rd5939, %r2750;
	add.s64 	%rd5940, %rd5936, %rd5939;
	mul.wide.u32 	%rd5941, %r5, %r2731;
	add.s64 	%rd5942, %rd5941, %rd5938;
	mul.hi.u32 	%r2751, %r2731, %r5;
	cvt.u64.u32 	%rd5943, %r2751;
	add.s64 	%rd5944, %rd5940, %rd5943;
	mul.wide.u32 	%rd5945, %r4, %r2738;
	add.s64 	%rd5946, %rd5945, %rd5942;
	mul.hi.u32 	%r2752, %r2738, %r4;
	cvt.u64.u32 	%rd5947, %r2752;
	add.s64 	%rd5948, %rd5944, %rd5947;
	mul.wide.u32 	%rd5949, %r3, %r2746;
	add.s64 	%rd5950, %rd5949, %rd5946;
	mul.hi.u32 	%r2753, %r2746, %r3;
	cvt.u64.u32 	%rd5951, %r2753;
	add.s64 	%rd5952, %rd5948, %rd5951;
	cvt.u32.u64 	%r2754, %rd5950;
	mul.lo.s32 	%r2755, %r13, %r2754;
	mul.wide.u32 	%rd5953, %r17, %r2755;
	add.s64 	%rd5954, %rd5953, %rd5950;
	mul.hi.u32 	%r2756, %r2755, %r17;
	cvt.u64.u32 	%rd5955, %r2756;
	add.s64 	%rd5956, %rd5952, %rd5955;
	shr.u64 	%rd5957, %rd5954, 32;
	add.s64 	%rd5958, %rd5956, %rd5957;
	cvt.u64.u32 	%rd5959, %r3023;
	mul.wide.u32 	%rd5960, %r9, %r2716;
	add.s64 	%rd5961, %rd5960, %rd5958;
	mul.hi.u32 	%r2757, %r2716, %r9;
	cvt.u64.u32 	%rd5962, %r2757;
	add.s64 	%rd5963, %rd5959, %rd5962;
	mul.wide.u32 	%rd5964, %r8, %r2720;
	add.s64 	%rd5965, %rd5964, %rd5961;
	mul.hi.u32 	%r2758, %r2720, %r8;
	cvt.u64.u32 	%rd5966, %r2758;
	add.s64 	%rd5967, %rd5963, %rd5966;
	mul.wide.u32 	%rd5968, %r7, %r2725;
	add.s64 	%rd5969, %rd5968, %rd5965;
	mul.hi.u32 	%r2759, %r2725, %r7;
	cvt.u64.u32 	%rd5970, %r2759;
	add.s64 	%rd5971, %rd5967, %rd5970;
	mul.wide.u32 	%rd5972, %r6, %r2731;
	add.s64 	%rd5973, %rd5972, %rd5969;
	mul.hi.u32 	%r2760, %r2731, %r6;
	cvt.u64.u32 	%rd5974, %r2760;
	add.s64 	%rd5975, %rd5971, %rd5974;
	mul.wide.u32 	%rd5976, %r5, %r2738;
	add.s64 	%rd5977, %rd5976, %rd5973;
	mul.hi.u32 	%r2761, %r2738, %r5;
	cvt.u64.u32 	%rd5978, %r2761;
	add.s64 	%rd5979, %rd5975, %rd5978;
	mul.wide.u32 	%rd5980, %r4, %r2746;
	add.s64 	%rd5981, %rd5980, %rd5977;
	mul.hi.u32 	%r2762, %r2746, %r4;
	cvt.u64.u32 	%rd5982, %r2762;
	add.s64 	%rd5983, %rd5979, %rd5982;
	mul.wide.u32 	%rd5984, %r3, %r2755;
	add.s64 	%rd5985, %rd5984, %rd5981;
	mul.hi.u32 	%r2763, %r2755, %r3;
	cvt.u64.u32 	%rd5986, %r2763;
	add.s64 	%rd5987, %rd5983, %rd5986;
	cvt.u32.u64 	%r2764, %rd5985;
	mul.lo.s32 	%r2765, %r13, %r2764;
	mul.wide.u32 	%rd5988, %r17, %r2765;
	add.s64 	%rd5989, %rd5988, %rd5985;
	mul.hi.u32 	%r2766, %r2765, %r17;
	cvt.u64.u32 	%rd5990, %r2766;
	add.s64 	%rd5991, %rd5987, %rd5990;
	shr.u64 	%rd5992, %rd5989, 32;
	add.s64 	%rd5993, %rd5991, %rd5992;
	cvt.u64.u32 	%rd5994, %r3022;
	mul.wide.u32 	%rd5995, %r10, %r2716;
	add.s64 	%rd5996, %rd5995, %rd5993;
	mul.hi.u32 	%r2767, %r2716, %r10;
	cvt.u64.u32 	%rd5997, %r2767;
	add.s64 	%rd5998, %rd5994, %rd5997;
	mul.wide.u32 	%rd5999, %r9, %r2720;
	add.s64 	%rd6000, %rd5999, %rd5996;
	mul.hi.u32 	%r2768, %r2720, %r9;
	cvt.u64.u32 	%rd6001, %r2768;
	add.s64 	%rd6002, %rd5998, %rd6001;
	mul.wide.u32 	%rd6003, %r8, %r2725;
	add.s64 	%rd6004, %rd6003, %rd6000;
	mul.hi.u32 	%r2769, %r2725, %r8;
	cvt.u64.u32 	%rd6005, %r2769;
	add.s64 	%rd6006, %rd6002, %rd6005;
	mul.wide.u32 	%rd6007, %r7, %r2731;
	add.s64 	%rd6008, %rd6007, %rd6004;
	mul.hi.u32 	%r2770, %r2731, %r7;
	cvt.u64.u32 	%rd6009, %r2770;
	add.s64 	%rd6010, %rd6006, %rd6009;
	mul.wide.u32 	%rd6011, %r6, %r2738;
	add.s64 	%rd6012, %rd6011, %rd6008;
	mul.hi.u32 	%r2771, %r2738, %r6;
	cvt.u64.u32 	%rd6013, %r2771;
	add.s64 	%rd6014, %rd6010, %rd6013;
	mul.wide.u32 	%rd6015, %r5, %r2746;
	add.s64 	%rd6016, %rd6015, %rd6012;
	mul.hi.u32 	%r2772, %r2746, %r5;
	cvt.u64.u32 	%rd6017, %r2772;
	add.s64 	%rd6018, %rd6014, %rd6017;
	mul.wide.u32 	%rd6019, %r4, %r2755;
	add.s64 	%rd6020, %rd6019, %rd6016;
	mul.hi.u32 	%r2773, %r2755, %r4;
	cvt.u64.u32 	%rd6021, %r2773;
	add.s64 	%rd6022, %rd6018, %rd6021;
	mul.wide.u32 	%rd6023, %r3, %r2765;
	add.s64 	%rd6024, %rd6023, %rd6020;
	mul.hi.u32 	%r2774, %r2765, %r3;
	cvt.u64.u32 	%rd6025, %r2774;
	add.s64 	%rd6026, %rd6022, %rd6025;
	cvt.u32.u64 	%r2775, %rd6024;
	mul.lo.s32 	%r2776, %r13, %r2775;
	mul.wide.u32 	%rd6027, %r17, %r2776;
	add.s64 	%rd6028, %rd6027, %rd6024;
	mul.hi.u32 	%r2777, %r2776, %r17;
	cvt.u64.u32 	%rd6029, %r2777;
	add.s64 	%rd6030, %rd6026, %rd6029;
	shr.u64 	%rd6031, %rd6028, 32;
	add.s64 	%rd6032, %rd6030, %rd6031;
	cvt.u64.u32 	%rd6033, %r3021;
	mul.wide.u32 	%rd6034, %r11, %r2716;
	add.s64 	%rd6035, %rd6034, %rd6032;
	mul.hi.u32 	%r2778, %r2716, %r11;
	cvt.u64.u32 	%rd6036, %r2778;
	add.s64 	%rd6037, %rd6033, %rd6036;
	mul.wide.u32 	%rd6038, %r10, %r2720;
	add.s64 	%rd6039, %rd6038, %rd6035;
	mul.hi.u32 	%r2779, %r2720, %r10;
	cvt.u64.u32 	%rd6040, %r2779;
	add.s64 	%rd6041, %rd6037, %rd6040;
	mul.wide.u32 	%rd6042, %r9, %r2725;
	add.s64 	%rd6043, %rd6042, %rd6039;
	mul.hi.u32 	%r2780, %r2725, %r9;
	cvt.u64.u32 	%rd6044, %r2780;
	add.s64 	%rd6045, %rd6041, %rd6044;
	mul.wide.u32 	%rd6046, %r8, %r2731;
	add.s64 	%rd6047, %rd6046, %rd6043;
	mul.hi.u32 	%r2781, %r2731, %r8;
	cvt.u64.u32 	%rd6048, %r2781;
	add.s64 	%rd6049, %rd6045, %rd6048;
	mul.wide.u32 	%rd6050, %r7, %r2738;
	add.s64 	%rd6051, %rd6050, %rd6047;
	mul.hi.u32 	%r2782, %r2738, %r7;
	cvt.u64.u32 	%rd6052, %r2782;
	add.s64 	%rd6053, %rd6049, %rd6052;
	mul.wide.u32 	%rd6054, %r6, %r2746;
	add.s64 	%rd6055, %rd6054, %rd6051;
	mul.hi.u32 	%r2783, %r2746, %r6;
	cvt.u64.u32 	%rd6056, %r2783;
	add.s64 	%rd6057, %rd6053, %rd6056;
	mul.wide.u32 	%rd6058, %r5, %r2755;
	add.s64 	%rd6059, %rd6058, %rd6055;
	mul.hi.u32 	%r2784, %r2755, %r5;
	cvt.u64.u32 	%rd6060, %r2784;
	add.s64 	%rd6061, %rd6057, %rd6060;
	mul.wide.u32 	%rd6062, %r4, %r2765;
	add.s64 	%rd6063, %rd6062, %rd6059;
	mul.hi.u32 	%r2785, %r2765, %r4;
	cvt.u64.u32 	%rd6064, %r2785;
	add.s64 	%rd6065, %rd6061, %rd6064;
	mul.wide.u32 	%rd6066, %r3, %r2776;
	add.s64 	%rd6067, %rd6066, %rd6063;
	mul.hi.u32 	%r2786, %r2776, %r3;
	cvt.u64.u32 	%rd6068, %r2786;
	add.s64 	%rd6069, %rd6065, %rd6068;
	cvt.u32.u64 	%r2787, %rd6067;
	mul.lo.s32 	%r2788, %r13, %r2787;
	mul.wide.u32 	%rd6070, %r17, %r2788;
	add.s64 	%rd6071, %rd6070, %rd6067;
	mul.hi.u32 	%r2789, %r2788, %r17;
	cvt.u64.u32 	%rd6072, %r2789;
	add.s64 	%rd6073, %rd6069, %rd6072;
	shr.u64 	%rd6074, %rd6071, 32;
	add.s64 	%rd6075, %rd6073, %rd6074;
	mul.wide.u32 	%rd6076, %r12, %r2716;
	add.s64 	%rd6077, %rd6076, %rd6075;
	mul.hi.u32 	%r2790, %r2716, %r12;
	cvt.u64.u32 	%rd6078, %r2790;
	mul.wide.u32 	%rd6079, %r11, %r2720;
	add.s64 	%rd6080, %rd6079, %rd6077;
	mul.hi.u32 	%r2791, %r2720, %r11;
	cvt.u64.u32 	%rd6081, %r2791;
	add.s64 	%rd6082, %rd6078, %rd6081;
	mul.wide.u32 	%rd6083, %r10, %r2725;
	add.s64 	%rd6084, %rd6083, %rd6080;
	mul.hi.u32 	%r2792, %r2725, %r10;
	cvt.u64.u32 	%rd6085, %r2792;
	add.s64 	%rd6086, %rd6082, %rd6085;
	mul.wide.u32 	%rd6087, %r9, %r2731;
	add.s64 	%rd6088, %rd6087, %rd6084;
	mul.hi.u32 	%r2793, %r2731, %r9;
	cvt.u64.u32 	%rd6089, %r2793;
	add.s64 	%rd6090, %rd6086, %rd6089;
	mul.wide.u32 	%rd6091, %r8, %r2738;
	add.s64 	%rd6092, %rd6091, %rd6088;
	mul.hi.u32 	%r2794, %r2738, %r8;
	cvt.u64.u32 	%rd6093, %r2794;
	add.s64 	%rd6094, %rd6090, %rd6093;
	mul.wide.u32 	%rd6095, %r7, %r2746;
	add.s64 	%rd6096, %rd6095, %rd6092;
	mul.hi.u32 	%r2795, %r2746, %r7;
	cvt.u64.u32 	%rd6097, %r2795;
	add.s64 	%rd6098, %rd6094, %rd6097;
	mul.wide.u32 	%rd6099, %r6, %r2755;
	add.s64 	%rd6100, %rd6099, %rd6096;
	mul.hi.u32 	%r2796, %r2755, %r6;
	cvt.u64.u32 	%rd6101, %r2796;
	add.s64 	%rd6102, %rd6098, %rd6101;
	mul.wide.u32 	%rd6103, %r5, %r2765;
	add.s64 	%rd6104, %rd6103, %rd6100;
	mul.hi.u32 	%r2797, %r2765, %r5;
	cvt.u64.u32 	%rd6105, %r2797;
	add.s64 	%rd6106, %rd6102, %rd6105;
	mul.wide.u32 	%rd6107, %r4, %r2776;
	add.s64 	%rd6108, %rd6107, %rd6104;
	mul.hi.u32 	%r2798, %r2776, %r4;
	cvt.u64.u32 	%rd6109, %r2798;
	add.s64 	%rd6110, %rd6106, %rd6109;
	mul.wide.u32 	%rd6111, %r3, %r2788;
	add.s64 	%rd6112, %rd6111, %rd6108;
	mul.hi.u32 	%r2799, %r2788, %r3;
	cvt.u64.u32 	%rd6113, %r2799;
	add.s64 	%rd6114, %rd6110, %rd6113;
	cvt.u32.u64 	%r2800, %rd6112;
	mul.lo.s32 	%r2801, %r13, %r2800;
	mul.wide.u32 	%rd6115, %r17, %r2801;
	add.s64 	%rd6116, %rd6115, %rd6112;
	mul.hi.u32 	%r2802, %r2801, %r17;
	cvt.u64.u32 	%rd6117, %r2802;
	add.s64 	%rd6118, %rd6114, %rd6117;
	shr.u64 	%rd6119, %rd6116, 32;
	add.s64 	%rd6120, %rd6118, %rd6119;
	mul.wide.u32 	%rd6121, %r12, %r2720;
	add.s64 	%rd6122, %rd6121, %rd6120;
	mul.hi.u32 	%r2803, %r2720, %r12;
	cvt.u64.u32 	%rd6123, %r2803;
	mul.wide.u32 	%rd6124, %r11, %r2725;
	add.s64 	%rd6125, %rd6124, %rd6122;
	mul.hi.u32 	%r2804, %r2725, %r11;
	cvt.u64.u32 	%rd6126, %r2804;
	add.s64 	%rd6127, %rd6123, %rd6126;
	mul.wide.u32 	%rd6128, %r10, %r2731;
	add.s64 	%rd6129, %rd6128, %rd6125;
	mul.hi.u32 	%r2805, %r2731, %r10;
	cvt.u64.u32 	%rd6130, %r2805;
	add.s64 	%rd6131, %rd6127, %rd6130;
	mul.wide.u32 	%rd6132, %r9, %r2738;
	add.s64 	%rd6133, %rd6132, %rd6129;
	mul.hi.u32 	%r2806, %r2738, %r9;
	cvt.u64.u32 	%rd6134, %r2806;
	add.s64 	%rd6135, %rd6131, %rd6134;
	mul.wide.u32 	%rd6136, %r8, %r2746;
	add.s64 	%rd6137, %rd6136, %rd6133;
	mul.hi.u32 	%r2807, %r2746, %r8;
	cvt.u64.u32 	%rd6138, %r2807;
	add.s64 	%rd6139, %rd6135, %rd6138;
	mul.wide.u32 	%rd6140, %r7, %r2755;
	add.s64 	%rd6141, %rd6140, %rd6137;
	mul.hi.u32 	%r2808, %r2755, %r7;
	cvt.u64.u32 	%rd6142, %r2808;
	add.s64 	%rd6143, %rd6139, %rd6142;
	mul.wide.u32 	%rd6144, %r6, %r2765;
	add.s64 	%rd6145, %rd6144, %rd6141;
	mul.hi.u32 	%r2809, %r2765, %r6;
	cvt.u64.u32 	%rd6146, %r2809;
	add.s64 	%rd6147, %rd6143, %rd6146;
	mul.wide.u32 	%rd6148, %r5, %r2776;
	add.s64 	%rd6149, %rd6148, %rd6145;
	mul.hi.u32 	%r2810, %r2776, %r5;
	cvt.u64.u32 	%rd6150, %r2810;
	add.s64 	%rd6151, %rd6147, %rd6150;
	mul.wide.u32 	%rd6152, %r4, %r2788;
	add.s64 	%rd6153, %rd6152, %rd6149;
	mul.hi.u32 	%r2811, %r2788, %r4;
	cvt.u64.u32 	%rd6154, %r2811;
	add.s64 	%rd6155, %rd6151, %rd6154;
	mul.wide.u32 	%rd6156, %r3, %r2801;
	add.s64 	%rd6157, %rd6156, %rd6153;
	mul.hi.u32 	%r2812, %r2801, %r3;
	cvt.u64.u32 	%rd6158, %r2812;
	add.s64 	%rd6159, %rd6155, %rd6158;
	cvt.u32.u64 	%r3053, %rd6157;
	shr.u64 	%rd6160, %rd6157, 32;
	add.s64 	%rd6161, %rd6159, %rd6160;
	mul.wide.u32 	%rd6162, %r12, %r2725;
	add.s64 	%rd6163, %rd6162, %rd6161;
	mul.hi.u32 	%r2813, %r2725, %r12;
	cvt.u64.u32 	%rd6164, %r2813;
	mul.wide.u32 	%rd6165, %r11, %r2731;
	add.s64 	%rd6166, %rd6165, %rd6163;
	mul.hi.u32 	%r2814, %r2731, %r11;
	cvt.u64.u32 	%rd6167, %r2814;
	add.s64 	%rd6168, %rd6164, %rd6167;
	mul.wide.u32 	%rd6169, %r10, %r2738;
	add.s64 	%rd6170, %rd6169, %rd6166;
	mul.hi.u32 	%r2815, %r2738, %r10;
	cvt.u64.u32 	%rd6171, %r2815;
	add.s64 	%rd6172, %rd6168, %rd6171;
	mul.wide.u32 	%rd6173, %r9, %r2746;
	add.s64 	%rd6174, %rd6173, %rd6170;
	mul.hi.u32 	%r2816, %r2746, %r9;
	cvt.u64.u32 	%rd6175, %r2816;
	add.s64 	%rd6176, %rd6172, %rd6175;
	mul.wide.u32 	%rd6177, %r8, %r2755;
	add.s64 	%rd6178, %rd6177, %rd6174;
	mul.hi.u32 	%r2817, %r2755, %r8;
	cvt.u64.u32 	%rd6179, %r2817;
	add.s64 	%rd6180, %rd6176, %rd6179;
	mul.wide.u32 	%rd6181, %r7, %r2765;
	add.s64 	%rd6182, %rd6181, %rd6178;
	mul.hi.u32 	%r2818, %r2765, %r7;
	cvt.u64.u32 	%rd6183, %r2818;
	add.s64 	%rd6184, %rd6180, %rd6183;
	mul.wide.u32 	%rd6185, %r6, %r2776;
	add.s64 	%rd6186, %rd6185, %rd6182;
	mul.hi.u32 	%r2819, %r2776, %r6;
	cvt.u64.u32 	%rd6187, %r2819;
	add.s64 	%rd6188, %rd6184, %rd6187;
	mul.wide.u32 	%rd6189, %r5, %r2788;
	add.s64 	%rd6190, %rd6189, %rd6186;
	mul.hi.u32 	%r2820, %r2788, %r5;
	cvt.u64.u32 	%rd6191, %r2820;
	add.s64 	%rd6192, %rd6188, %rd6191;
	mul.wide.u32 	%rd6193, %r4, %r2801;
	add.s64 	%rd6194, %rd6193, %rd6190;
	mul.hi.u32 	%r2821, %r2801, %r4;
	cvt.u64.u32 	%rd6195, %r2821;
	add.s64 	%rd6196, %rd6192, %rd6195;
	cvt.u32.u64 	%r3052, %rd6194;
	shr.u64 	%rd6197, %rd6194, 32;
	add.s64 	%rd6198, %rd6196, %rd6197;
	mul.wide.u32 	%rd6199, %r12, %r2731;
	add.s64 	%rd6200, %rd6199, %rd6198;
	mul.hi.u32 	%r2822, %r2731, %r12;
	cvt.u64.u32 	%rd6201, %r2822;
	mul.wide.u32 	%rd6202, %r11, %r2738;
	add.s64 	%rd6203, %rd6202, %rd6200;
	mul.hi.u32 	%r2823, %r2738, %r11;
	cvt.u64.u32 	%rd6204, %r2823;
	add.s64 	%rd6205, %rd6201, %rd6204;
	mul.wide.u32 	%rd6206, %r10, %r2746;
	add.s64 	%rd6207, %rd6206, %rd6203;
	mul.hi.u32 	%r2824, %r2746, %r10;
	cvt.u64.u32 	%rd6208, %r2824;
	add.s64 	%rd6209, %rd6205, %rd6208;
	mul.wide.u32 	%rd6210, %r9, %r2755;
	add.s64 	%rd6211, %rd6210, %rd6207;
	mul.hi.u32 	%r2825, %r2755, %r9;
	cvt.u64.u32 	%rd6212, %r2825;
	add.s64 	%rd6213, %rd6209, %rd6212;
	mul.wide.u32 	%rd6214, %r8, %r2765;
	add.s64 	%rd6215, %rd6214, %rd6211;
	mul.hi.u32 	%r2826, %r2765, %r8;
	cvt.u64.u32 	%rd6216, %r2826;
	add.s64 	%rd6217, %rd6213, %rd6216;
	mul.wide.u32 	%rd6218, %r7, %r2776;
	add.s64 	%rd6219, %rd6218, %rd6215;
	mul.hi.u32 	%r2827, %r2776, %r7;
	cvt.u64.u32 	%rd6220, %r2827;
	add.s64 	%rd6221, %rd6217, %rd6220;
	mul.wide.u32 	%rd6222, %r6, %r2788;
	add.s64 	%rd6223, %rd6222, %rd6219;
	mul.hi.u32 	%r2828, %r2788, %r6;
	cvt.u64.u32 	%rd6224, %r2828;
	add.s64 	%rd6225, %rd6221, %rd6224;
	mul.wide.u32 	%rd6226, %r5, %r2801;
	add.s64 	%rd6227, %rd6226, %rd6223;
	mul.hi.u32 	%r2829, %r2801, %r5;
	cvt.u64.u32 	%rd6228, %r2829;
	add.s64 	%rd6229, %rd6225, %rd6228;
	cvt.u32.u64 	%r3051, %rd6227;
	shr.u64 	%rd6230, %rd6227, 32;
	add.s64 	%rd6231, %rd6229, %rd6230;
	mul.wide.u32 	%rd6232, %r12, %r2738;
	add.s64 	%rd6233, %rd6232, %rd6231;
	mul.hi.u32 	%r2830, %r2738, %r12;
	cvt.u64.u32 	%rd6234, %r2830;
	mul.wide.u32 	%rd6235, %r11, %r2746;
	add.s64 	%rd6236, %rd6235, %rd6233;
	mul.hi.u32 	%r2831, %r2746, %r11;
	cvt.u64.u32 	%rd6237, %r2831;
	add.s64 	%rd6238, %rd6234, %rd6237;
	mul.wide.u32 	%rd6239, %r10, %r2755;
	add.s64 	%rd6240, %rd6239, %rd6236;
	mul.hi.u32 	%r2832, %r2755, %r10;
	cvt.u64.u32 	%rd6241, %r2832;
	add.s64 	%rd6242, %rd6238, %rd6241;
	mul.wide.u32 	%rd6243, %r9, %r2765;
	add.s64 	%rd6244, %rd6243, %rd6240;
	mul.hi.u32 	%r2833, %r2765, %r9;
	cvt.u64.u32 	%rd6245, %r2833;
	add.s64 	%rd6246, %rd6242, %rd6245;
	mul.wide.u32 	%rd6247, %r8, %r2776;
	add.s64 	%rd6248, %rd6247, %rd6244;
	mul.hi.u32 	%r2834, %r2776, %r8;
	cvt.u64.u32 	%rd6249, %r2834;
	add.s64 	%rd6250, %rd6246, %rd6249;
	mul.wide.u32 	%rd6251, %r7, %r2788;
	add.s64 	%rd6252, %rd6251, %rd6248;
	mul.hi.u32 	%r2835, %r2788, %r7;
	cvt.u64.u32 	%rd6253, %r2835;
	add.s64 	%rd6254, %rd6250, %rd6253;
	mul.wide.u32 	%rd6255, %r6, %r2801;
	add.s64 	%rd6256, %rd6255, %rd6252;
	mul.hi.u32 	%r2836, %r2801, %r6;
	cvt.u64.u32 	%rd6257, %r2836;
	add.s64 	%rd6258, %rd6254, %rd6257;
	cvt.u32.u64 	%r3050, %rd6256;
	shr.u64 	%rd6259, %rd6256, 32;
	add.s64 	%rd6260, %rd6258, %rd6259;
	mul.wide.u32 	%rd6261, %r12, %r2746;
	add.s64 	%rd6262, %rd6261, %rd6260;
	mul.hi.u32 	%r2837, %r2746, %r12;
	cvt.u64.u32 	%rd6263, %r2837;
	mul.wide.u32 	%rd6264, %r11, %r2755;
	add.s64 	%rd6265, %rd6264, %rd6262;
	mul.hi.u32 	%r2838, %r2755, %r11;
	cvt.u64.u32 	%rd6266, %r2838;
	add.s64 	%rd6267, %rd6263, %rd6266;
	mul.wide.u32 	%rd6268, %r10, %r2765;
	add.s64 	%rd6269, %rd6268, %rd6265;
	mul.hi.u32 	%r2839, %r2765, %r10;
	cvt.u64.u32 	%rd6270, %r2839;
	add.s64 	%rd6271, %rd6267, %rd6270;
	mul.wide.u32 	%rd6272, %r9, %r2776;
	add.s64 	%rd6273, %rd6272, %rd6269;
	mul.hi.u32 	%r2840, %r2776, %r9;
	cvt.u64.u32 	%rd6274, %r2840;
	add.s64 	%rd6275, %rd6271, %rd6274;
	mul.wide.u32 	%rd6276, %r8, %r2788;
	add.s64 	%rd6277, %rd6276, %rd6273;
	mul.hi.u32 	%r2841, %r2788, %r8;
	cvt.u64.u32 	%rd6278, %r2841;
	add.s64 	%rd6279, %rd6275, %rd6278;
	mul.wide.u32 	%rd6280, %r7, %r2801;
	add.s64 	%rd6281, %rd6280, %rd6277;
	mul.hi.u32 	%r2842, %r2801, %r7;
	cvt.u64.u32 	%rd6282, %r2842;
	add.s64 	%rd6283, %rd6279, %rd6282;
	cvt.u32.u64 	%r3049, %rd6281;
	shr.u64 	%rd6284, %rd6281, 32;
	add.s64 	%rd6285, %rd6283, %rd6284;
	mul.wide.u32 	%rd6286, %r12, %r2755;
	add.s64 	%rd6287, %rd6286, %rd6285;
	mul.hi.u32 	%r2843, %r2755, %r12;
	cvt.u64.u32 	%rd6288, %r2843;
	mul.wide.u32 	%rd6289, %r11, %r2765;
	add.s64 	%rd6290, %rd6289, %rd6287;
	mul.hi.u32 	%r2844, %r2765, %r11;
	cvt.u64.u32 	%rd6291, %r2844;
	add.s64 	%rd6292, %rd6288, %rd6291;
	mul.wide.u32 	%rd6293, %r10, %r2776;
	add.s64 	%rd6294, %rd6293, %rd6290;
	mul.hi.u32 	%r2845, %r2776, %r10;
	cvt.u64.u32 	%rd6295, %r2845;
	add.s64 	%rd6296, %rd6292, %rd6295;
	mul.wide.u32 	%rd6297, %r9, %r2788;
	add.s64 	%rd6298, %rd6297, %rd6294;
	mul.hi.u32 	%r2846, %r2788, %r9;
	cvt.u64.u32 	%rd6299, %r2846;
	add.s64 	%rd6300, %rd6296, %rd6299;
	mul.wide.u32 	%rd6301, %r8, %r2801;
	add.s64 	%rd6302, %rd6301, %rd6298;
	mul.hi.u32 	%r2847, %r2801, %r8;
	cvt.u64.u32 	%rd6303, %r2847;
	add.s64 	%rd6304, %rd6300, %rd6303;
	cvt.u32.u64 	%r3048, %rd6302;
	shr.u64 	%rd6305, %rd6302, 32;
	add.s64 	%rd6306, %rd6304, %rd6305;
	mul.wide.u32 	%rd6307, %r12, %r2765;
	add.s64 	%rd6308, %rd6307, %rd6306;
	mul.hi.u32 	%r2848, %r2765, %r12;
	cvt.u64.u32 	%rd6309, %r2848;
	mul.wide.u32 	%rd6310, %r11, %r2776;
	add.s64 	%rd6311, %rd6310, %rd6308;
	mul.hi.u32 	%r2849, %r2776, %r11;
	cvt.u64.u32 	%rd6312, %r2849;
	add.s64 	%rd6313, %rd6309, %rd6312;
	mul.wide.u32 	%rd6314, %r10, %r2788;
	add.s64 	%rd6315, %rd6314, %rd6311;
	mul.hi.u32 	%r2850, %r2788, %r10;
	cvt.u64.u32 	%rd6316, %r2850;
	add.s64 	%rd6317, %rd6313, %rd6316;
	mul.wide.u32 	%rd6318, %r9, %r2801;
	add.s64 	%rd6319, %rd6318, %rd6315;
	mul.hi.u32 	%r2851, %r2801, %r9;
	cvt.u64.u32 	%rd6320, %r2851;
	add.s64 	%rd6321, %rd6317, %rd6320;
	cvt.u32.u64 	%r3047, %rd6319;
	shr.u64 	%rd6322, %rd6319, 32;
	add.s64 	%rd6323, %rd6321, %rd6322;
	mul.wide.u32 	%rd6324, %r12, %r2776;
	add.s64 	%rd6325, %rd6324, %rd6323;
	mul.hi.u32 	%r2852, %r2776, %r12;
	cvt.u64.u32 	%rd6326, %r2852;
	mul.wide.u32 	%rd6327, %r11, %r2788;
	add.s64 	%rd6328, %rd6327, %rd6325;
	mul.hi.u32 	%r2853, %r2788, %r11;
	cvt.u64.u32 	%rd6329, %r2853;
	add.s64 	%rd6330, %rd6326, %rd6329;
	mul.wide.u32 	%rd6331, %r10, %r2801;
	add.s64 	%rd6332, %rd6331, %rd6328;
	mul.hi.u32 	%r2854, %r2801, %r10;
	cvt.u64.u32 	%rd6333, %r2854;
	add.s64 	%rd6334, %rd6330, %rd6333;
	cvt.u32.u64 	%r3046, %rd6332;
	shr.u64 	%rd6335, %rd6332, 32;
	add.s64 	%rd6336, %rd6334, %rd6335;
	mul.wide.u32 	%rd6337, %r12, %r2788;
	add.s64 	%rd6338, %rd6337, %rd6336;
	mul.hi.u32 	%r2855, %r2788, %r12;
	cvt.u64.u32 	%rd6339, %r2855;
	mul.wide.u32 	%rd6340, %r11, %r2801;
	add.s64 	%rd6341, %rd6340, %rd6338;
	mul.hi.u32 	%r2856, %r2801, %r11;
	cvt.u64.u32 	%rd6342, %r2856;
	add.s64 	%rd6343, %rd6339, %rd6342;
	cvt.u32.u64 	%r3045, %rd6341;
	shr.u64 	%rd6344, %rd6341, 32;
	add.s64 	%rd6345, %rd6343, %rd6344;
	mul.wide.u32 	%rd6346, %r12, %r2801;
	add.s64 	%rd6347, %rd6346, %rd6345;
	mul.hi.u32 	%r2857, %r2801, %r12;
	cvt.u64.u32 	%rd6348, %r2857;
	cvt.u32.u64 	%r3044, %rd6347;
	shr.u64 	%rd6349, %rd6347, 32;
	add.s64 	%rd6350, %rd6349, %rd6348;
	cvt.u32.u64 	%r3043, %rd6350;
	setp.lt.u64 	%p153, %rd6350, 4294967296;
	@%p153 bra 	$L__BB1_57;
	sub.s32 	%r795, %r3053, %r17;
	setp.lt.u32 	%p154, %r3053, %r17;
	selp.s32 	%r2858, -1, 0, %p154;
	sub.s32 	%r2859, %r3052, %r3;
	add.s32 	%r796, %r2859, %r2858;
	setp.gt.u32 	%p155, %r796, %r3052;
	selp.s32 	%r2860, -1, 0, %p155;
	sub.s32 	%r2861, %r3051, %r4;
	add.s32 	%r797, %r2861, %r2860;
	setp.gt.u32 	%p156, %r797, %r3051;
	selp.s32 	%r2862, -1, 0, %p156;
	sub.s32 	%r2863, %r3050, %r5;
	add.s32 	%r798, %r2863, %r2862;
	setp.gt.u32 	%p157, %r798, %r3050;
	selp.s32 	%r2864, -1, 0, %p157;
	sub.s32 	%r2865, %r3049, %r6;
	add.s32 	%r799, %r2865, %r2864;
	setp.gt.u32 	%p158, %r799, %r3049;
	selp.s32 	%r2866, -1, 0, %p158;
	sub.s32 	%r2867, %r3048, %r7;
	add.s32 	%r800, %r2867, %r2866;
	setp.gt.u32 	%p159, %r800, %r3048;
	selp.s32 	%r2868, -1, 0, %p159;
	sub.s32 	%r2869, %r3047, %r8;
	add.s32 	%r801, %r2869, %r2868;
	setp.gt.u32 	%p160, %r801, %r3047;
	selp.s32 	%r2870, -1, 0, %p160;
	sub.s32 	%r2871, %r3046, %r9;
	add.s32 	%r802, %r2871, %r2870;
	setp.gt.u32 	%p161, %r802, %r3046;
	selp.s32 	%r2872, -1, 0, %p161;
	sub.s32 	%r2873, %r3045, %r10;
	add.s32 	%r803, %r2873, %r2872;
	setp.gt.u32 	%p162, %r803, %r3045;
	selp.s32 	%r2874, -1, 0, %p162;
	sub.s32 	%r2875, %r3044, %r11;
	add.s32 	%r804, %r2875, %r2874;
	setp.gt.u32 	%p163, %r804, %r3044;
	selp.s32 	%r2876, -1, 0, %p163;
	sub.s32 	%r2877, %r3043, %r12;
	add.s32 	%r3043, %r2877, %r2876;
	mov.u32 	%r3044, %r804;
	mov.u32 	%r3045, %r803;
	mov.u32 	%r3046, %r802;
	mov.u32 	%r3047, %r801;
	mov.u32 	%r3048, %r800;
	mov.u32 	%r3049, %r799;
	mov.u32 	%r3050, %r798;
	mov.u32 	%r3051, %r797;
	mov.u32 	%r3052, %r796;
	mov.u32 	%r3053, %r795;
$L__BB1_57:
	setp.ne.s32 	%p165, %r3053, 1;
	mov.pred 	%p166, 0;
	@%p165 bra 	$L__BB1_59;
	or.b32  	%r2878, %r3052, %r3051;
	or.b32  	%r2879, %r2878, %r3050;
	or.b32  	%r2880, %r2879, %r3049;
	or.b32  	%r2881, %r2880, %r3048;
	or.b32  	%r2882, %r2881, %r3047;
	or.b32  	%r2883, %r2882, %r3046;
	or.b32  	%r2884, %r2883, %r3045;
	or.b32  	%r2885, %r2884, %r3044;
	or.b32  	%r2886, %r2885, %r3043;
	setp.eq.s32 	%p166, %r2886, 0;
$L__BB1_59:
	ld.param.u64 	%rd6354, [_Z17fermat_kernel_352PhPKjj_param_0];
	selp.u16 	%rs1, 1, 0, %p166;
	mov.u32 	%r2887, %ctaid.x;
	mov.u32 	%r2888, %ntid.x;
	mov.u32 	%r2889, %tid.x;
	mad.lo.s32 	%r2890, %r2887, %r2888, %r2889;
	cvt.u64.u32 	%rd6351, %r2890;
	cvta.to.global.u64 	%rd6352, %rd6354;
	add.s64 	%rd6353, %rd6352, %rd6351;
	st.global.u8 	[%rd6353], %rs1;
$L__BB1_60:
	ret;

}
	// .globl	_Z12check_fermatP8fermat_tPjS0_S1_PKhPKS_jj
.visible .entry _Z12check_fermatP8fermat_tPjS0_S1_PKhPKS_jj(
	.param .u64 .ptr .align 1 _Z12check_fermatP8fermat_tPjS0_S1_PKhPKS_jj_param_0,
	.param .u64 .ptr .align 1 _Z12check_fermatP8fermat_tPjS0_S1_PKhPKS_jj_param_1,
	.param .u64 .ptr .align 1 _Z12check_fermatP8fermat_tPjS0_S1_PKhPKS_jj_param_2,
	.param .u64 .ptr .align 1 _Z12check_fermatP8fermat_tPjS0_S1_PKhPKS_jj_param_3,
	.param .u64 .ptr .align 1 _Z12check_fermatP8fermat_tPjS0_S1_PKhPKS_jj_param_4,
	.param .u64 .ptr .align 1 _Z12check_fermatP8fermat_tPjS0_S1_PKhPKS_jj_param_5,
	.param .u32 _Z12check_fermatP8fermat_tPjS0_S1_PKhPKS_jj_param_6,
	.param .u32 _Z12check_fermatP8fermat_tPjS0_S1_PKhPKS_jj_param_7
)
{
	.reg .pred 	%p<4>;
	.reg .b16 	%rs<4>;
	.reg .b32 	%r<21>;
	.reg .b64 	%rd<21>;

	ld.param.u64 	%rd1, [_Z12check_fermatP8fermat_tPjS0_S1_PKhPKS_jj_param_0];
	ld.param.u64 	%rd2, [_Z12check_fermatP8fermat_tPjS0_S1_PKhPKS_jj_param_1];
	ld.param.u64 	%rd3, [_Z12check_fermatP8fermat_tPjS0_S1_PKhPKS_jj_param_2];
	ld.param.u64 	%rd4, [_Z12check_fermatP8fermat_tPjS0_S1_PKhPKS_jj_param_3];
	ld.param.u64 	%rd5, [_Z12check_fermatP8fermat_tPjS0_S1_PKhPKS_jj_param_4];
	ld.param.u64 	%rd6, [_Z12check_fermatP8fermat_tPjS0_S1_PKhPKS_jj_param_5];
	ld.param.u32 	%r5, [_Z12check_fermatP8fermat_tPjS0_S1_PKhPKS_jj_param_6];
	ld.param.u32 	%r6, [_Z12check_fermatP8fermat_tPjS0_S1_PKhPKS_jj_param_7];
	mov.u32 	%r7, %ctaid.x;
	mov.u32 	%r8, %ntid.x;
	mov.u32 	%r9, %tid.x;
	mad.lo.s32 	%r1, %r7, %r8, %r9;
	setp.ge.u32 	%p1, %r1, %r6;
	@%p1 bra 	$L__BB2_5;
	cvta.to.global.u64 	%rd7, %rd5;
	cvt.u64.u32 	%rd8, %r1;
	add.s64 	%rd9, %rd7, %rd8;
	ld.global.u8 	%rs2, [%rd9];
	setp.ne.s16 	%p2, %rs2, 1;
	@%p2 bra 	$L__BB2_5;
	cvta.to.global.u64 	%rd10, %rd6;
	mul.wide.u32 	%rd11, %r1, 12;
	add.s64 	%rd12, %rd10, %rd11;
	ld.global.u32 	%r2, [%rd12];
	ld.global.u32 	%r3, [%rd12+4];
	ld.global.u32 	%r4, [%rd12+8];
	bfe.u32 	%r10, %r4, 8, 8;
	cvt.u16.u32 	%rs3, %r10;
	add.s16 	%rs1, %rs3, 1;
	cvt.u32.u16 	%r11, %rs1;
	and.b32  	%r12, %r11, 255;
	setp.le.u32 	%p3, %r5, %r12;
	@%p3 bra 	$L__BB2_4;
	cvta.to.global.u64 	%rd17, %rd2;
	atom.global.add.u32 	%r17, [%rd17], 1;
	cvta.to.global.u64 	%rd18, %rd1;
	mul.wide.u32 	%rd19, %r17, 12;
	add.s64 	%rd20, %rd18, %rd19;
	st.global.u32 	[%rd20], %r2;
	st.global.u32 	[%rd20+4], %r3;
	bfi.b32 	%r19, %r11, %r4, 8, 8;
	prmt.b32 	%r20, %r19, %r4, 0x7610U;
	st.global.u32 	[%rd20+8], %r20;
	bra.uni 	$L__BB2_5;
$L__BB2_4:
	cvta.to.global.u64 	%rd13, %rd4;
	atom.global.add.u32 	%r13, [%rd13], 1;
	cvta.to.global.u64 	%rd14, %rd3;
	mul.wide.u32 	%rd15, %r13, 12;
	add.s64 	%rd16, %rd14, %rd15;
	st.global.u32 	[%rd16], %r2;
	st.global.u32 	[%rd16+4], %r3;
	bfi.b32 	%r15, %r11, %r4, 8, 8;
	prmt.b32 	%r16, %r15, %r4, 0x7610U;
	st.global.u32 	[%rd16+8], %r16;
$L__BB2_5:
	ret;

}


// ===== COMPILED SASS (sm_100) =====

	.target	sm_100

	.elftype	@"ET_EXEC"


//--------------------- .note.nv.tkinfo           --------------------------
	.section	.note.nv.tkinfo,"",@"SHT_NOTE"
	.sectionflags	@"SHF_NOTE_NV_TKINFO"
	.tkinfo
        /*0018*/ 	.word	0x00000002
        /*0030*/ 	.string	""
        /*0030*/ 	.string	"ptxas"
        /*0030*/ 	.string	"Cuda compilation tools, release 13.0, V13.0.88"
        /*0030*/ 	.string	"Build cuda_13.0.r13.0/compiler.36424714_0"
        /*0030*/ 	.string	"-arch sm_100 -m 64 "



//--------------------- .note.nv.cuinfo           --------------------------
	.section	.note.nv.cuinfo,"",@"SHT_NOTE"
	.sectionflags	@"SHF_NOTE_NV_CUINFO"
        /*0018*/ 	.short	0x0002
        /*001a*/ 	.short	0x0064
        /*001c*/ 	.short	0x0082
	.zero		2


//--------------------- .nv.info                  --------------------------
	.section	.nv.info,"",@"SHT_CUDA_INFO"
	.align	4


	//----- nvinfo : EIATTR_REGCOUNT
	.align		4
        /*0000*/ 	.byte	0x04, 0x2f
        /*0002*/ 	.short	(.L_3 - .L_2)
	.align		4
.L_2:
        /*0004*/ 	.word	index@(_Z17fermat_kernel_320PhPKjj)
        /*0008*/ 	.word	0x0000003c


	//----- nvinfo : EIATTR_FRAME_SIZE
	.align		4
.L_3:
        /*000c*/ 	.byte	0x04, 0x11
        /*000e*/ 	.short	(.L_5 - .L_4)
	.align		4
.L_4:
        /*0010*/ 	.word	index@(_Z17fermat_kernel_320PhPKjj)
        /*0014*/ 	.word	0x00000580


	//----- nvinfo : EIATTR_REGCOUNT
	.align		4
.L_5:
        /*0018*/ 	.byte	0x04, 0x2f
        /*001a*/ 	.short	(.L_7 - .L_6)
	.align		4
.L_6:
        /*001c*/ 	.word	index@(_Z17fermat_kernel_352PhPKjj)
        /*0020*/ 	.word	0x0000003f


	//----- nvinfo : EIATTR_FRAME_SIZE
	.align		4
.L_7:
        /*0024*/ 	.byte	0x04, 0x11
        /*0026*/ 	.short	(.L_9 - .L_8)
	.align		4
.L_8:
        /*0028*/ 	.word	index@(_Z17fermat_kernel_352PhPKjj)
        /*002c*/ 	.word	0x00000610


	//----- nvinfo : EIATTR_REGCOUNT
	.align		4
.L_9:
        /*0030*/ 	.byte	0x04, 0x2f
        /*0032*/ 	.short	(.L_11 - .L_10)
	.align		4
.L_10:
        /*0034*/ 	.word	index@(_Z12check_fermatP8fermat_tPjS0_S1_PKhPKS_jj)
        /*0038*/ 	.word	0x00000012


	//----- nvinfo : EIATTR_FRAME_SIZE
	.align		4
.L_11:
        /*003c*/ 	.byte	0x04, 0x11
        /*003e*/ 	.short	(.L_13 - .L_12)
	.align		4
.L_12:
        /*0040*/ 	.word	index@(_Z12check_fermatP8fermat_tPjS0_S1_PKhPKS_jj)
        /*0044*/ 	.word	0x00000000


	//----- nvinfo : EIATTR_MIN_STACK_SIZE
	.align		4
.L_13:
        /*0048*/ 	.byte	0x04, 0x12
        /*004a*/ 	.short	(.L_15 - .L_14)
	.align		4
.L_14:
        /*004c*/ 	.word	index@(_Z12check_fermatP8fermat_tPjS0_S1_PKhPKS_jj)
        /*0050*/ 	.word	0x00000000


	//----- nvinfo : EIATTR_MIN_STACK_SIZE
	.align		4
.L_15:
        /*0054*/ 	.byte	0x04, 0x12
        /*0056*/ 	.short	(.L_17 - .L_16)
	.align		4
.L_16:
        /*0058*/ 	.word	index@(_Z17fermat_kernel_352PhPKjj)
        /*005c*/ 	.word	0x00000610


	//----- nvinfo : EIATTR_MIN_STACK_SIZE
	.align		4
.L_17:
        /*0060*/ 	.byte	0x04, 0x12
        /*0062*/ 	.short	(.L_19 - .L_18)
	.align		4
.L_18:
        /*0064*/ 	.word	index@(_Z17fermat_kernel_320PhPKjj)
        /*0068*/ 	.word	0x00000580
.L_19:


//--------------------- .nv.compat                --------------------------
	.section	.nv.compat,"",@"SHT_CUDA_COMPAT_INFO"
	.align	4
        /*0000*/ 	.byte	0x02, 0x09, 0x00, 0x00, 0x02, 0x02, 0x01, 0x00, 0x02, 0x05, 0x05, 0x00, 0x03, 0x07, 0x01, 0x01
        /*0010*/ 	.byte	0x02, 0x03, 0x00, 0x00, 0x02, 0x06, 0x01, 0x00, 0x04, 0x0b, 0x08, 0x00, 0x09, 0x00, 0x00, 0x00
        /*0020*/ 	.byte	0x00, 0x00, 0x00, 0x00


//--------------------- .nv.info._Z12check_fermatP8fermat_tPjS0_S1_PKhPKS_jj --------------------------
	.section	.nv.info._Z12check_fermatP8fermat_tPjS0_S1_PKhPKS_jj,"",@"SHT_CUDA_INFO"
	.sectionflags	@""
	.align	4


	//----- nvinfo : EIATTR_CUDA_API_VERSION
	.align		4
        /*0000*/ 	.byte	0x04, 0x37
        /*0002*/ 	.short	(.L_21 - .L_20)
.L_20:
        /*0004*/ 	.word	0x00000082


	//----- nvinfo : EIATTR_KPARAM_INFO
	.align		4
.L_21:
        /*0008*/ 	.byte	0x04, 0x17
        /*000a*/ 	.short	(.L_23 - .L_22)
.L_22:
        /*000c*/ 	.word	0x00000000
        /*0010*/ 	.short	0x0007
        /*0012*/ 	.short	0x0034
        /*0014*/ 	.byte	0x00, 0xf0, 0x11, 0x00


	//----- nvinfo : EIATTR_KPARAM_INFO
	.align		4
.L_23:
        /*0018*/ 	.byte	0x04, 0x17
        /*001a*/ 	.short	(.L_25 - .L_24)
.L_24:
        /*001c*/ 	.word	0x00000000
        /*0020*/ 	.short	0x0006
        /*0022*/ 	.short	0x0030
        /*0024*/ 	.byte	0x00, 0xf0, 0x11, 0x00


	//----- nvinfo : EIATTR_KPARAM_INFO
	.align		4
.L_25:
        /*0028*/ 	.byte	0x04, 0x17
        /*002a*/ 	.short	(.L_27 - .L_26)
.L_26:
        /*002c*/ 	.word	0x00000000
        /*0030*/ 	.short	0x0005
        /*0032*/ 	.short	0x0028
        /*0034*/ 	.byte	0x00, 0xf5, 0x21, 0x00


	//----- nvinfo : EIATTR_KPARAM_INFO
	.align		4
.L_27:
        /*0038*/ 	.byte	0x04, 0x17
        /*003a*/ 	.short	(.L_29 - .L_28)
.L_28:
        /*003c*/ 	.word	0x00000000
        /*0040*/ 	.short	0x0004
        /*0042*/ 	.short	0x0020
        /*0044*/ 	.byte	0x00, 0xf5, 0x21, 0x00


	//----- nvinfo : EIATTR_KPARAM_INFO
	.align		4
.L_29:
        /*0048*/ 	.byte	0x04, 0x17
        /*004a*/ 	.short	(.L_31 - .L_30)
.L_30:
        /*004c*/ 	.word	0x00000000
        /*0050*/ 	.short	0x0003
        /*0052*/ 	.short	0x0018
        /*0054*/ 	.byte	0x00, 0xf5, 0x21, 0x00


	//----- nvinfo : EIATTR_KPARAM_INFO
	.align		4
.L_31:
        /*0058*/ 	.byte	0x04, 0x17
        /*005a*/ 	.short	(.L_33 - .L_32)
.L_32:
        /*005c*/ 	.word	0x00000000
        /*0060*/ 	.short	0x0002
        /*0062*/ 	.short	0x0010
        /*0064*/ 	.byte	0x00, 0xf5, 0x21, 0x00


	//----- nvinfo : EIATTR_KPARAM_INFO
	.align		4
.L_33:
        /*0068*/ 	.byte	0x04, 0x17
        /*006a*/ 	.short	(.L_35 - .L_34)
.L_34:
        /*006c*/ 	.word	0x00000000
        /*0070*/ 	.short	0x0001
        /*0072*/ 	.short	0x0008
        /*0074*/ 	.byte	0x00, 0xf5, 0x21, 0x00


	//----- nvinfo : EIATTR_KPARAM_INFO
	.align		4
.L_35:
        /*0078*/ 	.byte	0x04, 0x17
        /*007a*/ 	.short	(.L_37 - .L_36)
.L_36:
        /*007c*/ 	.word	0x00000000
        /*0080*/ 	.short	0x0000
        /*0082*/ 	.short	0x0000
        /*0084*/ 	.byte	0x00, 0xf5, 0x21, 0x00


	//----- nvinfo : EIATTR_SPARSE_MMA_MASK
	.align		4
.L_37:
        /*0088*/ 	.byte	0x03, 0x50
        /*008a*/ 	.short	0x0000


	//----- nvinfo : EIATTR_MAXREG_COUNT
	.align		4
        /*008c*/ 	.byte	0x03, 0x1b
        /*008e*/ 	.short	0x00ff


	//----- nvinfo : EIATTR_MERCURY_ISA_VERSION
	.align		4
        /*0090*/ 	.byte	0x03, 0x5f
        /*0092*/ 	.short	0x0101


	//----- nvinfo : EIATTR_INT_WARP_WIDE_INSTR_OFFSETS
	.align		4
        /*0094*/ 	.byte	0x04, 0x31
        /*0096*/ 	.short	(.L_39 - .L_38)


	//   ....[0]....
.L_38:
        /*0098*/ 	.word	0x000001c0


	//   ....[1]....
        /*009c*/ 	.word	0x00000280


	//   ....[2]....
        /*00a0*/ 	.word	0x00000300


	//   ....[3]....
        /*00a4*/ 	.word	0x000003c0


	//----- nvinfo : EIATTR_VRC_CTA_INIT_COUNT
	.align		4
.L_39:
        /*00a8*/ 	.byte	0x02, 0x4a
	.zero		1
	.zero		1


	//----- nvinfo : EIATTR_EXIT_INSTR_OFFSETS
	.align		4
        /*00ac*/ 	.byte	0x04, 0x1c
        /*00ae*/ 	.short	(.L_41 - .L_40)


	//   ....[0]....
.L_40:
        /*00b0*/ 	.word	0x00000070


	//   ....[1]....
        /*00b4*/ 	.word	0x000000e0


	//   ....[2]....
        /*00b8*/ 	.word	0x000002e0


	//   ....[3]....
        /*00bc*/ 	.word	0x00000420


	//----- nvinfo : EIATTR_CRS_STACK_SIZE
	.align		4
.L_41:
        /*00c0*/ 	.byte	0x04, 0x1e
        /*00c2*/ 	.short	(.L_43 - .L_42)
.L_42:
        /*00c4*/ 	.word	0x00000000


	//----- nvinfo : EIATTR_CBANK_PARAM_SIZE
	.align		4
.L_43:
        /*00c8*/ 	.byte	0x03, 0x19
        /*00ca*/ 	.short	0x0038


	//----- nvinfo : EIATTR_PARAM_CBANK
	.align		4
        /*00cc*/ 	.byte	0x04, 0x0a
        /*00ce*/ 	.short	(.L_45 - .L_44)
	.align		4
.L_44:
        /*00d0*/ 	.word	index@(.nv.constant0._Z12check_fermatP8fermat_tPjS0_S1_PKhPKS_jj)
        /*00d4*/ 	.short	0x0380
        /*00d6*/ 	.short	0x0038


	//----- nvinfo : EIATTR_SW_WAR
	.align		4
.L_45:
        /*00d8*/ 	.byte	0x04, 0x36
        /*00da*/ 	.short	(.L_47 - .L_46)
.L_46:
        /*00dc*/ 	.word	0x00000008
.L_47:


//--------------------- .nv.info._Z17fermat_kernel_352PhPKjj --------------------------
	.section	.nv.info._Z17fermat_kernel_352PhPKjj,"",@"SHT_CUDA_INFO"
	.sectionflags	@""
	.align	4


	//----- nvinfo : EIATTR_CUDA_API_VERSION
	.align		4
        /*0000*/ 	.byte	0x04, 0x37
        /*0002*/ 	.short	(.L_49 - .L_48)
.L_48:
        /*0004*/ 	.word	0x00000082


	//----- nvinfo : EIATTR_KPARAM_INFO
	.align		4
.L_49:
        /*0008*/ 	.byte	0x04, 0x17
        /*000a*/ 	.short	(.L_51 - .L_50)
.L_50:
        /*000c*/ 	.word	0x00000000
        /*0010*/ 	.short	0x0002
        /*0012*/ 	.short	0x0010
        /*0014*/ 	.byte	0x00, 0xf0, 0x11, 0x00


	//----- nvinfo : EIATTR_KPARAM_INFO
	.align		4
.L_51:
        /*0018*/ 	.byte	0x04, 0x17
        /*001a*/ 	.short	(.L_53 - .L_52)
.L_52:
        /*001c*/ 	.word	0x00000000
        /*0020*/ 	.short	0x0001
        /*0022*/ 	.short	0x0008
        /*0024*/ 	.byte	0x00, 0xf5, 0x21, 0x00


	//----- nvinfo : EIATTR_KPARAM_INFO
	.align		4
.L_53:
        /*0028*/ 	.byte	0x04, 0x17
        /*002a*/ 	.short	(.L_55 - .L_54)
.L_54:
        /*002c*/ 	.word	0x00000000
        /*0030*/ 	.short	0x0000
        /*0032*/ 	.short	0x0000
        /*0034*/ 	.byte	0x00, 0xf5, 0x21, 0x00


	//----- nvinfo : EIATTR_SPARSE_MMA_MASK
	.align		4
.L_55:
        /*0038*/ 	.byte	0x03, 0x50
        /*003a*/ 	.short	0x0000


	//----- nvinfo : EIATTR_MAXREG_COUNT
	.align		4
        /*003c*/ 	.byte	0x03, 0x1b
        /*003e*/ 	.short	0x00ff


	//----- nvinfo : EIATTR_MERCURY_ISA_VERSION
	.align		4
        /*0040*/ 	.byte	0x03, 0x5f
        /*0042*/ 	.short	0x0101


	//----- nvinfo : EIATTR_VRC_CTA_INIT_COUNT
	.align		4
        /*0044*/ 	.byte	0x02, 0x4a
	.zero		1
	.zero		1


	//----- nvinfo : EIATTR_EXIT_INSTR_OFFSETS
	.align		4
        /*0048*/ 	.byte	0x04, 0x1c
        /*004a*/ 	.short	(.L_57 - .L_56)


	//   ....[0]....
.L_56:
        /*004c*/ 	.word	0x00000090


	//   ....[1]....
        /*0050*/ 	.word	0x0001a590


	//----- nvinfo : EIATTR_CRS_STACK_SIZE
	.align		4
.L_57:
        /*0054*/ 	.byte	0x04, 0x1e
        /*0056*/ 	.short	(.L_59 - .L_58)
.L_58:
        /*0058*/ 	.word	0x00000000


	//----- nvinfo : EIATTR_CBANK_PARAM_SIZE
	.align		4
.L_59:
        /*005c*/ 	.byte	0x03, 0x19
        /*005e*/ 	.short	0x0014


	//----- nvinfo : EIATTR_PARAM_CBANK
	.align		4
        /*0060*/ 	.byte	0x04, 0x0a
        /*0062*/ 	.short	(.L_61 - .L_60)
	.align		4
.L_60:
        /*0064*/ 	.word	index@(.nv.constant0._Z17fermat_kernel_352PhPKjj)
        /*0068*/ 	.short	0x0380
        /*006a*/ 	.short	0x0014


	//----- nvinfo : EIATTR_SW_WAR
	.align		4
.L_61:
        /*006c*/ 	.byte	0x04, 0x36
        /*006e*/ 	.short	(.L_63 - .L_62)
.L_62:
        /*0070*/ 	.word	0x00000008
.L_63:


//--------------------- .nv.info._Z17fermat_kernel_320PhPKjj --------------------------
	.section	.nv.info._Z17fermat_kernel_320PhPKjj,"",@"SHT_CUDA_INFO"
	.sectionflags	@""
	.align	4


	//----- nvinfo : EIATTR_CUDA_API_VERSION
	.align		4
        /*0000*/ 	.byte	0x04, 0x37
        /*0002*/ 	.short	(.L_65 - .L_64)
.L_64:
        /*0004*/ 	.word	0x00000082


	//----- nvinfo : EIATTR_KPARAM_INFO
	.align		4
.L_65:
        /*0008*/ 	.byte	0x04, 0x17
        /*000a*/ 	.short	(.L_67 - .L_66)
.L_66:
        /*000c*/ 	.word	0x00000000
        /*0010*/ 	.short	0x0002
        /*0012*/ 	.short	0x0010
        /*0014*/ 	.byte	0x00, 0xf0, 0x11, 0x00


	//----- nvinfo : EIATTR_KPARAM_INFO
	.align		4
.L_67:
        /*0018*/ 	.byte	0x04, 0x17
        /*001a*/ 	.short	(.L_69 - .L_68)
.L_68:
        /*001c*/ 	.word	0x00000000
        /*0020*/ 	.short	0x0001
        /*0022*/ 	.short	0x0008
        /*0024*/ 	.byte	0x00, 0xf5, 0x21, 0x00


	//----- nvinfo : EIATTR_KPARAM_INFO
	.align		4
.L_69:
        /*0028*/ 	.byte	0x04, 0x17
        /*002a*/ 	.short	(.L_71 - .L_70)
.L_70:
        /*002c*/ 	.word	0x00000000
        /*0030*/ 	.short	0x0000
        /*0032*/ 	.short	0x0000
        /*0034*/ 	.byte	0x00, 0xf5, 0x21, 0x00


	//----- nvinfo : EIATTR_SPARSE_MMA_MASK
	.align		4
.L_71:
        /*0038*/ 	.byte	0x03, 0x50
        /*003a*/ 	.short	0x0000


	//----- nvinfo : EIATTR_MAXREG_COUNT
	.align		4
        /*003c*/ 	.byte	0x03, 0x1b
        /*003e*/ 	.short	0x00ff


	//----- nvinfo : EIATTR_MERCURY_ISA_VERSION
	.align		4
        /*0040*/ 	.byte	0x03, 0x5f
        /*0042*/ 	.short	0x0101


	//----- nvinfo : EIATTR_VRC_CTA_INIT_COUNT
	.align		4
        /*0044*/ 	.byte	0x02, 0x4a
	.zero		1
	.zero		1


	//----- nvinfo : EIATTR_EXIT_INSTR_OFFSETS
	.align		4
        /*0048*/ 	.byte	0x04, 0x1c
        /*004a*/ 	.short	(.L_73 - .L_72)


	//   ....[0]....
.L_72:
        /*004c*/ 	.word	0x00000080


	//   ....[1]....
        /*0050*/ 	.word	0x0000b080


	//----- nvinfo : EIATTR_CRS_STACK_SIZE
	.align		4
.L_73:
        /*0054*/ 	.byte	0x04, 0x1e
        /*0056*/ 	.short	(.L_75 - .L_74)
.L_74:
        /*0058*/ 	.word	0x00000000


	//----- nvinfo : EIATTR_CBANK_PARAM_SIZE
	.align		4
.L_75:
        /*005c*/ 	.byte	0x03, 0x19
        /*005e*/ 	.short	0x0014


	//----- nvinfo : EIATTR_PARAM_CBANK
	.align		4
        /*0060*/ 	.byte	0x04, 0x0a
        /*0062*/ 	.short	(.L_77 - .L_76)
	.align		4
.L_76:
        /*0064*/ 	.word	index@(.nv.constant0._Z17fermat_kernel_320PhPKjj)
        /*0068*/ 	.short	0x0380
        /*006a*/ 	.short	0x0014


	//----- nvinfo : EIATTR_SW_WAR
	.align		4
.L_77:
        /*006c*/ 	.byte	0x04, 0x36
        /*006e*/ 	.short	(.L_79 - .L_78)
.L_78:
        /*0070*/ 	.word	0x00000008
.L_79:


//--------------------- .nv.callgraph             --------------------------
	.section	.nv.callgraph,"",@"SHT_CUDA_CALLGRAPH"
	.align	4
	.sectionentsize	8
	.align		4
        /*0000*/ 	.word	0x00000000
	.align		4
        /*0004*/ 	.word	0xffffffff
	.align		4
        /*0008*/ 	.word	0x00000000
	.align		4
        /*000c*/ 	.word	0xfffffffe
	.align		4
        /*0010*/ 	.word	0x00000000
	.align		4
        /*0014*/ 	.word	0xfffffffd
	.align		4
        /*0018*/ 	.word	0x00000000
	.align		4
        /*001c*/ 	.word	0xfffffffc


//--------------------- .nv.constant3             --------------------------
	.section	.nv.constant3,"a",@progbits
	.align	4
.nv.constant3:
	.type		binvert_limb_table,@object
	.size		binvert_limb_table,(pow2 - binvert_limb_table)
binvert_limb_table:
        /*0000*/ 	.byte	0x01, 0x00, 0x00, 0x00, 0xab, 0x00, 0x00, 0x00, 0xcd, 0x00, 0x00, 0x00, 0xb7, 0x00, 0x00, 0x00
        /* <DEDUP_REMOVED lines=31> */
	.type		pow2,@object
	.size		pow2,(.L_1 - pow2)
pow2:
        /*0200*/ 	.byte	0x01, 0x00, 0x00, 0x00, 0x02, 0x00, 0x00, 0x00, 0x04, 0x00, 0x00, 0x00, 0x08, 0x00, 0x00, 0x00
        /*0210*/ 	.byte	0x10, 0x00, 0x00, 0x00, 0x20, 0x00, 0x00, 0x00, 0x40, 0x00, 0x00, 0x00, 0x80, 0x00, 0x00, 0x00
        /*0220*/ 	.byte	0x00, 0x01, 0x00, 0x00
.L_1:


//--------------------- .text._Z12check_fermatP8fermat_tPjS0_S1_PKhPKS_jj --------------------------
	.section	.text._Z12check_fermatP8fermat_tPjS0_S1_PKhPKS_jj,"ax",@progbits
	.align	128
        .global         _Z12check_fermatP8fermat_tPjS0_S1_PKhPKS_jj
        .type           _Z12check_fermatP8fermat_tPjS0_S1_PKhPKS_jj,@function
        .size           _Z12check_fermatP8fermat_tPjS0_S1_PKhPKS_jj,(.L_x_73 - _Z12check_fermatP8fermat_tPjS0_S1_PKhPKS_jj)
        .other          _Z12check_fermatP8fermat_tPjS0_S1_PKhPKS_jj,@"STO_CUDA_ENTRY STV_DEFAULT"
_Z12check_fermatP8fermat_tPjS0_S1_PKhPKS_jj:
.text._Z12check_fermatP8fermat_tPjS0_S1_PKhPKS_jj:
[----:B------:R-:W-:Y:S01]  /*0000*/  LDC R1, c[0x0][0x37c] ;  /* 0x0000df00ff017b82 */ /* 0x000fe20000000800 */
[----:B------:R-:W0:Y:S07]  /*0010*/  S2R R0, SR_TID.X ;  /* 0x0000000000007919 */ /* 0x000e2e0000002100 */
[----:B------:R-:W0:Y:S01]  /*0020*/  S2UR UR4, SR_CTAID.X ;  /* 0x00000000000479c3 */ /* 0x000e220000002500 */
[----:B------:R-:W1:Y:S07]  /*0030*/  LDCU UR5, c[0x0][0x3b4] ;  /* 0x00007680ff0577ac */ /* 0x000e6e0008000800 */
[----:B------:R-:W0:Y:S02]  /*0040*/  LDC R5, c[0x0][0x360] ;  /* 0x0000d800ff057b82 */ /* 0x000e240000000800 */
[----:B0-----:R-:W-:-:S05]  /*0050*/  IMAD R5, R5, UR4, R0 ;  /* 0x0000000405057c24 */ /* 0x001fca000f8e0200 */
[----:B-1----:R-:W-:-:S13]  /*0060*/  ISETP.GE.U32.AND P0, PT, R5, UR5, PT ;  /* 0x0000000505007c0c */ /* 0x002fda000bf06070 */
[----:B------:R-:W-:Y:S05]  /*0070*/  @P0 EXIT ;  /* 0x000000000000094d */ /* 0x000fea0003800000 */
[----:B------:R-:W0:Y:S01]  /*0080*/  LDCU.64 UR6, c[0x0][0x3a0] ;  /* 0x00007400ff0677ac */ /* 0x000e220008000a00 */
[----:B------:R-:W1:Y:S01]  /*0090*/  LDCU.64 UR4, c[0x0][0x358] ;  /* 0x00006b00ff0477ac */ /* 0x000e620008000a00 */
[----:B0-----:R-:W-:-:S05]  /*00a0*/  IADD3 R2, P0, PT, R5, UR6, RZ ;  /* 0x0000000605027c10 */ /* 0x001fca000ff1e0ff */
[----:B------:R-:W-:-:S05]  /*00b0*/  IMAD.X R3, RZ, RZ, UR7, P0 ;  /* 0x00000007ff037e24 */ /* 0x000fca00080e06ff */
[----:B-1----:R-:W2:Y:S02]  /*00c0*/  LDG.E.U8 R2, desc[UR4][R2.64] ;  /* 0x0000000402027981 */ /* 0x002ea4000c1e1100 */
[----:B--2---:R-:W-:-:S13]  /*00d0*/  ISETP.NE.AND P0, PT, R2, 0x1, PT ;  /* 0x000000010200780c */ /* 0x004fda0003f05270 */
[----:B------:R-:W-:Y:S05]  /*00e0*/  @P0 EXIT ;  /* 0x000000000000094d */ /* 0x000fea0003800000 */
[----:B------:R-:W0:Y:S01]  /*00f0*/  LDC.64 R6, c[0x0][0x3a8] ;  /* 0x0000ea00ff067b82 */ /* 0x000e220000000a00 */
[----:B------:R-:W1:Y:S01]  /*0100*/  LDCU UR6, c[0x0][0x3b0] ;  /* 0x00007600ff0677ac */ /* 0x000e620008000800 */
[----:B0-----:R-:W-:-:S05]  /*0110*/  IMAD.WIDE.U32 R6, R5, 0xc, R6 ;  /* 0x0000000c05067825 */ /* 0x001fca00078e0006 */
[----:B------:R-:W2:Y:S04]  /*0120*/  LDG.E R0, desc[UR4][R6.64+0x8] ;  /* 0x0000080406007981 */ /* 0x000ea8000c1e1900 */
[----:B------:R0:W5:Y:S01]  /*0130*/  LDG.E R3, desc[UR4][R6.64+0x4] ;  /* 0x0000040406037981 */ /* 0x000162000c1e1900 */
[----:B--2---:R-:W-:-:S05]  /*0140*/  PRMT R2, R0, 0x7771, RZ ;  /* 0x0000777100027816 */ /* 0x004fca00000000ff */
[----:B------:R-:W-:-:S05]  /*0150*/  VIADD R2, R2, 0x1 ;  /* 0x0000000102027836 */ /* 0x000fca0000000000 */
[----:B------:R-:W-:-:S04]  /*0160*/  LOP3.LUT R5, R2, 0xffff, RZ, 0xc0, !PT ;  /* 0x0000ffff02057812 */ /* 0x000fc800078ec0ff */
[----:B------:R-:W-:-:S04]  /*0170*/  LOP3.LUT R2, R5, 0xff, RZ, 0xc0, !PT ;  /* 0x000000ff05027812 */ /* 0x000fc800078ec0ff */
[----:B-1----:R-:W-:Y:S02]  /*0180*/  ISETP.GE.U32.AND P0, PT, R2, UR6, PT ;  /* 0x0000000602007c0c */ /* 0x002fe4000bf06070 */
[----:B------:R0:W5:Y:S11]  /*0190*/  LDG.E R2, desc[UR4][R6.64] ;  /* 0x0000000406027981 */ /* 0x000176000c1e1900 */
[----:B0-----:R-:W-:Y:S05]  /*01a0*/  @P0 BRA `(.L_x_0) ;  /* 0x0000000000500947 */ /* 0x001fea0003800000 */
[----:B------:R-:W0:Y:S01]  /*01b0*/  S2R R9, SR_LANEID ;  /* 0x0000000000097919 */ /* 0x000e220000000000 */
[----:B------:R-:W-:Y:S01]  /*01c0*/  VOTEU.ANY UR6, UPT, PT ;  /* 0x0000000000067886 */ /* 0x000fe200038e0100 */
[----:B------:R-:W1:Y:S01]  /*01d0*/  LDC.64 R6, c[0x0][0x388] ;  /* 0x0000e200ff067b82 */ /* 0x000e620000000a00 */
[----:B------:R-:W0:Y:S08]  /*01e0*/  FLO.U32 R10, UR6 ;  /* 0x00000006000a7d00 */ /* 0x000e3000080e0000 */
[----:B------:R-:W1:Y:S01]  /*01f0*/  POPC R15, UR6 ;  /* 0x00000006000f7d09 */ /* 0x000e620008000000 */
[----:B0-----:R-:W-:Y:S01]  /*0200*/  ISETP.EQ.U32.AND P0, PT, R10, R9, PT ;  /* 0x000000090a00720c */ /* 0x001fe20003f02070 */
[----:B------:R-:W0:Y:S01]  /*0210*/  S2R R4, SR_LTMASK ;  /* 0x0000000000047919 */ /* 0x000e220000003900 */
[----:B------:R-:W2:Y:S11]  /*0220*/  LDC.64 R8, c[0x0][0x380] ;  /* 0x0000e000ff087b82 */ /* 0x000eb60000000a00 */
[----:B-1----:R-:W3:Y:S01]  /*0230*/  @P0 ATOMG.E.ADD.STRONG.GPU PT, R7, desc[UR4][R6.64], R15 ;  /* 0x8000000f060709a8 */ /* 0x002ee200081ef104 */
[----:B------:R-:W-:-:S04]  /*0240*/  PRMT R13, R5, 0x7604, R0 ;  /* 0x00007604050d7816 */ /* 0x000fc80000000000 */
[----:B------:R-:W-:Y:S02]  /*0250*/  PRMT R13, R13, 0x7610, R0 ;  /* 0x000076100d0d7816 */ /* 0x000fe40000000000 */
[----:B0-----:R-:W-:-:S06]  /*0260*/  LOP3.LUT R12, R4, UR6, RZ, 0xc0, !PT ;  /* 0x00000006040c7c12 */ /* 0x001fcc000f8ec0ff */
[----:B------:R-:W0:Y:S01]  /*0270*/  POPC R12, R12 ;  /* 0x0000000c000c7309 */ /* 0x000e220000000000 */
[----:B---3--:R-:W0:Y:S02]  /*0280*/  SHFL.IDX PT, R11, R7, R10, 0x1f ;  /* 0x00001f0a070b7589 */ /* 0x008e2400000e0000 */
[----:B0-----:R-:W-:-:S04]  /*0290*/  IMAD.IADD R11, R11, 0x1, R12 ;  /* 0x000000010b0b7824 */ /* 0x001fc800078e020c */
[----:B--2---:R-:W-:-:S05]  /*02a0*/  IMAD.WIDE.U32 R4, R11, 0xc, R8 ;  /* 0x0000000c0b047825 */ /* 0x004fca00078e0008 */
[----:B-----5:R-:W-:Y:S04]  /*02b0*/  STG.E desc[UR4][R4.64], R2 ;  /* 0x0000000204007986 */ /* 0x020fe8000c101904 */
[----:B------:R-:W-:Y:S04]  /*02c0*/  STG.E desc[UR4][R4.64+0x4], R3 ;  /* 0x0000040304007986 */ /* 0x000fe8000c101904 */
[----:B------:R-:W-:Y:S01]  /*02d0*/  STG.E desc[UR4][R4.64+0x8], R13 ;  /* 0x0000080d04007986 */ /* 0x000fe2000c101904 */
[----:B------:R-:W-:Y:S05]  /*02e0*/  EXIT ;  /* 0x000000000000794d */ /* 0x000fea0003800000 */
.L_x_0:
        /* <DEDUP_REMOVED lines=20> */
.L_x_1:
[----:B------:R-:W-:-:S00]  /*0430*/  BRA `(.L_x_1) ;  /* 0xfffffffc00fc7947 */ /* 0x000fc0000383ffff */
[----:B------:R-:W-:-:S00]  /*0440*/  NOP ;  /* 0x0000000000007918 */ /* 0x000fc00000000000 */
        /* <DEDUP_REMOVED lines=11> */
.L_x_73:


//--------------------- .text._Z17fermat_kernel_352PhPKjj --------------------------
	.section	.text._Z17fermat_kernel_352PhPKjj,"ax",@progbits
	.align	128
        .global         _Z17fermat_kernel_352PhPKjj
        .type           _Z17fermat_kernel_352PhPKjj,@function
        .size           _Z17fermat_kernel_352PhPKjj,(.L_x_74 - _Z17fermat_kernel_352PhPKjj)
        .other          _Z17fermat_kernel_352PhPKjj,@"STO_CUDA_ENTRY STV_DEFAULT"
_Z17fermat_kernel_352PhPKjj:
.text._Z17fermat_kernel_352PhPKjj:
[----:B------:R-:W0:Y:S01]  /*0000*/  LDC R1, c[0x0][0x37c] ;  /* 0x0000df00ff017b82 */ /* 0x000e220000000800 */
[----:B------:R-:W1:Y:S07]  /*0010*/  S2R R3, SR_TID.X ;  /* 0x0000000000037919 */ /* 0x000e6e0000002100 */
[----:B------:R-:W1:Y:S01]  /*0020*/  S2UR UR4, SR_CTAID.X ;  /* 0x00000000000479c3 */ /* 0x000e620000002500 */
[----:B------:R-:W2:Y:S01]  /*0030*/  LDCU UR5, c[0x0][0x390] ;  /* 0x00007200ff0577ac */ /* 0x000ea20008000800 */
[----:B0-----:R-:W-:-:S06]  /*0040*/  IADD3 R1, PT, PT, R1, -0x610, RZ ;  /* 0xfffff9f001017810 */ /* 0x001fcc0007ffe0ff */
[----:B------:R-:W1:Y:S02]  /*0050*/  LDC R0, c[0x0][0x360] ;  /* 0x0000d800ff007b82 */ /* 0x000e640000000800 */
[----:B-1----:R-:W-:-:S05]  /*0060*/  IMAD R0, R0, UR4, R3 ;  /* 0x0000000400007c24 */ /* 0x002fca000f8e0203 */
[----:B--2---:R-:W-:Y:S02]  /*0070*/  ISETP.GE.U32.AND P0, PT, R0, UR5, PT ;  /* 0x0000000500007c0c */ /* 0x004fe4000bf06070 */
[----:B------:R-:W-:-:S11]  /*0080*/  R2UR UR5, R1 ;  /* 0x00000000010572ca */ /* 0x000fd600000e0000 */
[----:B------:R-:W-:Y:S05]  /*0090*/  @P0 EXIT ;  /* 0x000000000000094d */ /* 0x000fea0003800000 */
[----:B------:R-:W0:Y:S01]  /*00a0*/  LDC.64 R30, c[0x0][0x388] ;  /* 0x0000e200ff1e7b82 */ /* 0x000e220000000a00 */
[----:B------:R-:W1:Y:S01]  /*00b0*/  LDCU.64 UR6, c[0x0][0x358] ;  /* 0x00006b00ff0677ac */ /* 0x000e620008000a00 */
[----:B------:R-:W-:-:S04]  /*00c0*/  IMAD R3, R0, 0xb, RZ ;  /* 0x0000000b00037824 */ /* 0x000fc800078e02ff */
[----:B0-----:R-:W-:-:S06]  /*00d0*/  IMAD.WIDE.U32 R4, R3, 0x4, R30 ;  /* 0x0000000403047825 */ /* 0x001fcc00078e001e */
[----:B-1----:R-:W2:Y:S01]  /*00e0*/  LDG.E R4, desc[UR6][R4.64] ;  /* 0x0000000604047981 */ /* 0x002ea2000c1e1900 */
[C---:B------:R-:W-:Y:S02]  /*00f0*/  IADD3 R13, PT, PT, R3.reuse, 0x1, RZ ;  /* 0x00000001030d7810 */ /* 0x040fe40007ffe0ff */
[C---:B------:R-:W-:Y:S02]  /*0100*/  IADD3 R15, PT, PT, R3.reuse, 0x2, RZ ;  /* 0x00000002030f7810 */ /* 0x040fe40007ffe0ff */
[----:B------:R-:W-:Y:S01]  /*0110*/  IADD3 R17, PT, PT, R3, 0x3, RZ ;  /* 0x0000000303117810 */ /* 0x000fe20007ffe0ff */
[--C-:B------:R-:W-:Y:S01]  /*0120*/  IMAD.WIDE.U32 R12, R13, 0x4, R30.reuse ;  /* 0x000000040d0c7825 */ /* 0x100fe200078e001e */
[C---:B------:R-:W-:Y:S02]  /*0130*/  IADD3 R19, PT, PT, R3.reuse, 0x4, RZ ;  /* 0x0000000403137810 */ /* 0x040fe40007ffe0ff */
[----:B------:R-:W-:Y:S01]  /*0140*/  IADD3 R21, PT, PT, R3, 0x5, RZ ;  /* 0x0000000503157810 */ /* 0x000fe20007ffe0ff */
[--C-:B------:R-:W-:Y:S01]  /*0150*/  IMAD.WIDE.U32 R14, R15, 0x4, R30.reuse ;  /* 0x000000040f0e7825 */ /* 0x100fe200078e001e */
[C---:B------:R-:W-:Y:S01]  /*0160*/  IADD3 R23, PT, PT, R3.reuse, 0x6, RZ ;  /* 0x0000000603177810 */ /* 0x040fe20007ffe0ff */
[----:B------:R-:W3:Y:S01]  /*0170*/  LDG.E R5, desc[UR6][R12.64] ;  /* 0x000000060c057981 */ /* 0x000ee2000c1e1900 */
[----:B------:R-:W-:Y:S01]  /*0180*/  IADD3 R25, PT, PT, R3, 0x7, RZ ;  /* 0x0000000703197810 */ /* 0x000fe20007ffe0ff */
[--C-:B------:R-:W-:Y:S01]  /*0190*/  IMAD.WIDE.U32 R16, R17, 0x4, R30.reuse ;  /* 0x0000000411107825 */ /* 0x100fe200078e001e */
[C---:B------:R-:W-:Y:S01]  /*01a0*/  IADD3 R27, PT, PT, R3.reuse, 0x8, RZ ;  /* 0x00000008031b7810 */ /* 0x040fe20007ffe0ff */
[----:B------:R-:W3:Y:S01]  /*01b0*/  LDG.E R6, desc[UR6][R14.64] ;  /* 0x000000060e067981 */ /* 0x000ee2000c1e1900 */
[----:B------:R-:W-:Y:S01]  /*01c0*/  IADD3 R29, PT, PT, R3, 0x9, RZ ;  /* 0x00000009031d7810 */ /* 0x000fe20007ffe0ff */
[--C-:B------:R-:W-:Y:S01]  /*01d0*/  IMAD.WIDE.U32 R18, R19, 0x4, R30.reuse ;  /* 0x0000000413127825 */ /* 0x100fe200078e001e */
[----:B------:R-:W-:Y:S01]  /*01e0*/  IADD3 R3, PT, PT, R3, 0xa, RZ ;  /* 0x0000000a03037810 */ /* 0x000fe20007ffe0ff */
[----:B------:R-:W3:Y:S02]  /*01f0*/  LDG.E R7, desc[UR6][R16.64] ;  /* 0x0000000610077981 */ /* 0x000ee4000c1e1900 */
[----:B------:R-:W-:-:S02]  /*0200*/  IMAD.WIDE.U32 R20, R21, 0x4, R30 ;  /* 0x0000000415147825 */ /* 0x000fc400078e001e */
[----:B------:R-:W4:Y:S02]  /*0210*/  LDG.E R8, desc[UR6][R18.64] ;  /* 0x0000000612087981 */ /* 0x000f24000c1e1900 */
[--C-:B------:R-:W-:Y:S02]  /*0220*/  IMAD.WIDE.U32 R22, R23, 0x4, R30.reuse ;  /* 0x0000000417167825 */ /* 0x100fe400078e001e */
[----:B------:R0:W4:Y:S02]  /*0230*/  LDG.E R9, desc[UR6][R20.64] ;  /* 0x0000000614097981 */ /* 0x000124000c1e1900 */
[--C-:B------:R-:W-:Y:S02]  /*0240*/  IMAD.WIDE.U32 R24, R25, 0x4, R30.reuse ;  /* 0x0000000419187825 */ /* 0x100fe400078e001e */
[----:B------:R-:W4:Y:S02]  /*0250*/  LDG.E R10, desc[UR6][R22.64] ;  /* 0x00000006160a7981 */ /* 0x000f24000c1e1900 */
[----:B------:R-:W-:-:S02]  /*0260*/  IMAD.WIDE.U32 R26, R27, 0x4, R30 ;  /* 0x000000041b1a7825 */ /* 0x000fc400078e001e */
[----:B------:R-:W4:Y:S02]  /*0270*/  LDG.E R11, desc[UR6][R24.64] ;  /* 0x00000006180b7981 */ /* 0x000f24000c1e1900 */
[--C-:B------:R-:W-:Y:S02]  /*0280*/  IMAD.WIDE.U32 R28, R29, 0x4, R30.reuse ;  /* 0x000000041d1c7825 */ /* 0x100fe400078e001e */
[----:B------:R-:W5:Y:S02]  /*0290*/  LDG.E R2, desc[UR6][R26.64] ;  /* 0x000000061a027981 */ /* 0x000f64000c1e1900 */
[----:B------:R-:W-:Y:S02]  /*02a0*/  IMAD.WIDE.U32 R30, R3, 0x4, R30 ;  /* 0x00000004031e7825 */ /* 0x000fe400078e001e */
[----:B------:R-:W5:Y:S04]  /*02b0*/  LDG.E R3, desc[UR6][R28.64] ;  /* 0x000000061c037981 */ /* 0x000f68000c1e1900 */
[----:B------:R-:W5:Y:S01]  /*02c0*/  LDG.E R0, desc[UR6][R30.64] ;  /* 0x000000061e007981 */ /* 0x000f62000c1e1900 */
[----:B------:R-:W-:Y:S04]  /*02d0*/  BSSY.RECONVERGENT B1, `(.L_x_2) ;  /* 0x0000040000017945 */ /* 0x000fe80003800200 */
[----:B------:R-:W-:Y:S01]  /*02e0*/  BSSY.RELIABLE B0, `(.L_x_3) ;  /* 0x000003b000007945 */ /* 0x000fe20003800100 */
[----:B0-----:R-:W-:Y:S01]  /*02f0*/  HFMA2 R21, -RZ, RZ, 0, 2.0921230316162109375e-05 ;  /* 0x0000015fff157431 */ /* 0x001fe200000001ff */
[----:B--2---:R-:W-:-:S04]  /*0300*/  SHF.L.U32 R32, R4, 0x1, RZ ;  /* 0x0000000104207819 */ /* 0x004fc800000006ff */
[----:B------:R-:W-:-:S04]  /*0310*/  LOP3.LUT R32, R32, 0x1fc, RZ, 0xc0, !PT ;  /* 0x000001fc20207812 */ /* 0x000fc800078ec0ff */
[----:B------:R-:W0:Y:S01]  /*0320*/  LDC R15, c[0x3][R32] ;  /* 0x00c00000200f7b82 */ /* 0x000e220000000800 */
[----:B---3--:R1:W-:Y:S04]  /*0330*/  STL.128 [R1], R4 ;  /* 0x0000000401007387 */ /* 0x0083e80000100c00 */
[----:B----4-:R1:W-:Y:S04]  /*0340*/  STL.128 [R1+0x10], R8 ;  /* 0x0000100801007387 */ /* 0x0103e80000100c00 */
[----:B-----5:R1:W-:Y:S04]  /*0350*/  STL.64 [R1+0x20], R2 ;  /* 0x0000200201007387 */ /* 0x0203e80000100a00 */
[----:B------:R1:W-:Y:S01]  /*0360*/  STL [R1+0x28], R0 ;  /* 0x0000280001007387 */ /* 0x0003e20000100800 */
[----:B------:R-:W-:-:S02]  /*0370*/  ISETP.NE.AND P0, PT, R0, RZ, PT ;  /* 0x000000ff0000720c */ /* 0x000fc40003f05270 */
[----:B0-----:R-:W-:-:S05]  /*0380*/  IADD3 R13, PT, PT, -R15, RZ, RZ ;  /* 0x000000ff0f0d7210 */ /* 0x001fca0007ffe1ff */
[----:B------:R-:W-:-:S04]  /*0390*/  IMAD R12, R4, R13, 0x2 ;  /* 0x00000002040c7424 */ /* 0x000fc800078e020d */
[----:B------:R-:W-:-:S04]  /*03a0*/  IMAD R13, R15, R12, RZ ;  /* 0x0000000c0f0d7224 */ /* 0x000fc800078e02ff */
[----:B------:R-:W-:Y:S01]  /*03b0*/  IMAD R14, R4, R13, -0x2 ;  /* 0xfffffffe040e7424 */ /* 0x000fe200078e020d */
[----:B------:R-:W-:-:S03]  /*03c0*/  IADD3 R12, PT, PT, R1, 0x28, RZ ;  /* 0x00000028010c7810 */ /* 0x000fc60007ffe0ff */
[----:B------:R-:W-:Y:S01]  /*03d0*/  IMAD R14, R13, R14, RZ ;  /* 0x0000000e0d0e7224 */ /* 0x000fe200078e02ff */
[----:B-1----:R-:W-:Y:S06]  /*03e0*/  @P0 BRA `(.L_x_4) ;  /* 0x0000000000a80947 */ /* 0x002fec0003800000 */
[----:B------:R-:W-:Y:S02]  /*03f0*/  ISETP.NE.AND P0, PT, R3, RZ, PT ;  /* 0x000000ff0300720c */ /* 0x000fe40003f05270 */
[----:B------:R-:W-:Y:S02]  /*0400*/  IADD3 R12, PT, PT, R1, 0x24, RZ ;  /* 0x00000024010c7810 */ /* 0x000fe40007ffe0ff */
[----:B------:R-:W-:-:S09]  /*0410*/  MOV R21, 0x13f ;  /* 0x0000013f00157802 */ /* 0x000fd20000000f00 */
[----:B------:R-:W-:Y:S05]  /*0420*/  @P0 BRA `(.L_x_4) ;  /* 0x0000000000980947 */ /* 0x000fea0003800000 */
[----:B------:R-:W-:Y:S02]  /*0430*/  ISETP.NE.AND P0, PT, R2, RZ, PT ;  /* 0x000000ff0200720c */ /* 0x000fe40003f05270 */
[----:B------:R-:W-:Y:S02]  /*0440*/  IADD3 R12, PT, PT, R1, 0x20, RZ ;  /* 0x00000020010c7810 */ /* 0x000fe40007ffe0ff */
[----:B------:R-:W-:-:S09]  /*0450*/  MOV R21, 0x11f ;  /* 0x0000011f00157802 */ /* 0x000fd20000000f00 */
[----:B------:R-:W-:Y:S05]  /*0460*/  @P0 BRA `(.L_x_4) ;  /* 0x0000000000880947 */ /* 0x000fea0003800000 */
[----:B------:R-:W-:Y:S01]  /*0470*/  ISETP.NE.AND P0, PT, R11, RZ, PT ;  /* 0x000000ff0b00720c */ /* 0x000fe20003f05270 */
[----:B------:R-:W-:Y:S01]  /*0480*/  HFMA2 R21, -RZ, RZ, 0, 1.5199184417724609375e-05 ;  /* 0x000000ffff157431 */ /* 0x000fe200000001ff */
[----:B------:R-:W-:-:S11]  /*0490*/  IADD3 R12, PT, PT, R1, 0x1c, RZ ;  /* 0x0000001c010c7810 */ /* 0x000fd60007ffe0ff */
[----:B------:R-:W-:Y:S05]  /*04a0*/  @P0 BRA `(.L_x_4) ;  /* 0x0000000000780947 */ /* 0x000fea0003800000 */
        /* <DEDUP_REMOVED lines=9> */
[----:B------:R-:W-:Y:S01]  /*0540*/  HFMA2 R21, -RZ, RZ, 0, 9.477138519287109375e-06 ;  /* 0x0000009fff157431 */ /* 0x000fe200000001ff */
        /* <DEDUP_REMOVED lines=11> */
[----:B------:R-:W-:Y:S01]  /*0600*/  HFMA2 R21, -RZ, RZ, 0, 3.755092620849609375e-06 ;  /* 0x0000003fff157431 */ /* 0x000fe200000001ff */
[----:B------:R-:W-:-:S11]  /*0610*/  IADD3 R12, PT, PT, R1, 0x4, RZ ;  /* 0x00000004010c7810 */ /* 0x000fd60007ffe0ff */
[----:B------:R-:W-:Y:S05]  /*0620*/  @P0 BRA `(.L_x_4) ;  /* 0x0000000000180947 */ /* 0x000fea0003800000 */
[----:B------:R-:W-:Y:S02]  /*0630*/  ISETP.NE.AND P0, PT, R4, RZ, PT ;  /* 0x000000ff0400720c */ /* 0x000fe40003f05270 */
[----:B------:R-:W-:-:S11]  /*0640*/  MOV R21, 0x15f ;  /* 0x0000015f00157802 */ /* 0x000fd60000000f00 */
[----:B------:R-:W-:Y:S05]  /*0650*/  @!P0 BREAK.RELIABLE B0 ;  /* 0x0000000000008942 */ /* 0x000fea0003800100 */
[----:B------:R-:W-:Y:S05]  /*0660*/  @!P0 BRA `(.L_x_5) ;  /* 0x0000000000188947 */ /* 0x000fea0003800000 */
[----:B------:R-:W-:Y:S02]  /*0670*/  MOV R21, 0x1f ;  /* 0x0000001f00157802 */ /* 0x000fe40000000f00 */
[----:B------:R-:W-:-:S07]  /*0680*/  MOV R12, R1 ;  /* 0x00000001000c7202 */ /* 0x000fce0000000f00 */
.L_x_4:
[----:B------:R-:W-:Y:S05]  /*0690*/  BSYNC.RELIABLE B0 ;  /* 0x0000000000007941 */ /* 0x000fea0003800100 */
.L_x_3:
[----:B------:R-:W2:Y:S02]  /*06a0*/  LDL R4, [R12] ;  /* 0x000000000c047983 */ /* 0x000ea40000100800 */
[----:B--2---:R-:W0:Y:S02]  /*06b0*/  FLO.U32 R4, R4 ;  /* 0x0000000400047300 */ /* 0x004e2400000e0000 */
[----:B0-----:R-:W-:-:S07]  /*06c0*/  IADD3 R21, PT, PT, R21, -0x1f, R4 ;  /* 0xffffffe115157810 */ /* 0x001fce0007ffe004 */
.L_x_5:
[----:B------:R-:W-:Y:S05]  /*06d0*/  BSYNC.RECONVERGENT B1 ;  /* 0x0000000000017941 */ /* 0x000fea0003800200 */
.L_x_2:
[----:B------:R-:W-:Y:S05]  /*06e0*/  WARPSYNC.ALL ;  /* 0x0000000000007948 */ /* 0x000fea0003800000 */
[----:B------:R0:W5:Y:S01]  /*06f0*/  LDL R19, [R1] ;  /* 0x0000000001137983 */ /* 0x0001620000100800 */
[----:B------:R-:W-:Y:S01]  /*0700*/  HFMA2 R4, -RZ, RZ, 0, 1.1920928955078125e-07 ;  /* 0x00000002ff047431 */ /* 0x000fe200000001ff */
[----:B------:R-:W-:Y:S01]  /*0710*/  MOV R13, RZ ;  /* 0x000000ff000d7202 */ /* 0x000fe20000000f00 */
[----:B------:R-:W-:Y:S01]  /*0720*/  HFMA2 R16, -RZ, RZ, 0, 0 ;  /* 0x00000000ff107431 */ /* 0x000fe200000001ff */
[----:B------:R-:W-:Y:S02]  /*0730*/  CS2R R26, SRZ ;  /* 0x00000000001a7805 */ /* 0x000fe4000001ff00 */
[----:B------:R-:W-:-:S02]  /*0740*/  CS2R R24, SRZ ;  /* 0x0000000000187805 */ /* 0x000fc4000001ff00 */
[----:B------:R-:W-:Y:S02]  /*0750*/  CS2R R30, SRZ ;  /* 0x00000000001e7805 */ /* 0x000fe4000001ff00 */
[----:B------:R-:W-:Y:S01]  /*0760*/  CS2R R28, SRZ ;  /* 0x00000000001c7805 */ /* 0x000fe2000001ff00 */
[----:B------:R-:W-:Y:S01]  /*0770*/  UIADD3 UR8, UPT, UPT, UR5, 0x60, URZ ;  /* 0x0000006005087890 */ /* 0x000fe2000fffe0ff */
[----:B0-----:R-:W-:-:S11]  /*0780*/  UMOV UR4, URZ ;  /* 0x000000ff00047c82 */ /* 0x001fd60008000000 */
.L_x_12:
[----:B------:R-:W-:Y:S01]  /*0790*/  ISETP.GT.AND P0, PT, R13, -0x1, PT ;  /* 0xffffffff0d00780c */ /* 0x000fe20003f04270 */
[----:B------:R-:W-:Y:S01]  /*07a0*/  BSSY.RECONVERGENT B1, `(.L_x_6) ;  /* 0x0000048000017945 */ /* 0x000fe20003800200 */
[----:B------:R-:W-:Y:S02]  /*07b0*/  SHF.L.W.U32.HI R32, R4, 0x1, R28 ;  /* 0x0000000104207819 */ /* 0x000fe40000010e1c */
[----:B------:R-:W-:Y:S02]  /*07c0*/  SHF.L.W.U32.HI R33, R28, 0x1, R29 ;  /* 0x000000011c217819 */ /* 0x000fe40000010e1d */
[----:B------:R-:W-:Y:S02]  /*07d0*/  SHF.L.W.U32.HI R34, R29, 0x1, R30 ;  /* 0x000000011d227819 */ /* 0x000fe40000010e1e */
[----:B------:R-:W-:Y:S02]  /*07e0*/  SHF.L.W.U32.HI R35, R30, 0x1, R31 ;  /* 0x000000011e237819 */ /* 0x000fe40000010e1f */
[----:B------:R-:W-:-:S02]  /*07f0*/  SHF.L.W.U32.HI R36, R31, 0x1, R24 ;  /* 0x000000011f247819 */ /* 0x000fc40000010e18 */
[----:B------:R-:W-:Y:S02]  /*0800*/  SHF.L.W.U32.HI R37, R24, 0x1, R25 ;  /* 0x0000000118257819 */ /* 0x000fe40000010e19 */
[----:B------:R-:W-:Y:S02]  /*0810*/  SHF.L.W.U32.HI R38, R25, 0x1, R26 ;  /* 0x0000000119267819 */ /* 0x000fe40000010e1a */
[----:B------:R-:W-:Y:S02]  /*0820*/  SHF.L.W.U32.HI R39, R26, 0x1, R27 ;  /* 0x000000011a277819 */ /* 0x000fe40000010e1b */
[----:B------:R-:W-:Y:S02]  /*0830*/  SHF.L.W.U32.HI R22, R27, 0x1, R16 ;  /* 0x000000011b167819 */ /* 0x000fe40000010e10 */
[----:B------:R-:W-:Y:S02]  /*0840*/  SHF.L.W.U32.HI R23, R16, 0x1, R13 ;  /* 0x0000000110177819 */ /* 0x000fe40000010e0d */
[----:B------:R-:W-:-:S02]  /*0850*/  SHF.L.U32 R18, R4, 0x1, RZ ;  /* 0x0000000104127819 */ /* 0x000fc400000006ff */
[----:B------:R-:W-:Y:S02]  /*0860*/  MOV R28, R32 ;  /* 0x00000020001c7202 */ /* 0x000fe40000000f00 */
[----:B------:R-:W-:Y:S02]  /*0870*/  MOV R29, R33 ;  /* 0x00000021001d7202 */ /* 0x000fe40000000f00 */
[----:B------:R-:W-:Y:S02]  /*0880*/  MOV R30, R34 ;  /* 0x00000022001e7202 */ /* 0x000fe40000000f00 */
[----:B------:R-:W-:Y:S02]  /*0890*/  MOV R31, R35 ;  /* 0x00000023001f7202 */ /* 0x000fe40000000f00 */
[----:B------:R-:W-:Y:S02]  /*08a0*/  MOV R24, R36 ;  /* 0x0000002400187202 */ /* 0x000fe40000000f00 */
[----:B------:R-:W-:-:S02]  /*08b0*/  MOV R25, R37 ;  /* 0x0000002500197202 */ /* 0x000fc40000000f00 */
[----:B------:R-:W-:Y:S02]  /*08c0*/  MOV R26, R38 ;  /* 0x00000026001a7202 */ /* 0x000fe40000000f00 */
[----:B------:R-:W-:Y:S02]  /*08d0*/  MOV R27, R39 ;  /* 0x00000027001b7202 */ /* 0x000fe40000000f00 */
[----:B------:R-:W-:Y:S01]  /*08e0*/  MOV R16, R22 ;  /* 0x0000001600107202 */ /* 0x000fe20000000f00 */
[----:B-1----:R-:W-:Y:S06]  /*08f0*/  @P0 BRA `(.L_x_7) ;  /* 0x0000000000c80947 */ /* 0x002fec0003800000 */
[----:B-----5:R-:W-:Y:S02]  /*0900*/  ISETP.GE.U32.AND P0, PT, R18, R19, PT ;  /* 0x000000131200720c */ /* 0x020fe40003f06070 */
[----:B------:R-:W-:Y:S02]  /*0910*/  IADD3 R4, PT, PT, -R5, R28, RZ ;  /* 0x0000001c05047210 */ /* 0x000fe40007ffe1ff */
[----:B------:R-:W-:Y:S02]  /*0920*/  IADD3 R18, PT, PT, -R19, R18, RZ ;  /* 0x0000001213127210 */ /* 0x000fe40007ffe1ff */
[----:B------:R-:W-:-:S07]  /*0930*/  IADD3 R32, PT, PT, R4, -0x1, RZ ;  /* 0xffffffff04207810 */ /* 0x000fce0007ffe0ff */
[----:B------:R-:W-:Y:S02]  /*0940*/  @P0 IADD3 R32, PT, PT, R4, RZ, RZ ;  /* 0x000000ff04200210 */ /* 0x000fe40007ffe0ff */
[----:B------:R-:W-:Y:S02]  /*0950*/  IADD3 R4, PT, PT, -R6, R29, RZ ;  /* 0x0000001d06047210 */ /* 0x000fe40007ffe1ff */
[----:B------:R-:W-:Y:S02]  /*0960*/  ISETP.GT.U32.AND P0, PT, R32, R28, PT ;  /* 0x0000001c2000720c */ /* 0x000fe40003f04070 */
[----:B------:R-:W-:Y:S02]  /*0970*/  IADD3 R33, PT, PT, R4, -0x1, RZ ;  /* 0xffffffff04217810 */ /* 0x000fe40007ffe0ff */
[----:B------:R-:W-:-:S09]  /*0980*/  MOV R28, R32 ;  /* 0x00000020001c7202 */ /* 0x000fd20000000f00 */
[----:B------:R-:W-:Y:S02]  /*0990*/  @!P0 IADD3 R33, PT, PT, R4, RZ, RZ ;  /* 0x000000ff04218210 */ /* 0x000fe40007ffe0ff */
        /* <DEDUP_REMOVED lines=39> */
[----:B------:R-:W-:-:S07]  /*0c10*/  @!P0 IADD3 R23, PT, PT, R4, RZ, RZ ;  /* 0x000000ff04178210 */ /* 0x000fce0007ffe0ff */
.L_x_7:
[----:B------:R-:W-:Y:S05]  /*0c20*/  BSYNC.RECONVERGENT B1 ;  /* 0x0000000000017941 */ /* 0x000fea0003800200 */
.L_x_6:
[----:B------:R0:W-:Y:S01]  /*0c30*/  STL.128 [R1+0x30], R32 ;  /* 0x0000302001007387 */ /* 0x0001e20000100c00 */
[----:B------:R-:W-:Y:S01]  /*0c40*/  HFMA2 R12, -RZ, RZ, 0, 5.9604644775390625e-07 ;  /* 0x0000000aff0c7431 */ /* 0x000fe200000001ff */
[----:B------:R-:W-:Y:S01]  /*0c50*/  BSSY.RECONVERGENT B1, `(.L_x_8) ;  /* 0x0000049000017945 */ /* 0x000fe20003800200 */
[----:B------:R-:W-:Y:S01]  /*0c60*/  UIADD3 UR4, UPT, UPT, UR4, 0x1, URZ ;  /* 0x0000000104047890 */ /* 0x000fe2000fffe0ff */
[----:B------:R0:W-:Y:S01]  /*0c70*/  STL.128 [R1+0x40], R36 ;  /* 0x0000402401007387 */ /* 0x0001e20000100c00 */
[----:B------:R-:W-:Y:S02]  /*0c80*/  MOV R4, R18 ;  /* 0x0000001200047202 */ /* 0x000fe40000000f00 */
[----:B------:R-:W-:Y:S01]  /*0c90*/  MOV R13, R23 ;  /* 0x00000017000d7202 */ /* 0x000fe20000000f00 */
[----:B------:R0:W-:Y:S01]  /*0ca0*/  STL.64 [R1+0x50], R22 ;  /* 0x0000501601007387 */ /* 0x0001e20000100a00 */
[----:B------:R-:W-:-:S03]  /*0cb0*/  UISETP.NE.AND UP0, UPT, UR4, 0x160, UPT ;  /* 0x000001600400788c */ /* 0x000fc6000bf05270 */
[----:B------:R0:W-:Y:S08]  /*0cc0*/  STL [R1+0x2c], R18 ;  /* 0x00002c1201007387 */ /* 0x0001f00000100800 */
.L_x_10:
[----:B------:R-:W-:-:S05]  /*0cd0*/  LEA R15, R12, R1, 0x2 ;  /* 0x000000010c0f7211 */ /* 0x000fca00078e10ff */
[----:B------:R-:W2:Y:S04]  /*0ce0*/  LDL R17, [R15+0x2c] ;  /* 0x00002c000f117983 */ /* 0x000ea80000100800 */
[----:B0-----:R-:W2:Y:S02]  /*0cf0*/  LDL R18, [R15] ;  /* 0x000000000f127983 */ /* 0x001ea40000100800 */
[----:B--2---:R-:W-:-:S13]  /*0d00*/  ISETP.GT.U32.AND P0, PT, R17, R18, PT ;  /* 0x000000121100720c */ /* 0x004fda0003f04070 */
[----:B------:R-:W-:Y:S05]  /*0d10*/  @P0 BRA `(.L_x_9) ;  /* 0x0000000000140947 */ /* 0x000fea0003800000 */
[----:B------:R-:W-:Y:S02]  /*0d20*/  ISETP.GE.U32.AND P1, PT, R17, R18, PT ;  /* 0x000000121100720c */ /* 0x000fe40003f26070 */
[C---:B------:R-:W-:Y:S02]  /*0d30*/  ISETP.NE.AND P0, PT, R12.reuse, RZ, PT ;  /* 0x000000ff0c00720c */ /* 0x040fe40003f05270 */
[----:B------:R-:W-:-:S11]  /*0d40*/  IADD3 R12, PT, PT, R12, -0x1, RZ ;  /* 0xffffffff0c0c7810 */ /* 0x000fd60007ffe0ff */
[----:B------:R-:W-:Y:S05]  /*0d50*/  @P0 BRA P1, `(.L_x_10) ;  /* 0xfffffffc00dc0947 */ /* 0x000fea000083ffff */
[----:B------:R-:W-:Y:S05]  /*0d60*/  BRA `(.L_x_11) ;  /* 0x0000000000dc7947 */ /* 0x000fea0003800000 */
.L_x_9:
        /* <DEDUP_REMOVED lines=21> */
[----:B------:R-:W-:Y:S01]  /*0ec0*/  ISETP.GT.U32.AND P0, PT, R39, R31, PT ;  /* 0x0000001f2700720c */ /* 0x000fe20003f04070 */
[----:B------:R-:W-:Y:S01]  /*0ed0*/  STL.128 [R1+0x30], R36 ;  /* 0x0000302401007387 */ /* 0x000fe20000100c00 */
        /* <DEDUP_REMOVED lines=18> */
[----:B------:R-:W-:Y:S02]  /*1000*/  IADD3 R12, PT, PT, R15, -0x1, RZ ;  /* 0xffffffff0f0c7810 */ /* 0x000fe40007ffe0ff */
[----:B------:R-:W-:Y:S01]  /*1010*/  ISETP.GT.U32.AND P0, PT, R35, R27, PT ;  /* 0x0000001b2300720c */ /* 0x000fe20003f04070 */
[----:B------:R-:W-:Y:S01]  /*1020*/  STL.128 [R1+0x40], R32 ;  /* 0x0000402001007387 */ /* 0x000fe20000100c00 */
[----:B------:R-:W-:-:S11]  /*1030*/  MOV R27, R35 ;  /* 0x00000023001b7202 */ /* 0x000fd60000000f00 */
[----:B------:R-:W-:Y:S02]  /*1040*/  @!P0 IADD3 R12, PT, PT, R15, RZ, RZ ;  /* 0x000000ff0f0c8210 */ /* 0x000fe40007ffe0ff */
[----:B------:R-:W-:Y:S02]  /*1050*/  IADD3 R15, PT, PT, -R0, R13, RZ ;  /* 0x0000000d000f7210 */ /* 0x000fe40007ffe1ff */
[----:B------:R-:W-:Y:S02]  /*1060*/  ISETP.GT.U32.AND P0, PT, R12, R16, PT ;  /* 0x000000100c00720c */ /* 0x000fe40003f04070 */
[----:B------:R-:W-:Y:S02]  /*1070*/  IADD3 R13, PT, PT, R15, -0x1, RZ ;  /* 0xffffffff0f0d7810 */ /* 0x000fe40007ffe0ff */
[----:B------:R-:W-:-:S04]  /*1080*/  IADD3 R16, PT, PT, -R19, R4, RZ ;  /* 0x0000000413107210 */ /* 0x000fc80007ffe1ff */
[----:B------:R-:W-:Y:S01]  /*1090*/  MOV R4, R16 ;  /* 0x0000001000047202 */ /* 0x000fe20000000f00 */
[----:B------:R0:W-:Y:S04]  /*10a0*/  STL [R1+0x2c], R16 ;  /* 0x00002c1001007387 */ /* 0x0001e80000100800 */
[----:B------:R-:W-:-:S05]  /*10b0*/  @!P0 IADD3 R13, PT, PT, R15, RZ, RZ ;  /* 0x000000ff0f0d8210 */ /* 0x000fca0007ffe0ff */
[----:B------:R1:W-:Y:S01]  /*10c0*/  STL.64 [R1+0x50], R12 ;  /* 0x0000500c01007387 */ /* 0x0003e20000100a00 */
[----:B0-----:R-:W-:-:S07]  /*10d0*/  MOV R16, R12 ;  /* 0x0000000c00107202 */ /* 0x001fce0000000f00 */
.L_x_11:
[----:B------:R-:W-:Y:S05]  /*10e0*/  BSYNC.RECONVERGENT B1 ;  /* 0x0000000000017941 */ /* 0x000fea0003800200 */
.L_x_8:
[----:B------:R-:W-:Y:S05]  /*10f0*/  BRA.U UP0, `(.L_x_12) ;  /* 0xfffffff500a47547 */ /* 0x000fea000b83ffff */
[----:B------:R-:W-:Y:S01]  /*1100*/  MOV R17, R13 ;  /* 0x0000000d00117202 */ /* 0x000fe20000000f00 */
[----:B------:R0:W-:Y:S01]  /*1110*/  STL.128 [R1+0x90], R28 ;  /* 0x0000901c01007387 */ /* 0x0001e20000100c00 */
[----:B------:R-:W-:Y:S02]  /*1120*/  UIADD3 UR9, UPT, UPT, UR5, 0xe0, URZ ;  /* 0x000000e005097890 */ /* 0x000fe4000fffe0ff */
[----:B------:R-:W-:Y:S01]  /*1130*/  UIADD3 UR5, UPT, UPT, UR5, 0x5e0, URZ ;  /* 0x000005e005057890 */ /* 0x000fe2000fffe0ff */
[----:B------:R0:W-:Y:S01]  /*1140*/  STL.128 [R1+0xa0], R24 ;  /* 0x0000a01801007387 */ /* 0x0001e20000100c00 */
[----:B------:R-:W-:-:S03]  /*1150*/  UMOV UR4, URZ ;  /* 0x000000ff00047c82 */ /* 0x000fc60008000000 */
[----:B------:R0:W-:Y:S04]  /*1160*/  STL [R1+0x8c], R4 ;  /* 0x00008c0401007387 */ /* 0x0001e80000100800 */
[----:B------:R0:W-:Y:S03]  /*1170*/  STL.64 [R1+0xb0], R16 ;  /* 0x0000b01001007387 */ /* 0x0001e60000100a00 */
.L_x_15:
[----:B------:R-:W2:Y:S04]  /*1180*/  LDL R49, [UR9+-0x54] ;  /* 0xffffac09ff317983 */ /* 0x000ea80008100800 */
[----:B------:R-:W3:Y:S04]  /*1190*/  LDL R47, [UR9+-0x50] ;  /* 0xffffb009ff2f7983 */ /* 0x000ee80008100800 */
[----:B------:R-:W4:Y:S04]  /*11a0*/  LDL R45, [UR9+-0x4c] ;  /* 0xffffb409ff2d7983 */ /* 0x000f280008100800 */
[----:B------:R-:W4:Y:S04]  /*11b0*/  LDL R43, [UR9+-0x48] ;  /* 0xffffb809ff2b7983 */ /* 0x000f280008100800 */
[----:B------:R-:W4:Y:S04]  /*11c0*/  LDL R37, [UR9+-0x44] ;  /* 0xffffbc09ff257983 */ /* 0x000f280008100800 */
[----:B01----:R-:W4:Y:S04]  /*11d0*/  LDL R13, [UR9+-0x40] ;  /* 0xffffc009ff0d7983 */ /* 0x003f280008100800 */
[----:B------:R-:W4:Y:S04]  /*11e0*/  LDL R35, [UR9+-0x3c] ;  /* 0xffffc409ff237983 */ /* 0x000f280008100800 */
[----:B------:R-:W4:Y:S04]  /*11f0*/  LDL R33, [UR9+-0x38] ;  /* 0xffffc809ff217983 */ /* 0x000f280008100800 */
[----:B------:R-:W4:Y:S04]  /*1200*/  LDL R23, [UR9+-0x34] ;  /* 0xffffcc09ff177983 */ /* 0x000f280008100800 */
[----:B0-----:R-:W4:Y:S04]  /*1210*/  LDL R17, [UR9+-0x30] ;  /* 0xffffd009ff117983 */ /* 0x001f280008100800 */
[----:B------:R-:W4:Y:S04]  /*1220*/  LDL R15, [UR9+-0x2c] ;  /* 0xffffd409ff0f7983 */ /* 0x000f280008100800 */
[----:B--2---:R0:W-:Y:S04]  /*1230*/  STL [UR9+-0x28], R49 ;  /* 0xffffd831ff007987 */ /* 0x0041e80008100809 */
[----:B---3--:R1:W-:Y:S04]  /*1240*/  STL [UR9+-0x24], R47 ;  /* 0xffffdc2fff007987 */ /* 0x0083e80008100809 */
[----:B----4-:R2:W-:Y:S04]  /*1250*/  STL [UR9+-0x20], R45 ;  /* 0xffffe02dff007987 */ /* 0x0105e80008100809 */
[----:B------:R3:W-:Y:S04]  /*1260*/  STL [UR9+-0x1c], R43 ;  /* 0xffffe42bff007987 */ /* 0x0007e80008100809 */
[----:B------:R4:W-:Y:S04]  /*1270*/  STL [UR9+-0x18], R37 ;  /* 0xffffe825ff007987 */ /* 0x0009e80008100809 */
[----:B------:R4:W-:Y:S04]  /*1280*/  STL [UR9+-0x14], R13 ;  /* 0xffffec0dff007987 */ /* 0x0009e80008100809 */
[----:B------:R4:W-:Y:S04]  /*1290*/  STL [UR9+-0x10], R35 ;  /* 0xfffff023ff007987 */ /* 0x0009e80008100809 */
[----:B------:R4:W-:Y:S04]  /*12a0*/  STL [UR9+-0xc], R33 ;  /* 0xfffff421ff007987 */ /* 0x0009e80008100809 */
[----:B------:R4:W-:Y:S04]  /*12b0*/  STL [UR9+-0x8], R23 ;  /* 0xfffff817ff007987 */ /* 0x0009e80008100809 */
[----:B------:R4:W-:Y:S04]  /*12c0*/  STL [UR9+-0x4], R17 ;  /* 0xfffffc11ff007987 */ /* 0x0009e80008100809 */
[----:B------:R4:W-:Y:S04]  /*12d0*/  STL [UR9], R15 ;  /* 0x0000000fff007987 */ /* 0x0009e80008100809 */
[----:B------:R-:W2:Y:S04]  /*12e0*/  LDL R22, [R1+0x8c] ;  /* 0x00008c0001167983 */ /* 0x000ea80000100800 */
[----:B------:R-:W3:Y:S04]  /*12f0*/  LDL.128 R28, [R1+0x90] ;  /* 0x00009000011c7983 */ /* 0x000ee80000100c00 */
[----:B------:R-:W4:Y:S01]  /*1300*/  LDL.128 R24, [R1+0xa0] ;  /* 0x0000a00001187983 */ /* 0x000f220000100c00 */
[----:B--2---:R-:W-:-:S04]  /*1310*/  IMAD.WIDE.U32 R38, R22, R49, RZ ;  /* 0x0000003116267225 */ /* 0x004fc800078e00ff */
[----:B------:R-:W-:Y:S02]  /*1320*/  IMAD R4, R14, R38, RZ ;  /* 0x000000260e047224 */ /* 0x000fe400078e02ff */
[----:B------:R-:W-:-:S04]  /*1330*/  IMAD.HI.U32 R12, R49, R22, RZ ;  /* 0x00000016310c7227 */ /* 0x000fc800078e00ff */
[----:B-----5:R-:W-:-:S04]  /*1340*/  IMAD.HI.U32 R39, R19, R4, R38 ;  /* 0x0000000413277227 */ /* 0x020fc800078e0026 */
[----:B------:R-:W-:-:S04]  /*1350*/  IMAD.HI.U32 R16, R4, R19, RZ ;  /* 0x0000001304107227 */ /* 0x000fc800078e00ff */
[----:B---3--:R-:W-:Y:S01]  /*1360*/  IMAD.HI.U32 R41, R49, R28, RZ ;  /* 0x0000001c31297227 */ /* 0x008fe200078e00ff */
[----:B------:R-:W-:-:S03]  /*1370*/  IADD3 R38, P0, P1, R39, R12, R16 ;  /* 0x0000000c27267210 */ /* 0x000fc6000791e010 */
[----:B------:R-:W-:Y:S01]  /*1380*/  IMAD.HI.U32 R16, R47, R22, RZ ;  /* 0x000000162f107227 */ /* 0x000fe200078e00ff */
[----:B------:R-:W-:-:S03]  /*1390*/  IADD3.X R39, PT, PT, RZ, RZ, RZ, P0, P1 ;  /* 0x000000ffff277210 */ /* 0x000fc600007e24ff */
[----:B------:R-:W-:-:S04]  /*13a0*/  IMAD.HI.U32 R18, R4, R5, RZ ;  /* 0x0000000504127227 */ /* 0x000fc800078e00ff */
[----:B------:R-:W-:Y:S01]  /*13b0*/  IMAD.WIDE.U32 R38, R49, R28, R38 ;  /* 0x0000001c31267225 */ /* 0x000fe200078e0026 */
[----:B------:R-:W-:-:S03]  /*13c0*/  IADD3 R16, P0, P1, R18, R41, R16 ;  /* 0x0000002912107210 */ /* 0x000fc6000791e010 */
[----:B------:R-:W-:Y:S01]  /*13d0*/  IMAD.HI.U32 R41, R47, R28, RZ ;  /* 0x0000001c2f297227 */ /* 0x000fe200078e00ff */
[----:B------:R-:W-:-:S03]  /*13e0*/  IADD3.X R18, PT, PT, RZ, RZ, RZ, P0, P1 ;  /* 0x000000ffff127210 */ /* 0x000fc600007e24ff */
[----:B------:R-:W-:-:S04]  /*13f0*/  IMAD.WIDE.U32 R38, R47, R22, R38 ;  /* 0x000000162f267225 */ /* 0x000fc800078e0026 */
[----:B------:R-:W-:-:S04]  /*1400*/  IMAD.HI.U32 R20, R4, R6, RZ ;  /* 0x0000000604147227 */ /* 0x000fc800078e00ff */
[----:B------:R-:W-:-:S04]  /*1410*/  IMAD.WIDE.U32 R38, R5, R4, R38 ;  /* 0x0000000405267225 */ /* 0x000fc800078e0026 */
[----:B------:R-:W-:-:S04]  /*1420*/  IMAD R12, R14, R38, RZ ;  /* 0x000000260e0c7224 */ /* 0x000fc800078e02ff */
[----:B------:R-:W-:-:S04]  /*1430*/  IMAD.HI.U32 R38, R19, R12, R38 ;  /* 0x0000000c13267227 */ /* 0x000fc800078e0026 */
[----:B------:R-:W-:-:S04]  /*1440*/  IMAD.HI.U32 R39, R12, R19, RZ ;  /* 0x000000130c277227 */ /* 0x000fc800078e00ff */
[----:B------:R-:W-:Y:S01]  /*1450*/  IMAD.HI.U32 R51, R12, R5, RZ ;  /* 0x000000050c337227 */ /* 0x000fe200078e00ff */
[----:B------:R-:W-:-:S03]  /*1460*/  IADD3 R38, P0, P1, R38, R16, R39 ;  /* 0x0000001026267210 */ /* 0x000fc6000791e027 */
[----:B------:R-:W-:Y:S01]  /*1470*/  IMAD.HI.U32 R16, R49, R29, RZ ;  /* 0x0000001d31107227 */ /* 0x000fe200078e00ff */
[----:B------:R-:W-:-:S03]  /*1480*/  IADD3.X R39, PT, PT, RZ, R18, RZ, P0, P1 ;  /* 0x00000012ff277210 */ /* 0x000fc600007e24ff */
[----:B------:R-:W-:-:S04]  /*1490*/  IMAD.HI.U32 R18, R45, R22, RZ ;  /* 0x000000162d127227 */ /* 0x000fc800078e00ff */
[----:B------:R-:W-:Y:S01]  /*14a0*/  IMAD.WIDE.U32 R38, R49, R29, R38 ;  /* 0x0000001d31267225 */ /* 0x000fe200078e0026 */
[----:B------:R-:W-:-:S03]  /*14b0*/  IADD3 R16, P0, P1, R18, R16, R41 ;  /* 0x0000001012107210 */ /* 0x000fc6000791e029 */
[----:B------:R-:W-:Y:S01]  /*14c0*/  IMAD.HI.U32 R41, R47, R29, RZ ;  /* 0x0000001d2f297227 */ /* 0x000fe200078e00ff */
[----:B------:R-:W-:Y:S02]  /*14d0*/  IADD3 R20, P2, P3, R51, R16, R20 ;  /* 0x0000001033147210 */ /* 0x000fe40007b5e014 */
[----:B------:R-:W-:Y:S01]  /*14e0*/  IADD3.X R16, PT, PT, RZ, RZ, RZ, P0, P1 ;  /* 0x000000ffff107210 */ /* 0x000fe200007e24ff */
[----:B------:R-:W-:-:S03]  /*14f0*/  IMAD.WIDE.U32 R38, R47, R28, R38 ;  /* 0x0000001c2f267225 */ /* 0x000fc600078e0026 */
[----:B------:R-:W-:Y:S01]  /*1500*/  IADD3.X R16, PT, PT, RZ, R16, RZ, P2, P3 ;  /* 0x00000010ff107210 */ /* 0x000fe200017e64ff */
[----:B------:R-:W-:-:S04]  /*1510*/  IMAD.HI.U32 R18, R45, R28, RZ ;  /* 0x0000001c2d127227 */ /* 0x000fc800078e00ff */
[----:B------:R-:W-:-:S04]  /*1520*/  IMAD.WIDE.U32 R38, R45, R22, R38 ;  /* 0x000000162d267225 */ /* 0x000fc800078e0026 */
[----:B------:R-:W-:-:S04]  /*1530*/  IMAD.HI.U32 R51, R4, R7, RZ ;  /* 0x0000000704337227 */ /* 0x000fc800078e00ff */
[----:B------:R-:W-:-:S04]  /*1540*/  IMAD.WIDE.U32 R38, R6, R4, R38 ;  /* 0x0000000406267225 */ /* 0x000fc800078e0026 */
[----:B------:R-:W-:-:S04]  /*1550*/  IMAD.WIDE.U32 R38, R5, R12, R38 ;  /* 0x0000000c05267225 */ /* 0x000fc800078e0026 */
[----:B------:R-:W-:-:S04]  /*1560*/  IMAD R44, R14, R38, RZ ;  /* 0x000000260e2c7224 */ /* 0x000fc800078e02ff */
[----:B------:R-:W-:-:S04]  /*1570*/  IMAD.HI.U32 R38, R19, R44, R38 ;  /* 0x0000002c13267227 */ /* 0x000fc800078e0026 */
[----:B------:R-:W-:-:S05]  /*1580*/  IMAD.HI.U32 R39, R44, R19, RZ ;  /* 0x000000132c277227 */ /* 0x000fca00078e00ff */
[----:B------:R-:W-:Y:S01]  /*1590*/  IADD3 R38, P0, P1, R38, R20, R39 ;  /* 0x0000001426267210 */ /* 0x000fe2000791e027 */
[----:B------:R-:W-:-:S03]  /*15a0*/  IMAD.HI.U32 R20, R43, R22, RZ ;  /* 0x000000162b147227 */ /* 0x000fc600078e00ff */
[----:B------:R-:W-:Y:S01]  /*15b0*/  IADD3.X R39, PT, PT, RZ, R16, RZ, P0, P1 ;  /* 0x00000010ff277210 */ /* 0x000fe200007e24ff */
        /* <DEDUP_REMOVED lines=9> */
[----:B------:R-:W-:Y:S01]  /*1650*/  IMAD.WIDE.U32 R38, R45, R28, R38 ;  /* 0x0000001c2d267225 */ /* 0x000fe200078e0026 */
[----:B------:R-:W-:-:S03]  /*1660*/  IADD3 R16, P0, P1, R41, R20, R16 ;  /* 0x0000001429107210 */ /* 0x000fc6000791e010 */
[----:B------:R-:W-:Y:S01]  /*1670*/  IMAD.HI.U32 R41, R47, R30, RZ ;  /* 0x0000001e2f297227 */ /* 0x000fe200078e00ff */
[----:B------:R-:W-:-:S03]  /*1680*/  IADD3.X R18, PT, PT, RZ, R18, RZ, P0, P1 ;  /* 0x00000012ff127210 */ /* 0x000fc600007e24ff */
[----:B------:R-:W-:-:S04]  /*1690*/  IMAD.WIDE.U32 R38, R43, R22, R38 ;  /* 0x000000162b267225 */ /* 0x000fc800078e0026 */
        /* <DEDUP_REMOVED lines=17> */
[----:B------:R-:W-:-:S04]  /*17b0*/  IMAD.WIDE.U32 R38, R47, R30, R38 ;  /* 0x0000001e2f267225 */ /* 0x000fc800078e0026 */
[----:B------:R-:W-:-:S04]  /*17c0*/  IMAD.HI.U32 R16, R4, R8, RZ ;  /* 0x0000000804107227 */ /* 0x000fc800078e00ff */
[----:B------:R-:W-:Y:S01]  /*17d0*/  IMAD.WIDE.U32 R38, R45, R29, R38 ;  /* 0x0000001d2d267225 */ /* 0x000fe200078e0026 */
[----:B------:R-:W-:Y:S02]  /*17e0*/  IADD3 R16, P0, P1, R41, R20, R16 ;  /* 0x0000001429107210 */ /* 0x000fe4000791e010 */
[----:B------:R-:W-:Y:S01]  /*17f0*/  IADD3.X R20, PT, PT, RZ, R32, RZ, P2, P3 ;  /* 0x00000020ff147210 */ /* 0x000fe200017e64ff */
[----:B------:R-:W-:-:S04]  /*1800*/  IMAD.HI.U32 R18, R44, R6, RZ ;  /* 0x000000062c127227 */ /* 0x000fc800078e00ff */
[----:B------:R-:W-:-:S04]  /*1810*/  IMAD.WIDE.U32 R38, R43, R28, R38 ;  /* 0x0000001c2b267225 */ /* 0x000fc800078e0026 */
[----:B------:R-:W-:-:S04]  /*1820*/  IMAD.HI.U32 R51, R42, R5, RZ ;  /* 0x000000052a337227 */ /* 0x000fc800078e00ff */
[----:B------:R-:W-:Y:S01]  /*1830*/  IMAD.WIDE.U32 R38, R37, R22, R38 ;  /* 0x0000001625267225 */ /* 0x000fe200078e0026 */
[----:B------:R-:W-:Y:S02]  /*1840*/  IADD3 R18, P2, P3, R51, R16, R18 ;  /* 0x0000001033127210 */ /* 0x000fe40007b5e012 */
[----:B------:R-:W-:Y:S01]  /*1850*/  IADD3.X R16, PT, PT, RZ, R20, RZ, P0, P1 ;  /* 0x00000014ff107210 */ /* 0x000fe200007e24ff */
[----:B------:R-:W-:-:S03]  /*1860*/  IMAD.HI.U32 R41, R47, R31, RZ ;  /* 0x0000001f2f297227 */ /* 0x000fc600078e00ff */
[----:B------:R-:W-:Y:S01]  /*1870*/  IADD3.X R16, PT, PT, RZ, R16, RZ, P2, P3 ;  /* 0x00000010ff107210 */ /* 0x000fe200017e64ff */
        /* <DEDUP_REMOVED lines=12> */
[----:B----4-:R-:W-:-:S04]  /*1940*/  IMAD.HI.U32 R16, R49, R24, RZ ;  /* 0x0000001831107227 */ /* 0x010fc800078e00ff */
[----:B------:R-:W-:Y:S01]  /*1950*/  IMAD.WIDE.U32 R38, R49, R24, R38 ;  /* 0x0000001831267225 */ /* 0x000fe200078e0026 */
[----:B------:R-:W-:-:S03]  /*1960*/  IADD3 R18, P0, P1, R18, R16, R41 ;  /* 0x0000001012127210 */ /* 0x000fc6000791e029 */
[----:B------:R-:W-:-:S04]  /*1970*/  IMAD.HI.U32 R41, R37, R28, RZ ;  /* 0x0000001c25297227 */ /* 0x000fc800078e00ff */
[----:B------:R-:W-:Y:S01]  /*1980*/  IMAD.WIDE.U32 R38, R47, R31, R38 ;  /* 0x0000001f2f267225 */ /* 0x000fe200078e0026 */
[----:B------:R-:W-:Y:S02]  /*1990*/  IADD3 R18, P2, P3, R41, R18, R20 ;  /* 0x0000001229127210 */ /* 0x000fe40007b5e014 */
[----:B------:R-:W-:Y:S01]  /*19a0*/  IADD3.X R20, PT, PT, RZ, RZ, RZ, P0, P1 ;  /* 0x000000ffff147210 */ /* 0x000fe200007e24ff */
[----:B------:R-:W-:-:S03]  /*19b0*/  IMAD.HI.U32 R16, R13, R22, RZ ;  /* 0x000000160d107227 */ /* 0x000fc600078e00ff */
[----:B------:R-:W-:Y:S01]  /*19c0*/  IADD3.X R20, PT, PT, RZ, R20, RZ, P2, P3 ;  /* 0x00000014ff147210 */ /* 0x000fe200017e64ff */
[----:B------:R-:W-:Y:S01]  /*19d0*/  IMAD.WIDE.U32 R38, R45, R30, R38 ;  /* 0x0000001e2d267225 */ /* 0x000fe200078e0026 */
[----:B------:R-:W-:-:S03]  /*19e0*/  IADD3 R18, P0, P1, R51, R18, R16 ;  /* 0x0000001233127210 */ /* 0x000fc6000791e010 */
[----:B------:R-:W-:Y:S01]  /*19f0*/  IMAD.HI.U32 R16, R12, R8, RZ ;  /* 0x000000080c107227 */ /* 0x000fe200078e00ff */
[----:B------:R-:W-:-:S03]  /*1a00*/  IADD3.X R20, PT, PT, RZ, R20, RZ, P0, P1 ;  /* 0x00000014ff147210 */ /* 0x000fc600007e24ff */
[----:B------:R-:W-:-:S04]  /*1a10*/  IMAD.WIDE.U32 R38, R43, R29, R38 ;  /* 0x0000001d2b267225 */ /* 0x000fc800078e0026 */
[----:B------:R-:W-:-:S04]  /*1a20*/  IMAD.HI.U32 R41, R44, R7, RZ ;  /* 0x000000072c297227 */ /* 0x000fc800078e00ff */
[----:B------:R-:W-:Y:S01]  /*1a30*/  IMAD.WIDE.U32 R38, R37, R28, R38 ;  /* 0x0000001c25267225 */ /* 0x000fe200078e0026 */
[----:B------:R-:W-:-:S03]  /*1a40*/  IADD3 R18, P0, P1, R41, R18, R16 ;  /* 0x0000001229127210 */ /* 0x000fc6000791e010 */
[----:B------:R-:W-:Y:S01]  /*1a50*/  IMAD.HI.U32 R16, R42, R6, RZ ;  /* 0x000000062a107227 */ /* 0x000fe200078e00ff */
[----:B------:R-:W-:-:S03]  /*1a60*/  IADD3.X R20, PT, PT, RZ, R20, RZ, P0, P1 ;  /* 0x00000014ff147210 */ /* 0x000fc600007e24ff */
[----:B------:R-:W-:-:S04]  /*1a70*/  IMAD.WIDE.U32 R38, R13, R22, R38 ;  /* 0x000000160d267225 */ /* 0x000fc800078e0026 */
[----:B------:R-:W-:-:S04]  /*1a80*/  IMAD.HI.U32 R41, R36, R5, RZ ;  /* 0x0000000524297227 */ /* 0x000fc800078e00ff */
[----:B------:R-:W-:Y:S01]  /*1a90*/  IMAD.WIDE.U32 R38, R9, R4, R38 ;  /* 0x0000000409267225 */ /* 0x000fe200078e0026 */
[----:B------:R-:W-:-:S04]  /*1aa0*/  IADD3 R16, P0, P1, R41, R18, R16 ;  /* 0x0000001229107210 */ /* 0x000fc8000791e010 */
[----:B------:R-:W-:Y:S01]  /*1ab0*/  IADD3.X R18, PT, PT, RZ, R20, RZ, P0, P1 ;  /* 0x00000014ff127210 */ /* 0x000fe200007e24ff */
[----:B------:R-:W-:-:S04]  /*1ac0*/  IMAD.WIDE.U32 R38, R8, R12, R38 ;  /* 0x0000000c08267225 */ /* 0x000fc800078e0026 */
[----:B------:R-:W-:-:S04]  /*1ad0*/  IMAD.WIDE.U32 R38, R7, R44, R38 ;  /* 0x0000002c07267225 */ /* 0x000fc800078e0026 */
[----:B------:R-:W-:-:S04]  /*1ae0*/  IMAD.WIDE.U32 R38, R6, R42, R38 ;  /* 0x0000002a06267225 */ /* 0x000fc800078e0026 */
[----:B------:R-:W-:-:S04]  /*1af0*/  IMAD.WIDE.U32 R38, R5, R36, R38 ;  /* 0x0000002405267225 */ /* 0x000fc800078e0026 */
[----:B------:R-:W-:-:S04]  /*1b00*/  IMAD R34, R14, R38, RZ ;  /* 0x000000260e227224 */ /* 0x000fc800078e02ff */
[----:B------:R-:W-:-:S04]  /*1b10*/  IMAD.HI.U32 R38, R19, R34, R38 ;  /* 0x0000002213267227 */ /* 0x000fc800078e0026 */
[----:B------:R-:W-:-:S05]  /*1b20*/  IMAD.HI.U32 R39, R34, R19, RZ ;  /* 0x0000001322277227 */ /* 0x000fca00078e00ff */
[----:B------:R-:W-:-:S04]  /*1b30*/  IADD3 R38, P0, P1, R38, R16, R39 ;  /* 0x0000001026267210 */ /* 0x000fc8000791e027 */
[----:B------:R-:W-:-:S03]  /*1b40*/  IADD3.X R39, PT, PT, RZ, R18, RZ, P0, P1 ;  /* 0x00000012ff277210 */ /* 0x000fc600007e24ff */
[----:B------:R-:W-:-:S04]  /*1b50*/  IMAD.WIDE.U32 R38, R49, R25, R38 ;  /* 0x0000001931267225 */ /* 0x000fc800078e0026 */
[----:B------:R-:W-:Y:S02]  /*1b60*/  IMAD.WIDE.U32 R40, R47, R24, R38 ;  /* 0x000000182f287225 */ /* 0x000fe400078e0026 */
[----:B------:R-:W2:Y:S02]  /*1b70*/  LDL.64 R38, [R1+0xb0] ;  /* 0x0000b00001267983 */ /* 0x000ea40000100a00 */
[----:B------:R-:W-:-:S04]  /*1b80*/  IMAD.WIDE.U32 R40, R45, R31, R40 ;  /* 0x0000001f2d287225 */ /* 0x000fc800078e0028 */
[----:B------:R-:W-:-:S04]  /*1b90*/  IMAD.WIDE.U32 R40, R43, R30, R40 ;  /* 0x0000001e2b287225 */ /* 0x000fc800078e0028 */
[----:B------:R-:W-:-:S04]  /*1ba0*/  IMAD.WIDE.U32 R40, R37, R29, R40 ;  /* 0x0000001d25287225 */ /* 0x000fc800078e0028 */
[----:B------:R-:W-:-:S04]  /*1bb0*/  IMAD.WIDE.U32 R40, R13, R28, R40 ;  /* 0x0000001c0d287225 */ /* 0x000fc800078e0028 */
[----:B------:R-:W-:-:S04]  /*1bc0*/  IMAD.WIDE.U32 R40, R35, R22, R40 ;  /* 0x0000001623287225 */ /* 0x000fc800078e0028 */
[----:B------:R-:W-:-:S04]  /*1bd0*/  IMAD.WIDE.U32 R40, R10, R4, R40 ;  /* 0x000000040a287225 */ /* 0x000fc800078e0028 */
[----:B------:R-:W-:-:S04]  /*1be0*/  IMAD.HI.U32 R18, R45, R31, RZ ;  /* 0x0000001f2d127227 */ /* 0x000fc800078e00ff */
[----:B------:R-:W-:-:S04]  /*1bf0*/  IMAD.WIDE.U32 R40, R9, R12, R40 ;  /* 0x0000000c09287225 */ /* 0x000fc800078e0028 */
[----:B------:R-:W-:-:S04]  /*1c00*/  IMAD.HI.U32 R16, R49, R25, RZ ;  /* 0x0000001931107227 */ /* 0x000fc800078e00ff */
[----:B------:R-:W-:-:S04]  /*1c10*/  IMAD.HI.U32 R51, R47, R24, RZ ;  /* 0x000000182f337227 */ /* 0x000fc800078e00ff */
[----:B------:R-:W-:Y:S01]  /*1c20*/  IMAD.HI.U32 R20, R43, R30, RZ ;  /* 0x0000001e2b147227 */ /* 0x000fe200078e00ff */
[----:B------:R-:W-:-:S03]  /*1c30*/  IADD3 R16, P0, P1, R18, R16, R51 ;  /* 0x0000001012107210 */ /* 0x000fc6000791e033 */
[----:B------:R-:W-:-:S04]  /*1c40*/  IMAD.HI.U32 R53, R37, R29, RZ ;  /* 0x0000001d25357227 */ /* 0x000fc800078e00ff */
[----:B------:R-:W-:Y:S01]  /*1c50*/  IMAD.WIDE.U32 R40, R8, R44, R40 ;  /* 0x0000002c08287225 */ /* 0x000fe200078e0028 */
[----:B------:R-:W-:-:S03]  /*1c60*/  IADD3 R20, P2, P3, R53, R16, R20 ;  /* 0x0000001035147210 */ /* 0x000fc60007b5e014 */
[----:B------:R-:W-:-:S04]  /*1c70*/  IMAD.HI.U32 R51, R35, R22, RZ ;  /* 0x0000001623337227 */ /* 0x000fc800078e00ff */
[----:B------:R-:W-:-:S04]  /*1c80*/  IMAD.HI.U32 R16, R13, R28, RZ ;  /* 0x0000001c0d107227 */ /* 0x000fc800078e00ff */
[----:B------:R-:W-:Y:S01]  /*1c90*/  IMAD.WIDE.U32 R40, R7, R42, R40 ;  /* 0x0000002a07287225 */ /* 0x000fe200078e0028 */
[----:B------:R-:W-:Y:S02]  /*1ca0*/  IADD3.X R32, PT, PT, RZ, RZ, RZ, P0, P1 ;  /* 0x000000ffff207210 */ /* 0x000fe400007e24ff */
[----:B------:R-:W-:Y:S01]  /*1cb0*/  IADD3 R16, P0, P1, R51, R20, R16 ;  /* 0x0000001433107210 */ /* 0x000fe2000791e010 */
[----:B------:R-:W-:-:S04]  /*1cc0*/  IMAD.HI.U32 R18, R4, R10, RZ ;  /* 0x0000000a04127227 */ /* 0x000fc800078e00ff */
[----:B------:R-:W-:Y:S01]  /*1cd0*/  IMAD.HI.U32 R53, R12, R9, RZ ;  /* 0x000000090c357227 */ /* 0x000fe200078e00ff */
[----:B------:R-:W-:-:S03]  /*1ce0*/  IADD3.X R32, PT, PT, RZ, R32, RZ, P2, P3 ;  /* 0x00000020ff207210 */ /* 0x000fc600017e64ff */
[----:B------:R-:W-:Y:S01]  /*1cf0*/  IMAD.WIDE.U32 R40, R6, R36, R40 ;  /* 0x0000002406287225 */ /* 0x000fe200078e0028 */
[----:B------:R-:W-:-:S03]  /*1d00*/  IADD3 R20, P2, P3, R53, R16, R18 ;  /* 0x0000001035147210 */ /* 0x000fc60007b5e012 */
[----:B------:R-:W-:-:S04]  /*1d10*/  IMAD.HI.U32 R16, R44, R8, RZ ;  /* 0x000000082c107227 */ /* 0x000fc800078e00ff */
[----:B------:R-:W-:Y:S01]  /*1d20*/  IMAD.HI.U32 R51, R42, R7, RZ ;  /* 0x000000072a337227 */ /* 0x000fe200078e00ff */
[----:B------:R-:W-:-:S03]  /*1d30*/  IADD3.X R32, PT, PT, RZ, R32, RZ, P0, P1 ;  /* 0x00000020ff207210 */ /* 0x000fc600007e24ff */
[----:B------:R-:W-:Y:S01]  /*1d40*/  IMAD.WIDE.U32 R40, R5, R34, R40 ;  /* 0x0000002205287225 */ /* 0x000fe200078e0028 */
[----:B------:R-:W-:-:S03]  /*1d50*/  IADD3 R51, P0, P1, R51, R20, R16 ;  /* 0x0000001433337210 */ /* 0x000fc6000791e010 */
[----:B------:R-:W-:Y:S01]  /*1d60*/  IMAD R16, R14, R40, RZ ;  /* 0x000000280e107224 */ /* 0x000fe200078e02ff */
[----:B------:R-:W-:Y:S01]  /*1d70*/  IADD3.X R20, PT, PT, RZ, R32, RZ, P2, P3 ;  /* 0x00000020ff147210 */ /* 0x000fe200017e64ff */
[----:B------:R-:W-:-:S04]  /*1d80*/  IMAD.HI.U32 R18, R36, R6, RZ ;  /* 0x0000000624127227 */ /* 0x000fc800078e00ff */
[----:B------:R-:W-:Y:S01]  /*1d90*/  IMAD.HI.U32 R53, R34, R5, RZ ;  /* 0x0000000522357227 */ /* 0x000fe200078e00ff */
[----:B------:R-:W-:-:S03]  /*1da0*/  IADD3.X R20, PT, PT, RZ, R20, RZ, P0, P1 ;  /* 0x00000014ff147210 */ /* 0x000fc600007e24ff */
[----:B------:R-:W-:Y:S01]  /*1db0*/  IMAD.HI.U32 R40, R19, R16, R40 ;  /* 0x0000001013287227 */ /* 0x000fe200078e0028 */
[----:B------:R-:W-:-:S03]  /*1dc0*/  IADD3 R18, P2, P3, R53, R51, R18 ;  /* 0x0000003335127210 */ /* 0x000fc60007b5e012 */
[----:B------:R-:W-:Y:S01]  /*1dd0*/  IMAD.HI.U32 R41, R16, R19, RZ ;  /* 0x0000001310297227 */ /* 0x000fe200078e00ff */
[----:B------:R-:W-:-:S04]  /*1de0*/  IADD3.X R20, PT, PT, RZ, R20, RZ, P2, P3 ;  /* 0x00000014ff147210 */ /* 0x000fc800017e64ff */
[----:B------:R-:W-:-:S04]  /*1df0*/  IADD3 R40, P0, P1, R40, R18, R41 ;  /* 0x0000001228287210 */ /* 0x000fc8000791e029 */
[----:B------:R-:W-:-:S03]  /*1e00*/  IADD3.X R41, PT, PT, RZ, R20, RZ, P0, P1 ;  /* 0x00000014ff297210 */ /* 0x000fc600007e24ff */
[----:B------:R-:W-:-:S04]  /*1e10*/  IMAD.WIDE.U32 R40, R49, R26, R40 ;  /* 0x0000001a31287225 */ /* 0x000fc800078e0028 */
        /* <DEDUP_REMOVED lines=12> */
[----:B------:R-:W-:Y:S01]  /*1ee0*/  IMAD.WIDE.U32 R40, R9, R44, R40 ;  /* 0x0000002c09287225 */ /* 0x000fe200078e0028 */
[----:B------:R-:W-:-:S03]  /*1ef0*/  IADD3 R32, P2, P3, R20, R18, R51 ;  /* 0x0000001214207210 */ /* 0x000fc60007b5e033 */
[----:B------:R-:W-:-:S04]  /*1f00*/  IMAD.HI.U32 R18, R43, R31, RZ ;  /* 0x0000001f2b127227 */ /* 0x000fc800078e00ff */
[----:B------:R-:W-:-:S04]  /*1f10*/  IMAD.HI.U32 R51, R37, R30, RZ ;  /* 0x0000001e25337227 */ /* 0x000fc800078e00ff */
[----:B------:R-:W-:Y:S01]  /*1f20*/  IMAD.HI.U32 R20, R13, R29, RZ ;  /* 0x0000001d0d147227 */ /* 0x000fe200078e00ff */
[----:B------:R-:W-:-:S03]  /*1f30*/  IADD3 R18, P4, P5, R51, R32, R18 ;  /* 0x0000002033127210 */ /* 0x000fc60007d9e012 */
[----:B------:R-:W-:-:S04]  /*1f40*/  IMAD.HI.U32 R53, R35, R28, RZ ;  /* 0x0000001c23357227 */ /* 0x000fc800078e00ff */
[----:B------:R-:W-:Y:S01]  /*1f50*/  IMAD.WIDE.U32 R40, R8, R42, R40 ;  /* 0x0000002a08287225 */ /* 0x000fe200078e0028 */
[----:B------:R-:W-:Y:S02]  /*1f60*/  IADD3 R32, P1, P0, R53, R18, R20 ;  /* 0x0000001235207210 */ /* 0x000fe4000783e014 */
[----:B------:R-:W-:Y:S01]  /*1f70*/  IADD3.X R46, PT, PT, RZ, RZ, RZ, P2, P3 ;  /* 0x000000ffff2e7210 */ /* 0x000fe200017e64ff */
[----:B------:R-:W-:-:S04]  /*1f80*/  IMAD.HI.U32 R18, R33, R22, RZ ;  /* 0x0000001621127227 */ /* 0x000fc800078e00ff */
[----:B------:R-:W-:-:S04]  /*1f90*/  IMAD.HI.U32 R51, R4, R11, RZ ;  /* 0x0000000b04337227 */ /* 0x000fc800078e00ff */
[----:B------:R-:W-:Y:S01]  /*1fa0*/  IMAD.WIDE.U32 R40, R7, R36, R40 ;  /* 0x0000002407287225 */ /* 0x000fe200078e0028 */
[----:B------:R-:W-:Y:S02]  /*1fb0*/  IADD3.X R46, PT, PT, RZ, R46, RZ, P4, P5 ;  /* 0x0000002eff2e7210 */ /* 0x000fe400027ea4ff */
[----:B------:R-:W-:Y:S01]  /*1fc0*/  IADD3 R18, P2, P3, R51, R32, R18 ;  /* 0x0000002033127210 */ /* 0x000fe20007b5e012 */
[----:B------:R-:W-:-:S04]  /*1fd0*/  IMAD.HI.U32 R20, R12, R10, RZ ;  /* 0x0000000a0c147227 */ /* 0x000fc800078e00ff */
[----:B------:R-:W-:Y:S01]  /*1fe0*/  IMAD.HI.U32 R53, R44, R9, RZ ;  /* 0x000000092c357227 */ /* 0x000fe200078e00ff */
[----:B------:R-:W-:-:S03]  /*1ff0*/  IADD3.X R46, PT, PT, RZ, R46, RZ, P1, P0 ;  /* 0x0000002eff2e7210 */ /* 0x000fc60000fe04ff */
[----:B------:R-:W-:Y:S01]  /*2000*/  IMAD.WIDE.U32 R40, R6, R34, R40 ;  /* 0x0000002206287225 */ /* 0x000fe200078e0028 */
[----:B------:R-:W-:-:S03]  /*2010*/  IADD3 R32, P0, P1, R53, R18, R20 ;  /* 0x0000001235207210 */ /* 0x000fc6000791e014 */
[----:B------:R-:W-:Y:S01]  /*2020*/  IMAD.HI.U32 R18, R42, R8, RZ ;  /* 0x000000082a127227 */ /* 0x000fe200078e00ff */
[----:B------:R-:W-:-:S03]  /*2030*/  IADD3.X R46, PT, PT, RZ, R46, RZ, P2, P3 ;  /* 0x0000002eff2e7210 */ /* 0x000fc600017e64ff */
[----:B------:R-:W-:-:S04]  /*2040*/  IMAD.HI.U32 R51, R36, R7, RZ ;  /* 0x0000000724337227 */ /* 0x000fc800078e00ff */
[----:B------:R-:W-:Y:S01]  /*2050*/  IMAD.WIDE.U32 R40, R5, R16, R40 ;  /* 0x0000001005287225 */ /* 0x000fe200078e0028 */
[----:B------:R-:W-:Y:S02]  /*2060*/  IADD3 R51, P2, P3, R51, R32, R18 ;  /* 0x0000002033337210 */ /* 0x000fe40007b5e012 */
[----:B------:R-:W-:Y:S01]  /*2070*/  IADD3.X R32, PT, PT, RZ, R46, RZ, P0, P1 ;  /* 0x0000002eff207210 */ /* 0x000fe200007e24ff */
[----:B------:R-:W-:-:S04]  /*2080*/  IMAD.HI.U32 R20, R34, R6, RZ ;  /* 0x0000000622147227 */ /* 0x000fc800078e00ff */
[----:B------:R-:W-:-:S04]  /*2090*/  IMAD.HI.U32 R53, R16, R5, RZ ;  /* 0x0000000510357227 */ /* 0x000fc800078e00ff */
[----:B------:R-:W-:Y:S01]  /*20a0*/  IMAD R18, R14, R40, RZ ;  /* 0x000000280e127224 */ /* 0x000fe200078e02ff */
[----:B------:R-:W-:Y:S02]  /*20b0*/  IADD3 R20, P0, P1, R53, R51, R20 ;  /* 0x0000003335147210 */ /* 0x000fe4000791e014 */
[----:B------:R-:W-:Y:S01]  /*20c0*/  IADD3.X R32, PT, PT, RZ, R32, RZ, P2, P3 ;  /* 0x00000020ff207210 */ /* 0x000fe200017e64ff */
[----:B------:R-:W-:-:S04]  /*20d0*/  IMAD.HI.U32 R40, R19, R18, R40 ;  /* 0x0000001213287227 */ /* 0x000fc800078e0028 */
        /* <DEDUP_REMOVED lines=16> */
[----:B------:R-:W-:-:S04]  /*21e0*/  IMAD.HI.U32 R51, R47, R26, RZ ;  /* 0x0000001a2f337227 */ /* 0x000fc800078e00ff */
[----:B------:R-:W-:-:S04]  /*21f0*/  IMAD.HI.U32 R32, R45, R25, RZ ;  /* 0x000000192d207227 */ /* 0x000fc800078e00ff */
[----:B------:R-:W-:Y:S01]  /*2200*/  IMAD.WIDE.U32 R40, R10, R44, R40 ;  /* 0x0000002c0a287225 */ /* 0x000fe200078e0028 */
[----:B------:R-:W-:-:S03]  /*2210*/  IADD3 R20, P4, P5, R32, R20, R51 ;  /* 0x0000001420147210 */ /* 0x000fc60007d9e033 */
        /* <DEDUP_REMOVED lines=10> */
[----:B------:R-:W-:Y:S02]  /*22c0*/  IADD3.X R48, PT, PT, RZ, RZ, RZ, P4, P5 ;  /* 0x000000ffff307210 */ /* 0x000fe400027ea4ff */
[----:B------:R-:W-:Y:S01]  /*22d0*/  IADD3 R46, P5, P4, R53, R20, R32 ;  /* 0x00000014352e7210 */ /* 0x000fe20007cbe020 */
[----:B------:R-:W-:Y:S01]  /*22e0*/  IMAD.HI.U32 R20, R4, R2, RZ ;  /* 0x0000000204147227 */ /* 0x000fe200078e00ff */
[----:B------:R-:W-:-:S03]  /*22f0*/  IADD3.X R48, PT, PT, RZ, R48, RZ, P0, P1 ;  /* 0x00000030ff307210 */ /* 0x000fc600007e24ff */
[----:B------:R-:W-:-:S04]  /*2300*/  IMAD.HI.U32 R51, R12, R11, RZ ;  /* 0x0000000b0c337227 */ /* 0x000fc800078e00ff */
        /* <DEDUP_REMOVED lines=16> */
[----:B------:R-:W-:Y:S01]  /*2410*/  IMAD R32, R14, R40, RZ ;  /* 0x000000280e207224 */ /* 0x000fe200078e02ff */
[----:B------:R-:W-:-:S03]  /*2420*/  IADD3 R46, P2, P3, R53, R20, R46 ;  /* 0x00000014352e7210 */ /* 0x000fc60007b5e02e */
[----:B------:R-:W-:Y:S01]  /*2430*/  IMAD.HI.U32 R40, R19, R32, R40 ;  /* 0x0000002013287227 */ /* 0x000fe200078e0028 */
[----:B------:R-:W-:-:S03]  /*2440*/  IADD3.X R20, PT, PT, RZ, R48, RZ, P0, P1 ;  /* 0x00000030ff147210 */ /* 0x000fc600007e24ff */
[----:B------:R-:W-:Y:S01]  /*2450*/  IMAD.HI.U32 R41, R32, R19, RZ ;  /* 0x0000001320297227 */ /* 0x000fe200078e00ff */
[----:B------:R-:W-:-:S04]  /*2460*/  IADD3.X R20, PT, PT, RZ, R20, RZ, P2, P3 ;  /* 0x00000014ff147210 */ /* 0x000fc800017e64ff */
[----:B------:R-:W-:-:S04]  /*2470*/  IADD3 R40, P0, P1, R40, R46, R41 ;  /* 0x0000002e28287210 */ /* 0x000fc8000791e029 */
[----:B------:R-:W-:-:S03]  /*2480*/  IADD3.X R41, PT, PT, RZ, R20, RZ, P0, P1 ;  /* 0x00000014ff297210 */ /* 0x000fc600007e24ff */
[----:B--2---:R-:W-:-:S04]  /*2490*/  IMAD.WIDE.U32 R40, R49, R38, R40 ;  /* 0x0000002631287225 */ /* 0x004fc800078e0028 */
        /* <DEDUP_REMOVED lines=51> */
[----:B------:R-:W-:-:S04]  /*27d0*/  IMAD.HI.U32 R51, R32, R5, RZ ;  /* 0x0000000520337227 */ /* 0x000fc800078e00ff */
[----:B------:R-:W-:Y:S01]  /*27e0*/  IMAD R20, R14, R40, RZ ;  /* 0x000000280e147224 */ /* 0x000fe200078e02ff */
[----:B------:R-:W-:Y:S02]  /*27f0*/  IADD3.X R50, PT, PT, RZ, R50, RZ, P0, P1 ;  /* 0x00000032ff327210 */ /* 0x000fe400007e24ff */
[----:B------:R-:W-:Y:S01]  /*2800*/  IADD3 R46, P0, P1, R51, R48, R46 ;  /* 0x00000030332e7210 */ /* 0x000fe2000791e02e */
        /* <DEDUP_REMOVED lines=18> */
[----:B0-----:R-:W-:-:S04]  /*2930*/  IMAD.HI.U32 R49, R49, R39, RZ ;  /* 0x0000002731317227 */ /* 0x001fc800078e00ff */
        /* <DEDUP_REMOVED lines=11> */
[----:B------:R-:W-:Y:S01]  /*29f0*/  IMAD.HI.U32 R48, R33, R30, RZ ;  /* 0x0000001e21307227 */ /* 0x000fe200078e00ff */
[----:B------:R-:W-:-:S03]  /*2a00*/  IADD3.X R50, PT, PT, RZ, RZ, RZ, P4, P5 ;  /* 0x000000ffff327210 */ /* 0x000fc600027ea4ff */
        /* <DEDUP_REMOVED lines=52> */
[----:B-1----:R-:W-:-:S04]  /*2d50*/  IMAD.HI.U32 R47, R47, R39, RZ ;  /* 0x000000272f2f7227 */ /* 0x002fc800078e00ff */
        /* <DEDUP_REMOVED lines=8> */
[----:B------:R-:W-:Y:S01]  /*2de0*/  IMAD.HI.U32 R22, R35, R24, RZ ;  /* 0x0000001823167227 */ /* 0x000fe200078e00ff */
[----:B------:R-:W-:-:S03]  /*2df0*/  IADD3.X R50, PT, PT, RZ, RZ, RZ, P0, P1 ;  /* 0x000000ffff327210 */ /* 0x000fc600007e24ff */
[----:B------:R-:W-:Y:S01]  /*2e00*/  IMAD.HI.U32 R46, R23, R30, RZ ;  /* 0x0000001e172e7227 */ /* 0x000fe200078e00ff */
[----:B------:R-:W-:-:S03]  /*2e10*/  IADD3 R22, P0, P1, R49, R48, R22 ;  /* 0x0000003031167210 */ /* 0x000fc6000791e016 */
[----:B------:R-:W-:-:S04]  /*2e20*/  IMAD.HI.U32 R47, R17, R29, RZ ;  /* 0x0000001d112f7227 */ /* 0x000fc800078e00ff */
[----:B------:R-:W-:Y:S01]  /*2e30*/  IMAD.WIDE.U32 R40, R11, R36, R40 ;  /* 0x000000240b287225 */ /* 0x000fe200078e0028 */
[----:B------:R-:W-:Y:S02]  /*2e40*/  IADD3.X R48, PT, PT, RZ, R50, RZ, P2, P3 ;  /* 0x00000032ff307210 */ /* 0x000fe400017e64ff */
[----:B------:R-:W-:Y:S01]  /*2e50*/  IADD3 R22, P2, P3, R47, R22, R46 ;  /* 0x000000162f167210 */ /* 0x000fe20007b5e02e */
        /* <DEDUP_REMOVED lines=8> */
[----:B------:R-:W-:Y:S01]  /*2ee0*/  IMAD.WIDE.U32 R40, R9, R16, R40 ;  /* 0x0000001009287225 */ /* 0x000fe200078e0028 */
[----:B------:R-:W-:Y:S02]  /*2ef0*/  IADD3.X R28, PT, PT, RZ, R46, RZ, P0, P1 ;  /* 0x0000002eff1c7210 */ /* 0x000fe400007e24ff */
[----:B------:R-:W-:Y:S01]  /*2f00*/  IADD3 R22, P0, P1, R47, R22, R12 ;  /* 0x000000162f167210 */ /* 0x000fe2000791e00c */
        /* <DEDUP_REMOVED lines=16> */
[----:B------:R-:W-:Y:S01]  /*3010*/  IMAD.WIDE.U32 R40, R5, R4, R40 ;  /* 0x0000000405287225 */ /* 0x000fe200078e0028 */
        /* <DEDUP_REMOVED lines=21> */
[----:B------:R-:W-:Y:S01]  /*3170*/  IMAD.HI.U32 R12, R33, R24, RZ ;  /* 0x00000018210c7227 */ /* 0x000fe200078e00ff */
[----:B------:R-:W-:-:S03]  /*3180*/  IADD3.X R48, PT, PT, RZ, RZ, RZ, P0, P1 ;  /* 0x000000ffff307210 */ /* 0x000fc600007e24ff */
[----:B------:R-:W-:Y:S01]  /*3190*/  IMAD.WIDE.U32 R46, R3, R42, R46 ;  /* 0x0000002a032e7225 */ /* 0x000fe200078e002e */
[----:B------:R-:W-:-:S03]  /*31a0*/  IADD3 R22, P0, P1, R45, R22, R12 ;  /* 0x000000162d167210 */ /* 0x000fc6000791e00c */
[----:B------:R-:W-:-:S04]  /*31b0*/  IMAD.HI.U32 R45, R15, R29, RZ ;  /* 0x0000001d0f2d7227 */ /* 0x000fc800078e00ff */
[----:B------:R-:W-:-:S04]  /*31c0*/  IMAD.WIDE.U32 R28, R2, R36, R46 ;  /* 0x00000024021c7225 */ /* 0x000fc800078e002e */
        /* <DEDUP_REMOVED lines=69> */
[----:B------:R-:W-:-:S04]  /*3620*/  IMAD.WIDE.U32 R42, R8, R20, R44 ;  /* 0x00000014082a7225 */ /* 0x000fc800078e002c */
[----:B------:R-:W-:Y:S01]  /*3630*/  IMAD.HI.U32 R47, R20, R8, RZ ;  /* 0x00000008142f7227 */ /* 0x000fe200078e00ff */
[----:B------:R-:W-:-:S03]  /*3640*/  IADD3.X R30, PT, PT, RZ, R30, RZ, P0, P1 ;  /* 0x0000001eff1e7210 */ /* 0x000fc600007e24ff */
[----:B------:R-:W-:Y:S01]  /*3650*/  IMAD.HI.U32 R45, R4, R7, RZ ;  /* 0x00000007042d7227 */ /* 0x000fe200078e00ff */
[----:B------:R-:W-:-:S03]  /*3660*/  IADD3 R12, P0, P1, R47, R22, R12 ;  /* 0x000000162f0c7210 */ /* 0x000fc6000791e00c */
        /* <DEDUP_REMOVED lines=61> */
[----:B------:R-:W-:Y:S02]  /*3a40*/  IADD3 R44, P2, P3, R45, R12, R44 ;  /* 0x0000000c2d2c7210 */ /* 0x000fe40007b5e02c */
[----:B------:R-:W-:Y:S01]  /*3a50*/  IADD3.X R12, PT, PT, RZ, RZ, RZ, P0, P1 ;  /* 0x000000ffff0c7210 */ /* 0x000fe200007e24ff */
        /* <DEDUP_REMOVED lines=60> */
[----:B------:R-:W-:Y:S01]  /*3e20*/  IMAD.HI.U32 R33, R18, R0, RZ ;  /* 0x0000000012217227 */ /* 0x000fe200078e00ff */
[----:B------:R-:W-:-:S03]  /*3e30*/  IADD3.X R18, PT, PT, RZ, RZ, RZ, P0, P1 ;  /* 0x000000ffff127210 */ /* 0x000fc600007e24ff */
[----:B------:R-:W-:Y:S01]  /*3e40*/  IMAD.WIDE.U32 R34, R2, R20, R34 ;  /* 0x0000001402227225 */ /* 0x000fe200078e0022 */
[----:B------:R-:W-:-:S03]  /*3e50*/  IADD3 R26, P0, P1, R33, R16, R26 ;  /* 0x00000010211a7210 */ /* 0x000fc6000791e01a */
[----:B------:R-:W-:-:S04]  /*3e60*/  IMAD.HI.U32 R16, R32, R3, RZ ;  /* 0x0000000320107227 */ /* 0x000fc800078e00ff */
        /* <DEDUP_REMOVED lines=34> */
[----:B------:R-:W-:Y:S01]  /*4090*/  IMAD.WIDE.U32 R16, R3, R4, R16 ;  /* 0x0000000403107225 */ /* 0x000fe200078e0010 */
[----:B------:R-:W-:-:S04]  /*40a0*/  IADD3.X R20, PT, PT, RZ, RZ, RZ, P0, P1 ;  /* 0x000000ffff147210 */ /* 0x000fc800007e24ff */
[----:B------:R-:W-:-:S04]  /*40b0*/  IADD3 R26, P0, P1, R17, R18, R27 ;  /* 0x00000012111a7210 */ /* 0x000fc8000791e01b */
[----:B------:R-:W-:-:S03]  /*40c0*/  IADD3.X R27, PT, PT, RZ, R20, RZ, P0, P1 ;  /* 0x00000014ff1b7210 */ /* 0x000fc600007e24ff */
[----:B------:R-:W-:-:S04]  /*40d0*/  IMAD.WIDE.U32 R26, R15, R39, R26 ;  /* 0x000000270f1a7225 */ /* 0x000fc800078e001a */
[----:B------:R-:W-:-:S04]  /*40e0*/  IMAD.HI.U32 R15, R15, R39, RZ ;  /* 0x000000270f0f7227 */ /* 0x000fc800078e00ff */
[----:B------:R-:W-:-:S04]  /*40f0*/  IMAD.HI.U32 R18, R4, R0, RZ ;  /* 0x0000000004127227 */ /* 0x000fc800078e00ff */
[----:B------:R-:W-:-:S05]  /*4100*/  IMAD.WIDE.U32 R26, R0, R4, R26 ;  /* 0x00000004001a7225 */ /* 0x000fca00078e001a */
[----:B------:R-:W-:Y:S01]  /*4110*/  IADD3 R37, P1, P2, R27, R15, R18 ;  /* 0x0000000f1b257210 */ /* 0x000fe20007a3e012 */
[----:B------:R0:W-:Y:S03]  /*4120*/  STL [UR9+-0x28], R40 ;  /* 0xffffd828ff007987 */ /* 0x0001e60008100809 */
[----:B------:R-:W-:Y:S01]  /*4130*/  ISETP.GE.U32.AND P0, PT, R37, RZ, PT ;  /* 0x000000ff2500720c */ /* 0x000fe20003f06070 */
[----:B------:R0:W-:Y:S01]  /*4140*/  STL [UR9+-0x24], R28 ;  /* 0xffffdc1cff007987 */ /* 0x0001e20008100809 */
[----:B------:R-:W-:-:S03]  /*4150*/  IADD3.X R4, PT, PT, RZ, RZ, RZ, P1, P2 ;  /* 0x000000ffff047210 */ /* 0x000fc60000fe44ff */
[----:B------:R0:W-:Y:S04]  /*4160*/  STL [UR9+-0x20], R42 ;  /* 0xffffe02aff007987 */ /* 0x0001e80008100809 */
[----:B------:R0:W-:Y:S04]  /*4170*/  STL [UR9+-0x1c], R30 ;  /* 0xffffe41eff007987 */ /* 0x0001e80008100809 */
[----:B------:R0:W-:Y:S04]  /*4180*/  STL [UR9+-0x18], R12 ;  /* 0xffffe80cff007987 */ /* 0x0001e80008100809 */
[----:B------:R0:W-:Y:S04]  /*4190*/  STL [UR9+-0x14], R24 ;  /* 0xffffec18ff007987 */ /* 0x0001e80008100809 */
[----:B------:R0:W-:Y:S04]  /*41a0*/  STL [UR9+-0x10], R34 ;  /* 0xfffff022ff007987 */ /* 0x0001e80008100809 */
[----:B------:R0:W-:Y:S04]  /*41b0*/  STL [UR9+-0xc], R22 ;  /* 0xfffff416ff007987 */ /* 0x0001e80008100809 */
[----:B------:R0:W-:Y:S04]  /*41c0*/  STL [UR9+-0x8], R16 ;  /* 0xfffff810ff007987 */ /* 0x0001e80008100809 */
[----:B------:R0:W-:Y:S04]  /*41d0*/  STL [UR9+-0x4], R26 ;  /* 0xfffffc1aff007987 */ /* 0x0001e80008100809 */
[----:B------:R0:W-:Y:S01]  /*41e0*/  STL [UR9], R37 ;  /* 0x00000025ff007987 */ /* 0x0001e20008100809 */
[----:B------:R-:W-:Y:S01]  /*41f0*/  ISETP.GE.U32.AND.EX P0, PT, R4, 0x1, PT, P0 ;  /* 0x000000010400780c */ /* 0x000fe20003f06100 */
[----:B------:R-:W-:Y:S01]  /*4200*/  UIADD3 UR4, UPT, UPT, UR4, 0x1, URZ ;  /* 0x0000000104047890 */ /* 0x000fe2000fffe0ff */
[----:B------:R-:W-:Y:S03]  /*4210*/  BSSY.RECONVERGENT B1, `(.L_x_13) ;  /* 0x0000037000017945 */ /* 0x000fe60003800200 */
[----:B------:R-:W-:-:S08]  /*4220*/  UISETP.NE.AND UP0, UPT, UR4, 0x1e, UPT ;  /* 0x0000001e0400788c */ /* 0x000fd0000bf05270 */
[----:B0-----:R-:W-:Y:S05]  /*4230*/  @!P0 BRA `(.L_x_14) ;  /* 0x0000000000d08947 */ /* 0x001fea0003800000 */
[----:B------:R-:W-:Y:S02]  /*4240*/  ISETP.GE.U32.AND P0, PT, R40, R19, PT ;  /* 0x000000132800720c */ /* 0x000fe40003f06070 */
[----:B------:R-:W-:Y:S02]  /*4250*/  IADD3 R4, PT, PT, -R5, R28, RZ ;  /* 0x0000001c05047210 */ /* 0x000fe40007ffe1ff */
[----:B------:R-:W-:Y:S02]  /*4260*/  IADD3 R40, PT, PT, -R19, R40, RZ ;  /* 0x0000002813287210 */ /* 0x000fe40007ffe1ff */
[----:B------:R-:W-:-:S03]  /*4270*/  IADD3 R13, PT, PT, R4, -0x1, RZ ;  /* 0xffffffff040d7810 */ /* 0x000fc60007ffe0ff */
[----:B------:R0:W-:Y:S04]  /*4280*/  STL [UR9+-0x28], R40 ;  /* 0xffffd828ff007987 */ /* 0x0001e80008100809 */
[----:B------:R-:W-:Y:S02]  /*4290*/  @P0 IADD3 R13, PT, PT, R4, RZ, RZ ;  /* 0x000000ff040d0210 */ /* 0x000fe40007ffe0ff */
[----:B------:R-:W-:Y:S02]  /*42a0*/  IADD3 R4, PT, PT, -R6, R42, RZ ;  /* 0x0000002a06047210 */ /* 0x000fe40007ffe1ff */
[----:B------:R-:W-:Y:S01]  /*42b0*/  ISETP.GT.U32.AND P0, PT, R13, R28, PT ;  /* 0x0000001c0d00720c */ /* 0x000fe20003f04070 */
[----:B------:R0:W-:Y:S01]  /*42c0*/  STL [UR9+-0x24], R13 ;  /* 0xffffdc0dff007987 */ /* 0x0001e20008100809 */
[----:B------:R-:W-:-:S11]  /*42d0*/  IADD3 R15, PT, PT, R4, -0x1, RZ ;  /* 0xffffffff040f7810 */ /* 0x000fd60007ffe0ff */
[----:B------:R-:W-:Y:S02]  /*42e0*/  @!P0 IADD3 R15, PT, PT, R4, RZ, RZ ;  /* 0x000000ff040f8210 */ /* 0x000fe40007ffe0ff */
        /* <DEDUP_REMOVED lines=39> */
[----:B------:R-:W-:-:S05]  /*4560*/  @!P0 IADD3 R12, PT, PT, R4, RZ, RZ ;  /* 0x000000ff040c8210 */ /* 0x000fca0007ffe0ff */
[----:B------:R0:W-:Y:S02]  /*4570*/  STL [UR9], R12 ;  /* 0x0000000cff007987 */ /* 0x0001e40008100809 */
.L_x_14:
[----:B------:R-:W-:Y:S05]  /*4580*/  BSYNC.RECONVERGENT B1 ;  /* 0x0000000000017941 */ /* 0x000fea0003800200 */
.L_x_13:
[----:B------:R-:W-:Y:S01]  /*4590*/  UIADD3 UR9, UPT, UPT, UR9, 0x2c, URZ ;  /* 0x0000002c09097890 */ /* 0x000fe2000fffe0ff */
[----:B------:R-:W-:Y:S11]  /*45a0*/  BRA.U UP0, `(.L_x_15) ;  /* 0xffffffc900f47547 */ /* 0x000ff6000b83ffff */
[----:B0-----:R-:W-:Y:S01]  /*45b0*/  LOP3.LUT R12, R19, 0xfffffffe, RZ, 0xc0, !PT ;  /* 0xfffffffe130c7812 */ /* 0x001fe200078ec0ff */
[----:B------:R0:W-:Y:S01]  /*45c0*/  STL [R1+0x5e4], R5 ;  /* 0x0005e40501007387 */ /* 0x0001e20000100800 */
[----:B------:R-:W-:Y:S01]  /*45d0*/  HFMA2 R34, -RZ, RZ, 0, 5.9604644775390625e-08 ;  /* 0x00000001ff227431 */ /* 0x000fe200000001ff */
[----:B------:R-:W-:Y:S01]  /*45e0*/  MOV R32, RZ ;  /* 0x000000ff00207202 */ /* 0x000fe20000000f00 */
[----:B------:R-:W-:Y:S01]  /*45f0*/  HFMA2 R4, -RZ, RZ, 0, 0 ;  /* 0x00000000ff047431 */ /* 0x000fe200000001ff */
[----:B------:R0:W-:Y:S01]  /*4600*/  STL.64 [R1+0x5e8], R6 ;  /* 0x0005e80601007387 */ /* 0x0001e20000100a00 */
[----:B------:R-:W-:Y:S01]  /*4610*/  HFMA2 R18, -RZ, RZ, 0, 0 ;  /* 0x00000000ff127431 */ /* 0x000fe200000001ff */
[----:B------:R-:W-:Y:S01]  /*4620*/  CS2R R16, SRZ ;  /* 0x0000000000107805 */ /* 0x000fe2000001ff00 */
[----:B------:R-:W-:Y:S01]  /*4630*/  HFMA2 R13, -RZ, RZ, 0, 0 ;  /* 0x00000000ff0d7431 */ /* 0x000fe200000001ff */
[----:B------:R0:W-:Y:S01]  /*4640*/  STL [R1+0x5e0], R12 ;  /* 0x0005e00c01007387 */ /* 0x0001e20000100800 */
[----:B------:R-:W-:-:S02]  /*4650*/  MOV R15, RZ ;  /* 0x000000ff000f7202 */ /* 0x000fc40000000f00 */
[----:B------:R-:W-:Y:S02]  /*4660*/  CS2R R22, SRZ ;  /* 0x0000000000167805 */ /* 0x000fe4000001ff00 */
[----:B------:R-:W-:Y:S01]  /*4670*/  MOV R20, RZ ;  /* 0x000000ff00147202 */ /* 0x000fe20000000f00 */
[----:B------:R0:W-:Y:S01]  /*4680*/  STL.128 [R1+0x5f0], R8 ;  /* 0x0005f00801007387 */ /* 0x0001e20000100c00 */
[----:B------:R-:W-:-:S03]  /*4690*/  UMOV UR4, URZ ;  /* 0x000000ff00047c82 */ /* 0x000fc60008000000 */
[----:B------:R0:W-:Y:S04]  /*46a0*/  STL.64 [R1+0x600], R2 ;  /* 0x0006000201007387 */ /* 0x0001e80000100a00 */
[----:B------:R0:W-:Y:S02]  /*46b0*/  STL [R1+0x608], R0 ;  /* 0x0006080001007387 */ /* 0x0001e40000100800 */
.L_x_22:
[----:B------:R-:W-:Y:S01]  /*46c0*/  ISETP.GT.AND P0, PT, R13, -0x1, PT ;  /* 0xffffffff0d00780c */ /* 0x000fe20003f04270 */
[----:B------:R-:W-:Y:S01]  /*46d0*/  BSSY.RECONVERGENT B1, `(.L_x_16) ;  /* 0x0000048000017945 */ /* 0x000fe20003800200 */
[----:B0-----:R-:W-:Y:S02]  /*46e0*/  SHF.L.W.U32.HI R12, R4, 0x1, R32 ;  /* 0x00000001040c7819 */ /* 0x001fe40000010e20 */
        /* <DEDUP_REMOVED lines=19> */
[----:B------:R-:W-:Y:S06]  /*4820*/  @P0 BRA `(.L_x_17) ;  /* 0x0000000000c80947 */ /* 0x000fec0003800000 */
[----:B------:R-:W-:Y:S02]  /*4830*/  ISETP.GE.U32.AND P0, PT, R36, R19, PT ;  /* 0x000000132400720c */ /* 0x000fe40003f06070 */
        /* <DEDUP_REMOVED lines=38> */
[----:B------:R-:W-:-:S04]  /*4aa0*/  @!P0 IADD3 R31, PT, PT, R12, RZ, RZ ;  /* 0x000000ff0c1f8210 */ /* 0x000fc80007ffe0ff */
[----:B------:R-:W-:Y:S02]  /*4ab0*/  ISETP.GT.U32.AND P0, PT, R31, R4, PT ;  /* 0x000000041f00720c */ /* 0x000fe40003f04070 */
[----:B------:R-:W-:-:S04]  /*4ac0*/  IADD3 R4, PT, PT, -R3, R32, RZ ;  /* 0x0000002003047210 */ /* 0x000fc80007ffe1ff */
[----:B------:R-:W-:-:S07]  /*4ad0*/  IADD3 R12, PT, PT, R4, -0x1, RZ ;  /* 0xffffffff040c7810 */ /* 0x000fce0007ffe0ff */
[----:B------:R-:W-:Y:S02]  /*4ae0*/  @!P0 IADD3 R12, PT, PT, R4, RZ, RZ ;  /* 0x000000ff040c8210 */ /* 0x000fe40007ffe0ff */
[----:B------:R-:W-:Y:S02]  /*4af0*/  IADD3 R4, PT, PT, -R0, R13, RZ ;  /* 0x0000000d00047210 */ /* 0x000fe40007ffe1ff */
[----:B------:R-:W-:Y:S02]  /*4b00*/  ISETP.GT.U32.AND P0, PT, R12, R32, PT ;  /* 0x000000200c00720c */ /* 0x000fe40003f04070 */
[----:B------:R-:W-:Y:S02]  /*4b10*/  IADD3 R13, PT, PT, R4, -0x1, RZ ;  /* 0xffffffff040d7810 */ /* 0x000fe40007ffe0ff */
[----:B------:R-:W-:-:S09]  /*4b20*/  MOV R32, R12 ;  /* 0x0000000c00207202 */ /* 0x000fd20000000f00 */
[----:B------:R-:W-:Y:S02]  /*4b30*/  @!P0 IADD3 R13, PT, PT, R4, RZ, RZ ;  /* 0x000000ff040d8210 */ /* 0x000fe40007ffe0ff */
[----:B------:R-:W-:-:S07]  /*4b40*/  MOV R4, R31 ;  /* 0x0000001f00047202 */ /* 0x000fce0000000f00 */
.L_x_17:
[----:B------:R-:W-:Y:S05]  /*4b50*/  BSYNC.RECONVERGENT B1 ;  /* 0x0000000000017941 */ /* 0x000fea0003800200 */
.L_x_16:
[----:B------:R0:W-:Y:S01]  /*4b60*/  STL.128 [R1+0x30], R24 ;  /* 0x0000301801007387 */ /* 0x0001e20000100c00 */
[----:B------:R-:W-:Y:S01]  /*4b70*/  HFMA2 R33, -RZ, RZ, 0, 5.9604644775390625e-07 ;  /* 0x0000000aff217431 */ /* 0x000fe200000001ff */
[----:B------:R-:W-:Y:S01]  /*4b80*/  BSSY.RECONVERGENT B1, `(.L_x_18) ;  /* 0x0000047000017945 */ /* 0x000fe20003800200 */
[----:B------:R-:W-:Y:S01]  /*4b90*/  UIADD3 UR4, UPT, UPT, UR4, 0x1, URZ ;  /* 0x0000000104047890 */ /* 0x000fe2000fffe0ff */
[----:B------:R0:W-:Y:S01]  /*4ba0*/  STL.128 [R1+0x40], R28 ;  /* 0x0000401c01007387 */ /* 0x0001e20000100c00 */
[----:B------:R-:W-:Y:S02]  /*4bb0*/  MOV R34, R36 ;  /* 0x0000002400227202 */ /* 0x000fe40000000f00 */
[----:B------:R-:W-:Y:S01]  /*4bc0*/  UISETP.NE.AND UP0, UPT, UR4, 0x160, UPT ;  /* 0x000001600400788c */ /* 0x000fe2000bf05270 */
[----:B------:R0:W-:Y:S04]  /*4bd0*/  STL.64 [R1+0x50], R12 ;  /* 0x0000500c01007387 */ /* 0x0001e80000100a00 */
[----:B------:R0:W-:Y:S06]  /*4be0*/  STL [R1+0x2c], R36 ;  /* 0x00002c2401007387 */ /* 0x0001ec0000100800 */
.L_x_20:
[----:B0-----:R-:W-:-:S05]  /*4bf0*/  LEA R12, R33, R1, 0x2 ;  /* 0x00000001210c7211 */ /* 0x001fca00078e10ff */
[----:B------:R-:W2:Y:S04]  /*4c00*/  LDL R24, [R12+0x2c] ;  /* 0x00002c000c187983 */ /* 0x000ea80000100800 */
[----:B------:R-:W2:Y:S02]  /*4c10*/  LDL R25, [R12] ;  /* 0x000000000c197983 */ /* 0x000ea40000100800 */
[----:B--2---:R-:W-:-:S13]  /*4c20*/  ISETP.GT.U32.AND P0, PT, R24, R25, PT ;  /* 0x000000191800720c */ /* 0x004fda0003f04070 */
[----:B------:R-:W-:Y:S05]  /*4c30*/  @P0 BRA `(.L_x_19) ;  /* 0x0000000000140947 */ /* 0x000fea0003800000 */
[----:B------:R-:W-:Y:S02]  /*4c40*/  ISETP.GE.U32.AND P1, PT, R24, R25, PT ;  /* 0x000000191800720c */ /* 0x000fe40003f26070 */
[C---:B------:R-:W-:Y:S02]  /*4c50*/  ISETP.NE.AND P0, PT, R33.reuse, RZ, PT ;  /* 0x000000ff2100720c */ /* 0x040fe40003f05270 */
[----:B------:R-:W-:-:S11]  /*4c60*/  IADD3 R33, PT, PT, R33, -0x1, RZ ;  /* 0xffffffff21217810 */ /* 0x000fd60007ffe0ff */
[----:B------:R-:W-:Y:S05]  /*4c70*/  @P0 BRA P1, `(.L_x_20) ;  /* 0xfffffffc00dc0947 */ /* 0x000fea000083ffff */
[----:B------:R-:W-:Y:S05]  /*4c80*/  BRA `(.L_x_21) ;  /* 0x0000000000d87947 */ /* 0x000fea0003800000 */
.L_x_19:
[----:B------:R-:W-:Y:S02]  /*4c90*/  ISETP.GE.U32.AND P0, PT, R34, R19, PT ;  /* 0x000000132200720c */ /* 0x000fe40003f06070 */
[----:B------:R-:W-:Y:S02]  /*4ca0*/  IADD3 R12, PT, PT, -R5, R22, RZ ;  /* 0x00000016050c7210 */ /* 0x000fe40007ffe1ff */
[----:B------:R-:W-:Y:S02]  /*4cb0*/  IADD3 R34, PT, PT, -R19, R34, RZ ;  /* 0x0000002213227210 */ /* 0x000fe40007ffe1ff */
[----:B------:R-:W-:-:S03]  /*4cc0*/  IADD3 R24, PT, PT, R12, -0x1, RZ ;  /* 0xffffffff0c187810 */ /* 0x000fc60007ffe0ff */
[----:B------:R0:W-:Y:S04]  /*4cd0*/  STL [R1+0x2c], R34 ;  /* 0x00002c2201007387 */ /* 0x0001e80000100800 */
[----:B------:R-:W-:Y:S02]  /*4ce0*/  @P0 IADD3 R24, PT, PT, R12, RZ, RZ ;  /* 0x000000ff0c180210 */ /* 0x000fe40007ffe0ff */
[----:B------:R-:W-:Y:S02]  /*4cf0*/  IADD3 R12, PT, PT, -R6, R23, RZ ;  /* 0x00000017060c7210 */ /* 0x000fe40007ffe1ff */
[----:B------:R-:W-:Y:S02]  /*4d00*/  ISETP.GT.U32.AND P0, PT, R24, R22, PT ;  /* 0x000000161800720c */ /* 0x000fe40003f04070 */
[----:B------:R-:W-:-:S02]  /*4d10*/  IADD3 R25, PT, PT, R12, -0x1, RZ ;  /* 0xffffffff0c197810 */ /* 0x000fc40007ffe0ff */
        /* <DEDUP_REMOVED lines=14> */
[----:B------:R0:W-:Y:S01]  /*4e00*/  STL.128 [R1+0x30], R24 ;  /* 0x0000301801007387 */ /* 0x0001e20000100c00 */
        /* <DEDUP_REMOVED lines=18> */
[----:B------:R-:W-:Y:S01]  /*4f30*/  ISETP.GT.U32.AND P0, PT, R31, R4, PT ;  /* 0x000000041f00720c */ /* 0x000fe20003f04070 */
[----:B------:R0:W-:Y:S01]  /*4f40*/  STL.128 [R1+0x40], R28 ;  /* 0x0000401c01007387 */ /* 0x0001e20000100c00 */
        /* <DEDUP_REMOVED lines=8> */
[----:B------:R-:W-:-:S03]  /*4fd0*/  MOV R4, R31 ;  /* 0x0000001f00047202 */ /* 0x000fc60000000f00 */
[----:B------:R0:W-:Y:S04]  /*4fe0*/  STL.64 [R1+0x50], R12 ;  /* 0x0000500c01007387 */ /* 0x0001e80000100a00 */
.L_x_21:
[----:B------:R-:W-:Y:S05]  /*4ff0*/  BSYNC.RECONVERGENT B1 ;  /* 0x0000000000017941 */ /* 0x000fea0003800200 */
.L_x_18:
[----:B------:R-:W-:Y:S05]  /*5000*/  BRA.U UP0, `(.L_x_22) ;  /* 0xfffffff500ac7547 */ /* 0x000fea000b83ffff */
[----:B------:R-:W-:Y:S01]  /*5010*/  ISETP.GE.AND P0, PT, R21, 0x1, PT ;  /* 0x000000011500780c */ /* 0x000fe20003f06270 */
[----:B------:R-:W-:-:S12]  /*5020*/  BSSY.RECONVERGENT B1, `(.L_x_23) ;  /* 0x0001381000017945 */ /* 0x000fd80003800200 */
[----:B------:R-:W-:Y:S05]  /*5030*/  @!P0 BRA `(.L_x_24) ;  /* 0x0000013400fc8947 */ /* 0x000fea0003800000 */
.L_x_37:
[----:B01234-:R-:W-:-:S04]  /*5040*/  IMAD.WIDE.U32 R24, R34, R34, RZ ;  /* 0x0000002222187225 */ /* 0x01ffc800078e00ff */
[----:B------:R-:W-:Y:S02]  /*5050*/  IMAD R60, R14, R24, RZ ;  /* 0x000000180e3c7224 */ /* 0x000fe400078e02ff */
[----:B------:R-:W-:-:S04]  /*5060*/  IMAD.HI.U32 R12, R34, R34, RZ ;  /* 0x00000022220c7227 */ /* 0x000fc800078e00ff */
[----:B------:R-:W-:-:S04]  /*5070*/  IMAD.HI.U32 R25, R19, R60, R24 ;  /* 0x0000003c13197227 */ /* 0x000fc800078e0018 */
[----:B------:R-:W-:-:S04]  /*5080*/  IMAD.HI.U32 R24, R60, R19, RZ ;  /* 0x000000133c187227 */ /* 0x000fc800078e00ff */
[----:B------:R-:W-:Y:S01]  /*5090*/  IMAD.WIDE.U32 R42, R34, 0x2, RZ ;  /* 0x00000002222a7825 */ /* 0x000fe200078e00ff */
[----:B------:R-:W-:-:S03]  /*50a0*/  IADD3 R24, P0, P1, R25, R12, R24 ;  /* 0x0000000c19187210 */ /* 0x000fc6000791e018 */
[----:B------:R-:W-:Y:S01]  /*50b0*/  IMAD R29, R43, R22, RZ ;  /* 0x000000162b1d7224 */ /* 0x000fe200078e02ff */
[----:B------:R-:W-:Y:S01]  /*50c0*/  IADD3.X R25, PT, PT, RZ, RZ, RZ, P0, P1 ;  /* 0x000000ffff197210 */ /* 0x000fe200007e24ff */
[----:B------:R-:W-:-:S04]  /*50d0*/  IMAD.HI.U32 R45, R17, R18, RZ ;  /* 0x00000012112d7227 */ /* 0x000fc800078e00ff */
[----:B------:R-:W-:-:S04]  /*50e0*/  IMAD.WIDE.U32 R24, R22, R22, R24 ;  /* 0x0000001616187225 */ /* 0x000fc800078e0018 */
[----:B------:R-:W-:-:S04]  /*50f0*/  IMAD.WIDE.U32 R26, R42, R22, R24 ;  /* 0x000000162a1a7225 */ /* 0x000fc800078e0018 */
[----:B------:R-:W-:Y:S02]  /*5100*/  HFMA2 R25, -RZ, RZ, 0, 0 ;  /* 0x00000000ff197431 */ /* 0x000fe400000001ff */
[----:B------:R-:W-:Y:S01]  /*5110*/  IMAD.HI.U32 R24, R22, R22, RZ ;  /* 0x0000001616187227 */ /* 0x000fe200078e00ff */
[----:B------:R-:W-:-:S03]  /*5120*/  IADD3 R27, PT, PT, R27, R29, RZ ;  /* 0x0000001d1b1b7210 */ /* 0x000fc60007ffe0ff */
[----:B------:R-:W-:-:S04]  /*5130*/  IMAD.HI.U32 R29, R34, R22, RZ ;  /* 0x00000016221d7227 */ /* 0x000fc800078e00ff */
[----:B------:R-:W-:-:S04]  /*5140*/  IMAD.WIDE.U32 R26, R5, R60, R26 ;  /* 0x0000003c051a7225 */ /* 0x000fc800078e001a */
[----:B------:R-:W-:Y:S02]  /*5150*/  IMAD R58, R14, R26, RZ ;  /* 0x0000001a0e3a7224 */ /* 0x000fe400078e02ff */
[----:B------:R-:W-:-:S04]  /*5160*/  IMAD.WIDE.U32 R24, R29, 0x2, R24 ;  /* 0x000000021d187825 */ /* 0x000fc800078e0018 */
[----:B------:R-:W-:-:S04]  /*5170*/  IMAD.HI.U32 R29, R60, R5, RZ ;  /* 0x000000053c1d7227 */ /* 0x000fc800078e00ff */
[----:B------:R-:W-:-:S04]  /*5180*/  IMAD.HI.U32 R12, R58, R19, RZ ;  /* 0x000000133a0c7227 */ /* 0x000fc800078e00ff */
[----:B------:R-:W-:Y:S01]  /*5190*/  IMAD.HI.U32 R26, R19, R58, R26 ;  /* 0x0000003a131a7227 */ /* 0x000fe200078e001a */
[----:B------:R-:W-:-:S03]  /*51a0*/  IADD3 R29, P0, P1, R12, R24, R29 ;  /* 0x000000180c1d7210 */ /* 0x000fc6000791e01d */
[----:B------:R-:W-:Y:S01]  /*51b0*/  IMAD.HI.U32 R12, R58, R5, RZ ;  /* 0x000000053a0c7227 */ /* 0x000fe200078e00ff */
[----:B------:R-:W-:Y:S02]  /*51c0*/  IADD3.X R25, PT, PT, RZ, R25, RZ, P0, P1 ;  /* 0x00000019ff197210 */ /* 0x000fe400007e24ff */
[----:B------:R-:W-:Y:S01]  /*51d0*/  IADD3 R24, P0, PT, R26, R29, RZ ;  /* 0x0000001d1a187210 */ /* 0x000fe20007f1e0ff */
[----:B------:R-:W-:-:S03]  /*51e0*/  IMAD R29, R43, R23, RZ ;  /* 0x000000172b1d7224 */ /* 0x000fc600078e02ff */
[----:B------:R-:W-:-:S03]  /*51f0*/  IADD3.X R25, PT, PT, RZ, R25, RZ, P0, !PT ;  /* 0x00000019ff197210 */ /* 0x000fc600007fe4ff */
[----:B------:R-:W-:-:S04]  /*5200*/  IMAD.WIDE.U32 R24, R23, R23, R24 ;  /* 0x0000001717187225 */ /* 0x000fc800078e0018 */
[----:B------:R-:W-:Y:S01]  /*5210*/  IMAD.WIDE.U32 R26, R42, R23, R24 ;  /* 0x000000172a1a7225 */ /* 0x000fe200078e0018 */
[----:B------:R-:W-:-:S03]  /*5220*/  MOV R25, RZ ;  /* 0x000000ff00197202 */ /* 0x000fc60000000f00 */
[----:B------:R-:W-:Y:S01]  /*5230*/  IMAD.HI.U32 R24, R23, R23, RZ ;  /* 0x0000001717187227 */ /* 0x000fe200078e00ff */
[----:B------:R-:W-:-:S03]  /*5240*/  IADD3 R27, PT, PT, R27, R29, RZ ;  /* 0x0000001d1b1b7210 */ /* 0x000fc60007ffe0ff */
[----:B------:R-:W-:-:S04]  /*5250*/  IMAD.HI.U32 R29, R34, R23, RZ ;  /* 0x00000017221d7227 */ /* 0x000fc800078e00ff */
[----:B------:R-:W-:-:S04]  /*5260*/  IMAD.WIDE.U32 R26, R6, R60, R26 ;  /* 0x0000003c061a7225 */ /* 0x000fc800078e001a */
[----:B------:R-:W-:-:S04]  /*5270*/  IMAD.WIDE.U32 R24, R29, 0x2, R24 ;  /* 0x000000021d187825 */ /* 0x000fc800078e0018 */
[----:B------:R-:W-:-:S04]  /*5280*/  IMAD.WIDE.U32 R26, R5, R58, R26 ;  /* 0x0000003a051a7225 */ /* 0x000fc800078e001a */
[----:B------:R-:W-:-:S04]  /*5290*/  IMAD.HI.U32 R29, R60, R6, RZ ;  /* 0x000000063c1d7227 */ /* 0x000fc800078e00ff */
[----:B------:R-:W-:Y:S01]  /*52a0*/  IMAD R56, R14, R26, RZ ;  /* 0x0000001a0e387224 */ /* 0x000fe200078e02ff */
[----:B------:R-:W-:Y:S01]  /*52b0*/  IADD3 R12, P0, P1, R12, R24, R29 ;  /* 0x000000180c0c7210 */ /* 0x000fe2000791e01d */
[----:B------:R-:W-:-:S03]  /*52c0*/  IMAD.WIDE.U32 R28, R22, 0x2, RZ ;  /* 0x00000002161c7825 */ /* 0x000fc600078e00ff */
[----:B------:R-:W-:Y:S01]  /*52d0*/  IADD3.X R25, PT, PT, RZ, R25, RZ, P0, P1 ;  /* 0x00000019ff197210 */ /* 0x000fe200007e24ff */
[----:B------:R-:W-:-:S04]  /*52e0*/  IMAD.HI.U32 R24, R19, R56, R26 ;  /* 0x0000003813187227 */ /* 0x000fc800078e001a */
[----:B------:R-:W-:Y:S02]  /*52f0*/  HFMA2 R26, -RZ, RZ, 0, 0 ;  /* 0x00000000ff1a7431 */ /* 0x000fe400000001ff */
[----:B------:R-:W-:-:S05]  /*5300*/  IMAD.HI.U32 R27, R56, R19, RZ ;  /* 0x00000013381b7227 */ /* 0x000fca00078e00ff */
[----:B------:R-:W-:Y:S01]  /*5310*/  IADD3 R24, P0, P1, R24, R12, R27 ;  /* 0x0000000c18187210 */ /* 0x000fe2000791e01b */
[-C--:B------:R-:W-:Y:S02]  /*5320*/  IMAD R27, R43, R20.reuse, RZ ;  /* 0x000000142b1b7224 */ /* 0x080fe400078e02ff */
[----:B------:R-:W-:Y:S01]  /*5330*/  IMAD.HI.U32 R12, R20, R20, RZ ;  /* 0x00000014140c7227 */ /* 0x000fe200078e00ff */
[----:B------:R-:W-:-:S03]  /*5340*/  IADD3.X R25, PT, PT, RZ, R25, RZ, P0, P1 ;  /* 0x00000019ff197210 */ /* 0x000fc600007e24ff */
[----:B------:R-:W-:-:S04]  /*5350*/  IMAD.WIDE.U32 R24, R20, R20, R24 ;  /* 0x0000001414187225 */ /* 0x000fc800078e0018 */
[----:B------:R-:W-:-:S05]  /*5360*/  IMAD.WIDE.U32 R24, R42, R20, R24 ;  /* 0x000000142a187225 */ /* 0x000fca00078e0018 */
[----:B------:R-:W-:Y:S01]  /*5370*/  IADD3 R25, PT, PT, R25, R27, RZ ;  /* 0x0000001b19197210 */ /* 0x000fe20007ffe0ff */
[-C--:B------:R-:W-:Y:S02]  /*5380*/  IMAD R27, R29, R23.reuse, RZ ;  /* 0x000000171d1b7224 */ /* 0x080fe400078e02ff */
[----:B------:R-:W-:-:S05]  /*5390*/  IMAD.WIDE.U32 R24, R28, R23, R24 ;  /* 0x000000171c187225 */ /* 0x000fca00078e0018 */
[----:B------:R-:W-:Y:S01]  /*53a0*/  IADD3 R25, PT, PT, R25, R27, RZ ;  /* 0x0000001b19197210 */ /* 0x000fe20007ffe0ff */
[----:B------:R-:W-:-:S04]  /*53b0*/  IMAD.HI.U32 R27, R22, R23, RZ ;  /* 0x00000017161b7227 */ /* 0x000fc800078e00ff */
[----:B------:R-:W-:-:S04]  /*53c0*/  IMAD.WIDE.U32 R24, R7, R60, R24 ;  /* 0x0000003c07187225 */ /* 0x000fc800078e0018 */
[----:B------:R-:W-:-:S04]  /*53d0*/  IMAD.HI.U32 R33, P0, R34, R20, R26 ;  /* 0x0000001422217227 */ /* 0x000fc8000780001a */
[----:B------:R-:W-:Y:S01]  /*53e0*/  IMAD.WIDE.U32 R24, R6, R58, R24 ;  /* 0x0000003a06187225 */ /* 0x000fe200078e0018 */
[----:B------:R-:W-:Y:S02]  /*53f0*/  LEA R30, P1, R33, R12, 0x1 ;  /* 0x0000000c211e7211 */ /* 0x000fe400078208ff */
[----:B------:R-:W-:Y:S01]  /*5400*/  IADD3.X R36, PT, PT, RZ, RZ, RZ, P0, !PT ;  /* 0x000000ffff247210 */ /* 0x000fe200007fe4ff */
[----:B------:R-:W-:-:S04]  /*5410*/  IMAD.HI.U32 R26, R60, R7, RZ ;  /* 0x000000073c1a7227 */ /* 0x000fc800078e00ff */
[----:B------:R-:W-:-:S04]  /*5420*/  IMAD.WIDE.U32 R24, R5, R56, R24 ;  /* 0x0000003805187225 */ /* 0x000fc800078e0018 */
[----:B------:R-:W-:-:S04]  /*5430*/  IMAD.HI.U32 R27, R58, R6, RZ ;  /* 0x000000063a1b7227 */ /* 0x000fc800078e00ff */
[----:B------:R-:W-:Y:S01]  /*5440*/  IMAD R54, R14, R24, RZ ;  /* 0x000000180e367224 */ /* 0x000fe200078e02ff */
[----:B------:R-:W-:Y:S01]  /*5450*/  IADD3 R26, P0, P2, R27, R30, R26 ;  /* 0x0000001e1b1a7210 */ /* 0x000fe20007a1e01a */
[----:B------:R-:W-:Y:S01]  /*5460*/  IMAD.HI.U32 R12, R56, R5, RZ ;  /* 0x00000005380c7227 */ /* 0x000fe200078e00ff */
[----:B------:R-:W-:-:S03]  /*5470*/  LEA.HI.X R27, R33, RZ, R36, 0x1, P1 ;  /* 0x000000ff211b7211 */ /* 0x000fc600008f0c24 */
[----:B------:R-:W-:-:S04]  /*5480*/  IMAD.HI.U32 R31, R54, R19, RZ ;  /* 0x00000013361f7227 */ /* 0x000fc800078e00ff */
[----:B------:R-:W-:Y:S01]  /*5490*/  IMAD.HI.U32 R24, R19, R54, R24 ;  /* 0x0000003613187227 */ /* 0x000fe200078e0018 */
[----:B------:R-:W-:Y:S02]  /*54a0*/  IADD3 R31, P1, P3, R31, R26, R12 ;  /* 0x0000001a1f1f7210 */ /* 0x000fe40007b3e00c */
[----:B------:R-:W-:Y:S01]  /*54b0*/  IADD3.X R12, PT, PT, RZ, R27, RZ, P0, P2 ;  /* 0x0000001bff0c7210 */ /* 0x000fe200007e44ff */
[----:B------:R-:W-:Y:S01]  /*54c0*/  IMAD R27, R43, R17, RZ ;  /* 0x000000112b1b7224 */ /* 0x000fe200078e02ff */
[----:B------:R-:W-:Y:S01]  /*54d0*/  IADD3 R24, P0, PT, R24, R31, RZ ;  /* 0x0000001f18187210 */ /* 0x000fe20007f1e0ff */
[----:B------:R-:W-:Y:S01]  /*54e0*/  IMAD.HI.U32 R33, R23, R20, RZ ;  /* 0x0000001417217227 */ /* 0x000fe200078e00ff */
[----:B------:R-:W-:Y:S02]  /*54f0*/  IADD3.X R12, PT, PT, RZ, R12, RZ, P1, P3 ;  /* 0x0000000cff0c7210 */ /* 0x000fe40000fe64ff */
[----:B------:R-:W-:Y:S01]  /*5500*/  MOV R26, RZ ;  /* 0x000000ff001a7202 */ /* 0x000fe20000000f00 */
[----:B------:R-:W-:Y:S01]  /*5510*/  IMAD.HI.U32 R38, R54, R8, RZ ;  /* 0x0000000836267227 */ /* 0x000fe200078e00ff */
[----:B------:R-:W-:-:S03]  /*5520*/  IADD3.X R25, PT, PT, RZ, R12, RZ, P0, !PT ;  /* 0x0000000cff197210 */ /* 0x000fc600007fe4ff */
[----:B------:R-:W-:-:S04]  /*5530*/  IMAD.HI.U32 R12, R17, R17, RZ ;  /* 0x00000011110c7227 */ /* 0x000fc800078e00ff */
        /* <DEDUP_REMOVED lines=12> */
[----:B------:R-:W-:-:S03]  /*5600*/  IMAD.HI.U32 R26, R60, R8, RZ ;  /* 0x000000083c1a7227 */ /* 0x000fc600078e00ff */
[----:B------:R-:W-:Y:S01]  /*5610*/  LEA.HI.X R30, R31, RZ, R30, 0x1, P1 ;  /* 0x000000ff1f1e7211 */ /* 0x000fe200008f0c1e */
[----:B------:R-:W-:-:S04]  /*5620*/  IMAD.WIDE.U32 R24, R6, R56, R24 ;  /* 0x0000003806187225 */ /* 0x000fc800078e0018 */
[----:B------:R-:W-:-:S04]  /*5630*/  IMAD.HI.U32 R27, R58, R7, RZ ;  /* 0x000000073a1b7227 */ /* 0x000fc800078e00ff */
[----:B------:R-:W-:Y:S01]  /*5640*/  IMAD.WIDE.U32 R24, R5, R54, R24 ;  /* 0x0000003605187225 */ /* 0x000fe200078e0018 */
[----:B------:R-:W-:-:S03]  /*5650*/  IADD3 R26, P0, P1, R27, R12, R26 ;  /* 0x0000000c1b1a7210 */ /* 0x000fc6000791e01a */
[----:B------:R-:W-:Y:S01]  /*5660*/  IMAD.HI.U32 R12, R56, R6, RZ ;  /* 0x00000006380c7227 */ /* 0x000fe200078e00ff */
[----:B------:R-:W-:-:S03]  /*5670*/  IADD3.X R30, PT, PT, RZ, R30, RZ, P0, P1 ;  /* 0x0000001eff1e7210 */ /* 0x000fc600007e24ff */
[----:B------:R-:W-:-:S04]  /*5680*/  IMAD.HI.U32 R27, R54, R5, RZ ;  /* 0x00000005361b7227 */ /* 0x000fc800078e00ff */
[----:B------:R-:W-:Y:S01]  /*5690*/  IMAD R44, R14, R24, RZ ;  /* 0x000000180e2c7224 */ /* 0x000fe200078e02ff */
[----:B------:R-:W-:Y:S01]  /*56a0*/  IADD3 R12, P0, P1, R27, R26, R12 ;  /* 0x0000001a1b0c7210 */ /* 0x000fe2000791e00c */
[----:B------:R-:W-:Y:S02]  /*56b0*/  IMAD R27, R43, R18, RZ ;  /* 0x000000122b1b7224 */ /* 0x000fe400078e02ff */
[----:B------:R-:W-:Y:S01]  /*56c0*/  IMAD.HI.U32 R24, R19, R44, R24 ;  /* 0x0000002c13187227 */ /* 0x000fe200078e0018 */
[----:B------:R-:W-:-:S03]  /*56d0*/  IADD3.X R26, PT, PT, RZ, R30, RZ, P0, P1 ;  /* 0x0000001eff1a7210 */ /* 0x000fc600007e24ff */
[----:B------:R-:W-:-:S04]  /*56e0*/  IMAD.HI.U32 R25, R44, R19, RZ ;  /* 0x000000132c197227 */ /* 0x000fc800078e00ff */
[----:B------:R-:W-:Y:S01]  /*56f0*/  IMAD R31, R29, R17, RZ ;  /* 0x000000111d1f7224 */ /* 0x000fe200078e02ff */
[----:B------:R-:W-:Y:S01]  /*5700*/  IADD3 R24, P0, P1, R24, R12, R25 ;  /* 0x0000000c18187210 */ /* 0x000fe2000791e019 */
[----:B------:R-:W-:-:S03]  /*5710*/  IMAD.HI.U32 R30, R34, R18, RZ ;  /* 0x00000012221e7227 */ /* 0x000fc600078e00ff */
[----:B------:R-:W-:Y:S01]  /*5720*/  IADD3.X R25, PT, PT, RZ, R26, RZ, P0, P1 ;  /* 0x0000001aff197210 */ /* 0x000fe200007e24ff */
[----:B------:R-:W-:-:S04]  /*5730*/  IMAD.HI.U32 R12, R18, R18, RZ ;  /* 0x00000012120c7227 */ /* 0x000fc800078e00ff */
[----:B------:R-:W-:-:S04]  /*5740*/  IMAD.WIDE.U32 R24, R18, R18, R24 ;  /* 0x0000001212187225 */ /* 0x000fc800078e0018 */
[----:B------:R-:W-:-:S05]  /*5750*/  IMAD.WIDE.U32 R24, R42, R18, R24 ;  /* 0x000000122a187225 */ /* 0x000fca00078e0018 */
[----:B------:R-:W-:-:S03]  /*5760*/  IADD3 R25, PT, PT, R25, R27, RZ ;  /* 0x0000001b19197210 */ /* 0x000fc60007ffe0ff */
[----:B------:R-:W-:-:S04]  /*5770*/  IMAD.WIDE.U32 R26, R28, R17, R24 ;  /* 0x000000111c1a7225 */ /* 0x000fc800078e0018 */
[----:B------:R-:W-:Y:S01]  /*5780*/  IMAD.WIDE.U32 R24, R23, 0x2, RZ ;  /* 0x0000000217187825 */ /* 0x000fe200078e00ff */
[----:B------:R-:W-:-:S03]  /*5790*/  IADD3 R27, PT, PT, R27, R31, RZ ;  /* 0x0000001f1b1b7210 */ /* 0x000fc60007ffe0ff */
[-C--:B------:R-:W-:Y:S02]  /*57a0*/  IMAD R31, R25, R20.reuse, RZ ;  /* 0x00000014191f7224 */ /* 0x080fe400078e02ff */
[----:B------:R-:W-:-:S05]  /*57b0*/  IMAD.WIDE.U32 R26, R24, R20, R26 ;  /* 0x00000014181a7225 */ /* 0x000fca00078e001a */
[----:B------:R-:W-:Y:S01]  /*57c0*/  IADD3 R27, PT, PT, R27, R31, RZ ;  /* 0x0000001f1b1b7210 */ /* 0x000fe20007ffe0ff */
[----:B------:R-:W-:-:S04]  /*57d0*/  IMAD.HI.U32 R31, R22, R17, RZ ;  /* 0x00000011161f7227 */ /* 0x000fc800078e00ff */
[----:B------:R-:W-:Y:S01]  /*57e0*/  IMAD.WIDE.U32 R26, R9, R60, R26 ;  /* 0x0000003c091a7225 */ /* 0x000fe200078e001a */
[----:B------:R-:W-:-:S03]  /*57f0*/  IADD3 R37, P0, P1, R33, R30, R31 ;  /* 0x0000001e21257210 */ /* 0x000fc6000791e01f */
[----:B------:R-:W-:Y:S01]  /*5800*/  IMAD.HI.U32 R31, R58, R8, RZ ;  /* 0x000000083a1f7227 */ /* 0x000fe200078e00ff */
[----:B------:R-:W-:Y:S02]  /*5810*/  LEA R35, P2, R37, R12, 0x1 ;  /* 0x0000000c25237211 */ /* 0x000fe400078408ff */
[----:B------:R-:W-:Y:S01]  /*5820*/  IADD3.X R36, PT, PT, RZ, RZ, RZ, P0, P1 ;  /* 0x000000ffff247210 */ /* 0x000fe200007e24ff */
[----:B------:R-:W-:-:S03]  /*5830*/  IMAD.WIDE.U32 R26, R8, R58, R26 ;  /* 0x0000003a081a7225 */ /* 0x000fc600078e001a */
[----:B------:R-:W-:Y:S01]  /*5840*/  LEA.HI.X R36, R37, RZ, R36, 0x1, P2 ;  /* 0x000000ff25247211 */ /* 0x000fe200010f0c24 */
[----:B------:R-:W-:-:S04]  /*5850*/  IMAD.HI.U32 R12, R60, R9, RZ ;  /* 0x000000093c0c7227 */ /* 0x000fc800078e00ff */
[----:B------:R-:W-:Y:S01]  /*5860*/  IMAD.WIDE.U32 R26, R7, R56, R26 ;  /* 0x00000038071a7225 */ /* 0x000fe200078e001a */
[----:B------:R-:W-:-:S03]  /*5870*/  IADD3 R35, P0, P1, R31, R35, R12 ;  /* 0x000000231f237210 */ /* 0x000fc6000791e00c */
[----:B------:R-:W-:-:S04]  /*5880*/  IMAD.HI.U32 R30, R56, R7, RZ ;  /* 0x00000007381e7227 */ /* 0x000fc800078e00ff */
[----:B------:R-:W-:-:S04]  /*5890*/  IMAD.WIDE.U32 R26, R6, R54, R26 ;  /* 0x00000036061a7225 */ /* 0x000fc800078e001a */
[----:B------:R-:W-:-:S04]  /*58a0*/  IMAD.HI.U32 R33, R54, R6, RZ ;  /* 0x0000000636217227 */ /* 0x000fc800078e00ff */
[----:B------:R-:W-:Y:S01]  /*58b0*/  IMAD.WIDE.U32 R26, R5, R44, R26 ;  /* 0x0000002c051a7225 */ /* 0x000fe200078e001a */
[----:B------:R-:W-:Y:S02]  /*58c0*/  IADD3 R30, P2, P3, R33, R35, R30 ;  /* 0x00000023211e7210 */ /* 0x000fe40007b5e01e */
[----:B------:R-:W-:Y:S01]  /*58d0*/  IADD3.X R33, PT, PT, RZ, R36, RZ, P0, P1 ;  /* 0x00000024ff217210 */ /* 0x000fe200007e24ff */
[----:B------:R-:W-:Y:S02]  /*58e0*/  IMAD R52, R14, R26, RZ ;  /* 0x0000001a0e347224 */ /* 0x000fe400078e02ff */
[----:B------:R-:W-:-:S04]  /*58f0*/  IMAD.HI.U32 R12, R44, R5, RZ ;  /* 0x000000052c0c7227 */ /* 0x000fc800078e00ff */
[----:B------:R-:W-:-:S04]  /*5900*/  IMAD.HI.U32 R31, R52, R19, RZ ;  /* 0x00000013341f7227 */ /* 0x000fc800078e00ff */
[----:B------:R-:W-:Y:S01]  /*5910*/  IMAD.HI.U32 R26, R19, R52, R26 ;  /* 0x00000034131a7227 */ /* 0x000fe200078e001a */
[----:B------:R-:W-:Y:S02]  /*5920*/  IADD3 R31, P0, P1, R31, R30, R12 ;  /* 0x0000001e1f1f7210 */ /* 0x000fe4000791e00c */
[----:B------:R-:W-:Y:S01]  /*5930*/  IADD3.X R12, PT, PT, RZ, R33, RZ, P2, P3 ;  /* 0x00000021ff0c7210 */ /* 0x000fe200017e64ff */
[----:B------:R-:W-:Y:S01]  /*5940*/  IMAD.HI.U32 R30, R23, R17, RZ ;  /* 0x00000011171e7227 */ /* 0x000fe200078e00ff */
[----:B------:R-:W-:Y:S02]  /*5950*/  IADD3 R26, P2, PT, R26, R31, RZ ;  /* 0x0000001f1a1a7210 */ /* 0x000fe40007f5e0ff */
[----:B------:R-:W-:Y:S01]  /*5960*/  IADD3.X R12, PT, PT, RZ, R12, RZ, P0, P1 ;  /* 0x0000000cff0c7210 */ /* 0x000fe200007e24ff */
[-C--:B------:R-:W-:Y:S02]  /*5970*/  IMAD R31, R43, R15.reuse, RZ ;  /* 0x0000000f2b1f7224 */ /* 0x080fe400078e02ff */
        /* <DEDUP_REMOVED lines=9> */
[-C--:B------:R-:W-:Y:S02]  /*5a10*/  IMAD R31, R25, R17.reuse, RZ ;  /* 0x00000011191f7224 */ /* 0x080fe400078e02ff */
[----:B------:R-:W-:-:S05]  /*5a20*/  IMAD.WIDE.U32 R26, R24, R17, R26 ;  /* 0x00000011181a7225 */ /* 0x000fca00078e001a */
[----:B------:R-:W-:Y:S01]  /*5a30*/  IADD3 R27, PT, PT, R27, R31, RZ ;  /* 0x0000001f1b1b7210 */ /* 0x000fe20007ffe0ff */
[----:B------:R-:W-:-:S04]  /*5a40*/  IMAD.HI.U32 R31, R22, R18, RZ ;  /* 0x00000012161f7227 */ /* 0x000fc800078e00ff */
[----:B------:R-:W-:Y:S01]  /*5a50*/  IMAD.WIDE.U32 R26, R10, R60, R26 ;  /* 0x0000003c0a1a7225 */ /* 0x000fe200078e001a */
[----:B------:R-:W-:-:S03]  /*5a60*/  IADD3 R36, P0, P1, R30, R12, R31 ;  /* 0x0000000c1e247210 */ /* 0x000fc6000791e01f */
[----:B------:R-:W-:Y:S01]  /*5a70*/  IMAD.HI.U32 R12, R60, R10, RZ ;  /* 0x0000000a3c0c7227 */ /* 0x000fe200078e00ff */
[----:B------:R-:W-:Y:S02]  /*5a80*/  IADD3.X R35, PT, PT, RZ, RZ, RZ, P0, P1 ;  /* 0x000000ffff237210 */ /* 0x000fe400007e24ff */
[----:B------:R-:W-:Y:S01]  /*5a90*/  LEA R30, P0, R36, R33, 0x1 ;  /* 0x00000021241e7211 */ /* 0x000fe200078008ff */
[----:B------:R-:W-:-:S03]  /*5aa0*/  IMAD.WIDE.U32 R26, R9, R58, R26 ;  /* 0x0000003a091a7225 */ /* 0x000fc600078e001a */
[----:B------:R-:W-:Y:S01]  /*5ab0*/  LEA.HI.X R35, R36, RZ, R35, 0x1, P0 ;  /* 0x000000ff24237211 */ /* 0x000fe200000f0c23 */
        /* <DEDUP_REMOVED lines=22> */
[----:B------:R-:W-:-:S03]  /*5c20*/  IADD3.X R27, PT, PT, RZ, R30, RZ, P0, P1 ;  /* 0x0000001eff1b7210 */ /* 0x000fc600007e24ff */
        /* <DEDUP_REMOVED lines=9> */
[-C--:B------:R-:W-:Y:S02]  /*5cc0*/  IMAD R35, R27, R17.reuse, RZ ;  /* 0x000000111b237224 */ /* 0x080fe400078e02ff */
[----:B------:R-:W-:-:S05]  /*5cd0*/  IMAD.WIDE.U32 R30, R26, R17, R30 ;  /* 0x000000111a1e7225 */ /* 0x000fca00078e001e */
[----:B------:R-:W-:Y:S01]  /*5ce0*/  IADD3 R31, PT, PT, R31, R35, RZ ;  /* 0x000000231f1f7210 */ /* 0x000fe20007ffe0ff */
[----:B------:R-:W-:-:S04]  /*5cf0*/  IMAD.HI.U32 R35, R60, R11, RZ ;  /* 0x0000000b3c237227 */ /* 0x000fc800078e00ff */
[----:B------:R-:W-:-:S04]  /*5d00*/  IMAD.WIDE.U32 R36, R11, R60, R30 ;  /* 0x0000003c0b247225 */ /* 0x000fc800078e001e */
[----:B------:R-:W-:-:S04]  /*5d10*/  IMAD.HI.U32 R30, R34, R16, RZ ;  /* 0x00000010221e7227 */ /* 0x000fc800078e00ff */
[----:B------:R-:W-:-:S04]  /*5d20*/  IMAD.WIDE.U32 R36, R10, R58, R36 ;  /* 0x0000003a0a247225 */ /* 0x000fc800078e0024 */
[----:B------:R-:W-:-:S04]  /*5d30*/  IMAD.HI.U32 R31, R22, R15, RZ ;  /* 0x0000000f161f7227 */ /* 0x000fc800078e00ff */
[----:B------:R-:W-:Y:S01]  /*5d40*/  IMAD.WIDE.U32 R36, R9, R56, R36 ;  /* 0x0000003809247225 */ /* 0x000fe200078e0024 */
[----:B------:R-:W-:-:S03]  /*5d50*/  IADD3 R31, P0, P1, R12, R30, R31 ;  /* 0x0000001e0c1f7210 */ /* 0x000fc6000791e01f */
[----:B------:R-:W-:Y:S02]  /*5d60*/  HFMA2 R30, -RZ, RZ, 0, 0 ;  /* 0x00000000ff1e7431 */ /* 0x000fe400000001ff */
[----:B------:R-:W-:Y:S01]  /*5d70*/  IMAD.HI.U32 R12, R16, R16, RZ ;  /* 0x00000010100c7227 */ /* 0x000fe200078e00ff */
[----:B------:R-:W-:-:S03]  /*5d80*/  IADD3.X R40, PT, PT, RZ, RZ, RZ, P0, P1 ;  /* 0x000000ffff287210 */ /* 0x000fc600007e24ff */
[----:B------:R-:W-:-:S04]  /*5d90*/  IMAD.WIDE.U32 R36, R8, R54, R36 ;  /* 0x0000003608247225 */ /* 0x000fc800078e0024 */
[----:B------:R-:W-:-:S04]  /*5da0*/  IMAD.HI.U32 R41, P2, R20, R17, R30 ;  /* 0x0000001114297227 */ /* 0x000fc8000784001e */
[----:B------:R-:W-:Y:S01]  /*5db0*/  IMAD.WIDE.U32 R30, R7, R44, R36 ;  /* 0x0000002c071e7225 */ /* 0x000fe200078e0024 */
[----:B------:R-:W-:Y:S02]  /*5dc0*/  IADD3.X R40, PT, PT, RZ, R40, RZ, P2, !PT ;  /* 0x00000028ff287210 */ /* 0x000fe400017fe4ff */
[----:B------:R-:W-:Y:S01]  /*5dd0*/  LEA R39, P0, R41, R12, 0x1 ;  /* 0x0000000c29277211 */ /* 0x000fe200078008ff */
[----:B------:R-:W-:-:S03]  /*5de0*/  IMAD.HI.U32 R36, R58, R10, RZ ;  /* 0x0000000a3a247227 */ /* 0x000fc600078e00ff */
[----:B------:R-:W-:Y:S01]  /*5df0*/  LEA.HI.X R40, R41, RZ, R40, 0x1, P0 ;  /* 0x000000ff29287211 */ /* 0x000fe200000f0c28 */
[----:B------:R-:W-:Y:S01]  /*5e00*/  IMAD.WIDE.U32 R30, R6, R52, R30 ;  /* 0x00000034061e7225 */ /* 0x000fe200078e001e */
[----:B------:R-:W-:-:S03]  /*5e10*/  IADD3 R39, P0, P1, R36, R39, R35 ;  /* 0x0000002724277210 */ /* 0x000fc6000791e023 */
[----:B------:R-:W-:Y:S01]  /*5e20*/  IMAD.HI.U32 R37, R56, R9, RZ ;  /* 0x0000000938257227 */ /* 0x000fe200078e00ff */
[----:B------:R-:W-:-:S03]  /*5e30*/  IADD3.X R40, PT, PT, RZ, R40, RZ, P0, P1 ;  /* 0x00000028ff287210 */ /* 0x000fc600007e24ff */
[----:B------:R-:W-:Y:S01]  /*5e40*/  IMAD.WIDE.U32 R30, R5, R50, R30 ;  /* 0x00000032051e7225 */ /* 0x000fe200078e001e */
[----:B------:R-:W-:-:S03]  /*5e50*/  IADD3 R39, P2, P3, R38, R39, R37 ;  /* 0x0000002726277210 */ /* 0x000fc60007b5e025 */
[----:B------:R-:W-:-:S04]  /*5e60*/  IMAD.HI.U32 R35, R44, R7, RZ ;  /* 0x000000072c237227 */ /* 0x000fc800078e00ff */
[----:B------:R-:W-:-:S04]  /*5e70*/  IMAD.HI.U32 R36, R52, R6, RZ ;  /* 0x0000000634247227 */ /* 0x000fc800078e00ff */
[----:B------:R-:W-:Y:S01]  /*5e80*/  IMAD R48, R14, R30, RZ ;  /* 0x0000001e0e307224 */ /* 0x000fe200078e02ff */
[----:B------:R-:W-:Y:S01]  /*5e90*/  IADD3 R35, P0, P1, R36, R39, R35 ;  /* 0x0000002724237210 */ /* 0x000fe2000791e023 */
[----:B------:R-:W-:Y:S01]  /*5ea0*/  IMAD.HI.U32 R37, R50, R5, RZ ;  /* 0x0000000532257227 */ /* 0x000fe200078e00ff */
[----:B------:R-:W-:-:S03]  /*5eb0*/  IADD3.X R36, PT, PT, RZ, R40, RZ, P2, P3 ;  /* 0x00000028ff247210 */ /* 0x000fc600017e64ff */
[----:B------:R-:W-:-:S04]  /*5ec0*/  IMAD.HI.U32 R38, R48, R19, RZ ;  /* 0x0000001330267227 */ /* 0x000fc800078e00ff */
[----:B------:R-:W-:Y:S01]  /*5ed0*/  IMAD.HI.U32 R30, R19, R48, R30 ;  /* 0x00000030131e7227 */ /* 0x000fe200078e001e */
[----:B------:R-:W-:Y:S02]  /*5ee0*/  IADD3 R37, P2, P3, R38, R35, R37 ;  /* 0x0000002326257210 */ /* 0x000fe40007b5e025 */
[----:B------:R-:W-:Y:S01]  /*5ef0*/  IADD3.X R31, PT, PT, RZ, R36, RZ, P0, P1 ;  /* 0x00000024ff1f7210 */ /* 0x000fe200007e24ff */
[-C--:B------:R-:W-:Y:S01]  /*5f00*/  IMAD R35, R43, R4.reuse, RZ ;  /* 0x000000042b237224 */ /* 0x080fe200078e02ff */
[----:B------:R-:W-:Y:S01]  /*5f10*/  IADD3 R30, P0, PT, R30, R37, RZ ;  /* 0x000000251e1e7210 */ /* 0x000fe20007f1e0ff */
[----:B------:R-:W-:Y:S01]  /*5f20*/  IMAD.HI.U32 R36, R34, R4, RZ ;  /* 0x0000000422247227 */ /* 0x000fe200078e00ff */
[----:B------:R-:W-:-:S03]  /*5f30*/  IADD3.X R31, PT, PT, RZ, R31, RZ, P2, P3 ;  /* 0x0000001fff1f7210 */ /* 0x000fc600017e64ff */
[----:B------:R-:W-:Y:S01]  /*5f40*/  IMAD.HI.U32 R37, R22, R16, RZ ;  /* 0x0000001016257227 */ /* 0x000fe200078e00ff */
[----:B------:R-:W-:-:S03]  /*5f50*/  IADD3.X R31, PT, PT, RZ, R31, RZ, P0, !PT ;  /* 0x0000001fff1f7210 */ /* 0x000fc600007fe4ff */
        /* <DEDUP_REMOVED lines=9> */
[-C--:B------:R-:W-:Y:S02]  /*5ff0*/  IMAD R35, R27, R18.reuse, RZ ;  /* 0x000000121b237224 */ /* 0x080fe400078e02ff */
[----:B------:R-:W-:-:S05]  /*6000*/  IMAD.WIDE.U32 R30, R26, R18, R30 ;  /* 0x000000121a1e7225 */ /* 0x000fca00078e001e */
[----:B------:R-:W-:-:S03]  /*6010*/  IADD3 R31, PT, PT, R31, R35, RZ ;  /* 0x000000231f1f7210 */ /* 0x000fc60007ffe0ff */
[----:B------:R-:W-:-:S04]  /*6020*/  IMAD.WIDE.U32 R38, R2, R60, R30 ;  /* 0x0000003c02267225 */ /* 0x000fc800078e001e */
[----:B------:R-:W-:-:S04]  /*6030*/  IMAD.HI.U32 R30, R23, R15, RZ ;  /* 0x0000000f171e7227 */ /* 0x000fc800078e00ff */
[----:B------:R-:W-:Y:S01]  /*6040*/  IMAD.WIDE.U32 R38, R11, R58, R38 ;  /* 0x0000003a0b267225 */ /* 0x000fe200078e0026 */
[----:B------:R-:W-:Y:S02]  /*6050*/  IADD3 R37, P0, P1, R30, R36, R37 ;  /* 0x000000241e257210 */ /* 0x000fe4000791e025 */
[----:B------:R-:W-:Y:S01]  /*6060*/  MOV R36, RZ ;  /* 0x000000ff00247202 */ /* 0x000fe20000000f00 */
        /* <DEDUP_REMOVED lines=28> */
[----:B------:R-:W-:-:S03]  /*6230*/  IMAD.WIDE.U32 R40, R17, 0x2, RZ ;  /* 0x0000000211287825 */ /* 0x000fc600078e00ff */
[----:B------:R-:W-:Y:S01]  /*6240*/  IADD3.X R35, PT, PT, RZ, R39, RZ, P0, P1 ;  /* 0x00000027ff237210 */ /* 0x000fe200007e24ff */
[----:B------:R-:W-:-:S04]  /*6250*/  IMAD.HI.U32 R36, R19, R46, R36 ;  /* 0x0000002e13247227 */ /* 0x000fc800078e0024 */
[----:B------:R-:W-:-:S04]  /*6260*/  IMAD.HI.U32 R37, R46, R19, RZ ;  /* 0x000000132e257227 */ /* 0x000fc800078e00ff */
[----:B------:R-:W-:Y:S01]  /*6270*/  IMAD.HI.U32 R38, R23, R16, RZ ;  /* 0x0000001017267227 */ /* 0x000fe200078e00ff */
[----:B------:R-:W-:-:S03]  /*6280*/  IADD3 R36, P0, P1, R36, R30, R37 ;  /* 0x0000001e24247210 */ /* 0x000fc6000791e025 */
[----:B------:R-:W-:Y:S01]  /*6290*/  IMAD.HI.U32 R30, R34, R32, RZ ;  /* 0x00000020221e7227 */ /* 0x000fe200078e00ff */
[----:B------:R-:W-:-:S03]  /*62a0*/  IADD3.X R37, PT, PT, RZ, R35, RZ, P0, P1 ;  /* 0x00000023ff257210 */ /* 0x000fc600007e24ff */
[-C--:B------:R-:W-:Y:S02]  /*62b0*/  IMAD R35, R43, R32.reuse, RZ ;  /* 0x000000202b237224 */ /* 0x080fe400078e02ff */
[----:B------:R-:W-:-:S04]  /*62c0*/  IMAD.WIDE.U32 R36, R32, R32, R36 ;  /* 0x0000002020247225 */ /* 0x000fc800078e0024 */
[----:B------:R-:W-:-:S04]  /*62d0*/  IMAD.HI.U32 R39, R20, R15, RZ ;  /* 0x0000000f14277227 */ /* 0x000fc800078e00ff */
        /* <DEDUP_REMOVED lines=18> */
[----:B------:R-:W-:Y:S02]  /*6400*/  IADD3 R35, P2, P3, R45, R38, R39 ;  /* 0x000000262d237210 */ /* 0x000fe40007b5e027 */
[----:B------:R-:W-:Y:S01]  /*6410*/  IADD3.X R49, PT, PT, RZ, RZ, RZ, P0, P1 ;  /* 0x000000ffff317210 */ /* 0x000fe200007e24ff */
[----:B------:R-:W-:Y:S01]  /*6420*/  IMAD.WIDE.U32 R36, R2, R58, R36 ;  /* 0x0000003a02247225 */ /* 0x000fe200078e0024 */
[----:B------:R-:W-:Y:S02]  /*6430*/  LEA R47, P0, R35, R30, 0x1 ;  /* 0x0000001e232f7211 */ /* 0x000fe400078008ff */
[----:B------:R-:W-:Y:S01]  /*6440*/  IADD3.X R49, PT, PT, RZ, R49, RZ, P2, P3 ;  /* 0x00000031ff317210 */ /* 0x000fe200017e64ff */
        /* <DEDUP_REMOVED lines=22> */
[----:B------:R-:W-:Y:S01]  /*65b0*/  IMAD R38, R14, R36, RZ ;  /* 0x000000240e267224 */ /* 0x000fe200078e02ff */
[----:B------:R-:W-:Y:S01]  /*65c0*/  IADD3 R45, P0, P3, R45, R35, R39 ;  /* 0x000000232d2d7210 */ /* 0x000fe20007b1e027 */
[----:B------:R-:W-:-:S04]  /*65d0*/  IMAD.HI.U32 R35, R46, R5, RZ ;  /* 0x000000052e237227 */ /* 0x000fc800078e00ff */
[----:B------:R-:W-:-:S04]  /*65e0*/  IMAD.HI.U32 R39, R38, R19, RZ ;  /* 0x0000001326277227 */ /* 0x000fc800078e00ff */
[----:B------:R-:W-:Y:S01]  /*65f0*/  IMAD.HI.U32 R36, R19, R38, R36 ;  /* 0x0000002613247227 */ /* 0x000fe200078e0024 */
[----:B------:R-:W-:Y:S02]  /*6600*/  IADD3 R35, P1, P2, R39, R45, R35 ;  /* 0x0000002d27237210 */ /* 0x000fe40007a3e023 */
[----:B------:R-:W-:Y:S01]  /*6610*/  IADD3.X R37, PT, PT, RZ, R47, RZ, P0, P3 ;  /* 0x0000002fff257210 */ /* 0x000fe200007e64ff */
[----:B------:R-:W-:Y:S01]  /*6620*/  IMAD.HI.U32 R39, R34, R13, RZ ;  /* 0x0000000d22277227 */ /* 0x000fe200078e00ff */
[----:B------:R-:W-:Y:S02]  /*6630*/  IADD3 R36, P0, PT, R36, R35, RZ ;  /* 0x0000002324247210 */ /* 0x000fe40007f1e0ff */
[----:B------:R-:W-:-:S04]  /*6640*/  IADD3.X R35, PT, PT, RZ, R37, RZ, P1, P2 ;  /* 0x00000025ff237210 */ /* 0x000fc80000fe44ff */
[----:B------:R-:W-:Y:S01]  /*6650*/  IADD3.X R37, PT, PT, RZ, R35, RZ, P0, !PT ;  /* 0x00000023ff257210 */ /* 0x000fe200007fe4ff */
[----:B------:R-:W-:Y:S02]  /*6660*/  IMAD R35, R43, R13, RZ ;  /* 0x0000000d2b237224 */ /* 0x000fe400078e02ff */
[----:B------:R-:W-:-:S04]  /*6670*/  IMAD.HI.U32 R43, R17, R15, RZ ;  /* 0x0000000f112b7227 */ /* 0x000fc800078e00ff */
[----:B------:R-:W-:-:S04]  /*6680*/  IMAD.WIDE.U32 R36, R13, R13, R36 ;  /* 0x0000000d0d247225 */ /* 0x000fc800078e0024 */
[----:B------:R-:W-:-:S04]  /*6690*/  IMAD.WIDE.U32 R36, R42, R13, R36 ;  /* 0x0000000d2a247225 */ /* 0x000fc800078e0024 */
[----:B------:R-:W-:Y:S01]  /*66a0*/  IMAD.HI.U32 R42, R20, R16, RZ ;  /* 0x00000010142a7227 */ /* 0x000fe200078e00ff */
[----:B------:R-:W-:-:S03]  /*66b0*/  IADD3 R37, PT, PT, R37, R35, RZ ;  /* 0x0000002325257210 */ /* 0x000fc60007ffe0ff */
        /* <DEDUP_REMOVED lines=14> */
[----:B------:R-:W-:-:S04]  /*67a0*/  IMAD.WIDE.U32 R34, R3, R58, R36 ;  /* 0x0000003a03227225 */ /* 0x000fc800078e0024 */
[----:B------:R-:W-:-:S04]  /*67b0*/  IMAD.HI.U32 R36, R22, R32, RZ ;  /* 0x0000002016247227 */ /* 0x000fc800078e00ff */
[----:B------:R-:W-:-:S04]  /*67c0*/  IMAD.WIDE.U32 R34, R2, R56, R34 ;  /* 0x0000003802227225 */ /* 0x000fc800078e0022 */
        /* <DEDUP_REMOVED lines=34> */
[----:B------:R-:W-:-:S03]  /*69f0*/  IMAD.HI.U32 R22, R22, R13, RZ ;  /* 0x0000000d16167227 */ /* 0x000fc600078e00ff */
[----:B------:R-:W-:Y:S01]  /*6a00*/  IADD3.X R42, PT, PT, RZ, R45, RZ, P0, P1 ;  /* 0x0000002dff2a7210 */ /* 0x000fe200007e24ff */
[----:B------:R-:W-:-:S04]  /*6a10*/  IMAD.HI.U32 R34, R19, R36, R34 ;  /* 0x0000002413227227 */ /* 0x000fc800078e0022 */
[----:B------:R-:W-:-:S04]  /*6a20*/  IMAD.HI.U32 R35, R36, R19, RZ ;  /* 0x0000001324237227 */ /* 0x000fc800078e00ff */
[----:B------:R-:W-:Y:S01]  /*6a30*/  IMAD.HI.U32 R45, R17, R16, RZ ;  /* 0x00000010112d7227 */ /* 0x000fe200078e00ff */
[----:B------:R-:W-:-:S03]  /*6a40*/  IADD3 R34, P0, P1, R34, R39, R35 ;  /* 0x0000002722227210 */ /* 0x000fc6000791e023 */
[----:B------:R-:W-:Y:S01]  /*6a50*/  IMAD R39, R29, R13, RZ ;  /* 0x0000000d1d277224 */ /* 0x000fe200078e02ff */
[----:B------:R-:W-:-:S03]  /*6a60*/  IADD3.X R35, PT, PT, RZ, R42, RZ, P0, P1 ;  /* 0x0000002aff237210 */ /* 0x000fc600007e24ff */
[----:B------:R-:W-:-:S04]  /*6a70*/  IMAD.WIDE.U32 R28, R28, R13, R34 ;  /* 0x0000000d1c1c7225 */ /* 0x000fc800078e0022 */
[----:B------:R-:W-:Y:S01]  /*6a80*/  IMAD R35, R25, R32, RZ ;  /* 0x0000002019237224 */ /* 0x000fe200078e02ff */
[----:B------:R-:W-:Y:S01]  /*6a90*/  IADD3 R29, PT, PT, R29, R39, RZ ;  /* 0x000000271d1d7210 */ /* 0x000fe20007ffe0ff */
[----:B------:R-:W-:Y:S02]  /*6aa0*/  IMAD R39, R27, R4, RZ ;  /* 0x000000041b277224 */ /* 0x000fe400078e02ff */
[----:B------:R-:W-:-:S05]  /*6ab0*/  IMAD.WIDE.U32 R28, R24, R32, R28 ;  /* 0x00000020181c7225 */ /* 0x000fca00078e001c */
[----:B------:R-:W-:-:S03]  /*6ac0*/  IADD3 R29, PT, PT, R29, R35, RZ ;  /* 0x000000231d1d7210 */ /* 0x000fc60007ffe0ff */
[----:B------:R-:W-:-:S04]  /*6ad0*/  IMAD.WIDE.U32 R34, R26, R4, R28 ;  /* 0x000000041a227225 */ /* 0x000fc800078e001c */
[----:B------:R-:W-:Y:S01]  /*6ae0*/  IMAD R29, R41, R16, RZ ;  /* 0x00000010291d7224 */ /* 0x000fe200078e02ff */
[----:B------:R-:W-:Y:S01]  /*6af0*/  IADD3 R35, PT, PT, R35, R39, RZ ;  /* 0x0000002723237210 */ /* 0x000fe20007ffe0ff */
[----:B------:R-:W-:-:S04]  /*6b00*/  IMAD.HI.U32 R39, R20, R4, RZ ;  /* 0x0000000414277227 */ /* 0x000fc800078e00ff */
[----:B------:R-:W-:-:S05]  /*6b10*/  IMAD.WIDE.U32 R34, R40, R16, R34 ;  /* 0x0000001028227225 */ /* 0x000fca00078e0022 */
[----:B------:R-:W-:Y:S01]  /*6b20*/  IADD3 R35, PT, PT, R35, R29, RZ ;  /* 0x0000001d23237210 */ /* 0x000fe20007ffe0ff */
[----:B------:R-:W-:-:S04]  /*6b30*/  IMAD.WIDE.U32 R28, R18, 0x2, RZ ;  /* 0x00000002121c7825 */ /* 0x000fc800078e00ff */
[-C--:B------:R-:W-:Y:S02]  /*6b40*/  IMAD R47, R29, R15.reuse, RZ ;  /* 0x0000000f1d2f7224 */ /* 0x080fe400078e02ff */
[----:B------:R-:W-:-:S04]  /*6b50*/  IMAD.WIDE.U32 R42, R28, R15, R34 ;  /* 0x0000000f1c2a7225 */ /* 0x000fc800078e0022 */
[----:B------:R-:W-:Y:S01]  /*6b60*/  HFMA2 R34, -RZ, RZ, 0, 0 ;  /* 0x00000000ff227431 */ /* 0x000fe200000001ff */
[----:B------:R-:W-:Y:S01]  /*6b70*/  IADD3 R35, P0, P1, R45, R22, R39 ;  /* 0x000000162d237210 */ /* 0x000fe2000791e027 */
[----:B------:R-:W-:Y:S01]  /*6b80*/  IMAD.HI.U32 R39, R23, R32, RZ ;  /* 0x0000002017277227 */ /* 0x000fe200078e00ff */
[----:B------:R-:W-:Y:S02]  /*6b90*/  IADD3 R43, PT, PT, R43, R47, RZ ;  /* 0x0000002f2b2b7210 */ /* 0x000fe40007ffe0ff */
[----:B------:R-:W-:Y:S01]  /*6ba0*/  IADD3.X R22, PT, PT, RZ, RZ, RZ, P0, P1 ;  /* 0x000000ffff167210 */ /* 0x000fe200007e24ff */
[----:B------:R-:W-:-:S04]  /*6bb0*/  IMAD.HI.U32 R23, R23, R13, RZ ;  /* 0x0000000d17177227 */ /* 0x000fc800078e00ff */
[----:B------:R-:W-:-:S04]  /*6bc0*/  IMAD.WIDE.U32 R42, R0, R58, R42 ;  /* 0x0000003a002a7225 */ /* 0x000fc800078e002a */
[----:B------:R-:W-:-:S04]  /*6bd0*/  IMAD.HI.U32 R34, P0, R18, R15, R34 ;  /* 0x0000000f12227227 */ /* 0x000fc80007800022 */
[----:B------:R-:W-:Y:S01]  /*6be0*/  IMAD.WIDE.U32 R42, R3, R56, R42 ;  /* 0x00000038032a7225 */ /* 0x000fe200078e002a */
[----:B------:R-:W-:-:S03]  /*6bf0*/  IADD3.X R35, PT, PT, RZ, R22, RZ, P0, !PT ;  /* 0x00000016ff237210 */ /* 0x000fc600007fe4ff */
[----:B------:R-:W-:Y:S01]  /*6c00*/  IMAD.HI.U32 R22, R56, R3, RZ ;  /* 0x0000000338167227 */ /* 0x000fe200078e00ff */
[C---:B------:R-:W-:Y:S02]  /*6c10*/  SHF.L.U64.HI R35, R34.reuse, 0x1, R35 ;  /* 0x0000000122237819 */ /* 0x040fe40000010223 */
[----:B------:R-:W-:Y:S01]  /*6c20*/  SHF.L.U32 R34, R34, 0x1, RZ ;  /* 0x0000000122227819 */ /* 0x000fe200000006ff */
[----:B------:R-:W-:-:S04]  /*6c30*/  IMAD.WIDE.U32 R42, R2, R54, R42 ;  /* 0x00000036022a7225 */ /* 0x000fc800078e002a */
[----:B------:R-:W-:-:S04]  /*6c40*/  IMAD.WIDE.U32 R34, R39, 0x2, R34 ;  /* 0x0000000227227825 */ /* 0x000fc800078e0022 */
        /* <DEDUP_REMOVED lines=9> */
[----:B------:R-:W-:Y:S02]  /*6ce0*/  IADD3 R42, P0, P1, R39, R45, R22 ;  /* 0x0000002d272a7210 */ /* 0x000fe4000791e016 */
[----:B------:R-:W-:Y:S01]  /*6cf0*/  VIMNMX.U32 R45, PT, PT, R21, 0x5, PT ;  /* 0x00000005152d7848 */ /* 0x000fe20003fe0000 */
        /* <DEDUP_REMOVED lines=14> */
[----:B------:R-:W-:-:S04]  /*6de0*/  IADD3 R39, P0, P1, R39, R42, R22 ;  /* 0x0000002a27277210 */ /* 0x000fc8000791e016 */
[----:B------:R-:W-:Y:S02]  /*6df0*/  IADD3.X R22, PT, PT, RZ, R43, RZ, P0, P1 ;  /* 0x0000002bff167210 */ /* 0x000fe400007e24ff */
[----:B------:R-:W-:Y:S01]  /*6e00*/  IADD3 R42, P0, PT, R35, R39, RZ ;  /* 0x00000027232a7210 */ /* 0x000fe20007f1e0ff */
[----:B------:R-:W-:-:S03]  /*6e10*/  IMAD R35, R25, R13, RZ ;  /* 0x0000000d19237224 */ /* 0x000fc600078e02ff */
[----:B------:R-:W-:Y:S01]  /*6e20*/  IADD3.X R43, PT, PT, RZ, R22, RZ, P0, !PT ;  /* 0x00000016ff2b7210 */ /* 0x000fe200007fe4ff */
        /* <DEDUP_REMOVED lines=16> */
[----:B------:R-:W-:-:S03]  /*6f30*/  IADD3.X R23, PT, PT, RZ, RZ, RZ, P0, P1 ;  /* 0x000000ffff177210 */ /* 0x000fc600007e24ff */
[----:B------:R-:W-:Y:S01]  /*6f40*/  IMAD.WIDE.U32 R24, R0, R56, R24 ;  /* 0x0000003800187225 */ /* 0x000fe200078e0018 */
[C---:B------:R-:W-:Y:S02]  /*6f50*/  SHF.L.U64.HI R23, R22.reuse, 0x1, R23 ;  /* 0x0000000116177819 */ /* 0x040fe40000010217 */
[----:B------:R-:W-:Y:S01]  /*6f60*/  SHF.L.U32 R22, R22, 0x1, RZ ;  /* 0x0000000116167819 */ /* 0x000fe200000006ff */
[----:B------:R-:W-:-:S04]  /*6f70*/  IMAD.HI.U32 R56, R56, R0, RZ ;  /* 0x0000000038387227 */ /* 0x000fc800078e00ff */
[----:B------:R-:W-:-:S04]  /*6f80*/  IMAD.WIDE.U32 R24, R3, R54, R24 ;  /* 0x0000003603187225 */ /* 0x000fc800078e0018 */
[----:B------:R-:W-:-:S04]  /*6f90*/  IMAD.WIDE.U32 R22, R35, 0x2, R22 ;  /* 0x0000000223167825 */ /* 0x000fc800078e0016 */
        /* <DEDUP_REMOVED lines=33> */
[----:B------:R-:W-:-:S04]  /*71b0*/  IMAD.WIDE.U32 R26, R40, R32, R22 ;  /* 0x00000020281a7225 */ /* 0x000fc800078e0016 */
[-C--:B------:R-:W-:Y:S01]  /*71c0*/  IMAD R23, R29, R4.reuse, RZ ;  /* 0x000000041d177224 */ /* 0x080fe200078e02ff */
[----:B------:R-:W-:Y:S01]  /*71d0*/  IADD3 R27, PT, PT, R27, R25, RZ ;  /* 0x000000191b1b7210 */ /* 0x000fe20007ffe0ff */
[----:B------:R-:W-:-:S04]  /*71e0*/  IMAD.HI.U32 R25, R18, R4, RZ ;  /* 0x0000000412197227 */ /* 0x000fc800078e00ff */
[----:B------:R-:W-:Y:S01]  /*71f0*/  IMAD.WIDE.U32 R26, R28, R4, R26 ;  /* 0x000000041c1a7225 */ /* 0x000fe200078e001a */
[----:B------:R-:W-:-:S03]  /*7200*/  IADD3 R20, P0, P1, R33, R20, R25 ;  /* 0x0000001421147210 */ /* 0x000fc6000791e019 */
[----:B------:R-:W-:Y:S01]  /*7210*/  IMAD.HI.U32 R25, R17, R32, RZ ;  /* 0x0000002011197227 */ /* 0x000fe200078e00ff */
[----:B------:R-:W-:-:S03]  /*7220*/  IADD3 R27, PT, PT, R27, R23, RZ ;  /* 0x000000171b1b7210 */ /* 0x000fc60007ffe0ff */
[----:B------:R-:W-:-:S04]  /*7230*/  IMAD.WIDE.U32 R22, R15, 0x2, RZ ;  /* 0x000000020f167825 */ /* 0x000fc800078e00ff */
[-C--:B------:R-:W-:Y:S02]  /*7240*/  IMAD R35, R23, R16.reuse, RZ ;  /* 0x0000001017237224 */ /* 0x080fe400078e02ff */
[----:B------:R-:W-:Y:S01]  /*7250*/  IMAD.WIDE.U32 R42, R22, R16, R26 ;  /* 0x00000010162a7225 */ /* 0x000fe200078e001a */
[----:B------:R-:W-:Y:S02]  /*7260*/  IADD3.X R27, PT, PT, RZ, RZ, RZ, P0, P1 ;  /* 0x000000ffff1b7210 */ /* 0x000fe400007e24ff */
[C---:B------:R-:W-:Y:S02]  /*7270*/  SHF.L.U32 R26, R20.reuse, 0x1, RZ ;  /* 0x00000001141a7819 */ /* 0x040fe400000006ff */
[----:B------:R-:W-:Y:S02]  /*7280*/  IADD3 R43, PT, PT, R43, R35, RZ ;  /* 0x000000232b2b7210 */ /* 0x000fe40007ffe0ff */
[----:B------:R-:W-:Y:S01]  /*7290*/  SHF.L.U64.HI R27, R20, 0x1, R27 ;  /* 0x00000001141b7819 */ /* 0x000fe2000001021b */
[----:B------:R-:W-:-:S04]  /*72a0*/  IMAD.HI.U32 R20, R44, R3, RZ ;  /* 0x000000032c147227 */ /* 0x000fc800078e00ff */
        /* <DEDUP_REMOVED lines=23> */
[----:B------:R-:W-:Y:S01]  /*7420*/  MOV R33, R21 ;  /* 0x0000001500217202 */ /* 0x000fe20000000f00 */
[----:B------:R-:W-:Y:S01]  /*7430*/  IMAD.WIDE.U32 R54, R16, 0x2, RZ ;  /* 0x0000000210367825 */ /* 0x000fe200078e00ff */
[----:B------:R-:W-:Y:S02]  /*7440*/  IADD3.X R20, PT, PT, RZ, R35, RZ, P0, P1 ;  /* 0x00000023ff147210 */ /* 0x000fe400007e24ff */
[----:B------:R-:W-:Y:S01]  /*7450*/  IADD3 R42, P0, PT, R27, R25, RZ ;  /* 0x000000191b2a7210 */ /* 0x000fe20007f1e0ff */
[----:B------:R-:W-:Y:S01]  /*7460*/  IMAD R25, R41, R13, RZ ;  /* 0x0000000d29197224 */ /* 0x000fe200078e02ff */
[----:B------:R-:W-:Y:S02]  /*7470*/  IADD3 R21, PT, PT, -R45, R21, RZ ;  /* 0x000000152d157210 */ /* 0x000fe40007ffe1ff */
[----:B------:R-:W-:Y:S01]  /*7480*/  IADD3.X R43, PT, PT, RZ, R20, RZ, P0, !PT ;  /* 0x00000014ff2b7210 */ /* 0x000fe200007fe4ff */
[----:B------:R-:W-:-:S04]  /*7490*/  IMAD.HI.U32 R20, R52, R3, RZ ;  /* 0x0000000334147227 */ /* 0x000fc800078e00ff */
[----:B------:R-:W-:-:S05]  /*74a0*/  IMAD.WIDE.U32 R40, R40, R13, R42 ;  /* 0x0000000d28287225 */ /* 0x000fca00078e002a */
[----:B------:R-:W-:Y:S01]  /*74b0*/  IADD3 R41, PT, PT, R41, R25, RZ ;  /* 0x0000001929297210 */ /* 0x000fe20007ffe0ff */
[-C--:B------:R-:W-:Y:S02]  /*74c0*/  IMAD R25, R29, R32.reuse, RZ ;  /* 0x000000201d197224 */ /* 0x080fe400078e02ff */
[----:B------:R-:W-:Y:S01]  /*74d0*/  IMAD.WIDE.U32 R42, R28, R32, R40 ;  /* 0x000000201c2a7225 */ /* 0x000fe200078e0028 */
[----:B------:R-:W-:-:S03]  /*74e0*/  MOV R40, RZ ;  /* 0x000000ff00287202 */ /* 0x000fc60000000f00 */
[----:B------:R-:W-:Y:S01]  /*74f0*/  IMAD.HI.U32 R41, R15, R4, RZ ;  /* 0x000000040f297227 */ /* 0x000fe200078e00ff */
[----:B------:R-:W-:-:S03]  /*7500*/  IADD3 R43, PT, PT, R43, R25, RZ ;  /* 0x000000192b2b7210 */ /* 0x000fc60007ffe0ff */
[-C--:B------:R-:W-:Y:S02]  /*7510*/  IMAD R25, R23, R4.reuse, RZ ;  /* 0x0000000417197224 */ /* 0x080fe400078e02ff */
[----:B------:R-:W-:-:S04]  /*7520*/  IMAD.WIDE.U32 R42, R22, R4, R42 ;  /* 0x00000004162a7225 */ /* 0x000fc800078e002a */
[----:B------:R-:W-:Y:S01]  /*7530*/  IMAD.HI.U32 R40, P0, R17, R13, R40 ;  /* 0x0000000d11287227 */ /* 0x000fe20007800028 */
[----:B------:R-:W-:-:S03]  /*7540*/  IADD3 R43, PT, PT, R43, R25, RZ ;  /* 0x000000192b2b7210 */ /* 0x000fc60007ffe0ff */
[----:B------:R-:W-:Y:S01]  /*7550*/  IMAD.HI.U32 R17, R18, R32, RZ ;  /* 0x0000002012117227 */ /* 0x000fe200078e00ff */
[----:B------:R-:W-:-:S03]  /*7560*/  IADD3.X R41, PT, PT, RZ, RZ, RZ, P0, !PT ;  /* 0x000000ffff297210 */ /* 0x000fc600007fe4ff */
[----:B------:R-:W-:Y:S01]  /*7570*/  IMAD.WIDE.U32 R42, R16, R16, R42 ;  /* 0x00000010102a7225 */ /* 0x000fe200078e002a */
[C---:B------:R-:W-:Y:S02]  /*7580*/  SHF.L.U64.HI R41, R40.reuse, 0x1, R41 ;  /* 0x0000000128297819 */ /* 0x040fe40000010229 */
[----:B------:R-:W-:Y:S01]  /*7590*/  SHF.L.U32 R40, R40, 0x1, RZ ;  /* 0x0000000128287819 */ /* 0x000fe200000006ff */
        /* <DEDUP_REMOVED lines=8> */
[----:B------:R-:W-:Y:S02]  /*7620*/  IADD3 R20, P2, P3, R25, R27, R20 ;  /* 0x0000001b19147210 */ /* 0x000fe40007b5e014 */
[----:B------:R-:W-:Y:S01]  /*7630*/  IADD3.X R25, PT, PT, RZ, R41, RZ, P0, P1 ;  /* 0x00000029ff197210 */ /* 0x000fe200007e24ff */
[----:B------:R-:W-:-:S03]  /*7640*/  IMAD.WIDE.U32 R42, R11, R48, R42 ;  /* 0x000000300b2a7225 */ /* 0x000fc600078e002a */
[----:B------:R-:W-:Y:S01]  /*7650*/  IADD3.X R25, PT, PT, RZ, R25, RZ, P2, P3 ;  /* 0x00000019ff197210 */ /* 0x000fe200017e64ff */
        /* <DEDUP_REMOVED lines=8> */
[----:B------:R-:W-:Y:S02]  /*76e0*/  IADD3.X R20, PT, PT, RZ, R25, RZ, P0, P1 ;  /* 0x00000019ff147210 */ /* 0x000fe400007e24ff */
[----:B------:R-:W-:Y:S01]  /*76f0*/  IADD3 R40, P0, PT, R43, R17, RZ ;  /* 0x000000112b287210 */ /* 0x000fe20007f1e0ff */
[----:B------:R-:W-:Y:S01]  /*7700*/  IMAD R17, R29, R13, RZ ;  /* 0x0000000d1d117224 */ /* 0x000fe200078e02ff */
[----:B------:R-:W-:Y:S02]  /*7710*/  IADD3.X R20, PT, PT, RZ, R20, RZ, P2, P3 ;  /* 0x00000014ff147210 */ /* 0x000fe400017e64ff */
[----:B------:R-:W-:Y:S02]  /*7720*/  SHF.R.S32.HI R12, RZ, 0x1f, R21 ;  /* 0x0000001fff0c7819 */ /* 0x000fe40000011415 */
[----:B------:R-:W-:-:S02]  /*7730*/  IADD3.X R41, PT, PT, RZ, R20, RZ, P0, !PT ;  /* 0x00000014ff297210 */ /* 0x000fc400007fe4ff */
[----:B------:R-:W-:Y:S01]  /*7740*/  LEA.HI R12, R12, R21, RZ, 0x5 ;  /* 0x000000150c0c7211 */ /* 0x000fe200078f28ff */
[----:B------:R-:W-:-:S03]  /*7750*/  IMAD.WIDE.U32 R40, R28, R13, R40 ;  /* 0x0000000d1c287225 */ /* 0x000fc600078e0028 */
[----:B------:R-:W-:Y:S01]  /*7760*/  LOP3.LUT R44, R12, 0xffffffe0, RZ, 0xc0, !PT ;  /* 0xffffffe00c2c7812 */ /* 0x000fe200078ec0ff */
[----:B------:R-:W-:Y:S01]  /*7770*/  HFMA2 R28, -RZ, RZ, 0, 0 ;  /* 0x00000000ff1c7431 */ /* 0x000fe200000001ff */
[----:B------:R-:W-:Y:S02]  /*7780*/  SHF.R.S32.HI R12, RZ, 0x5, R12 ;  /* 0x00000005ff0c7819 */ /* 0x000fe4000001140c */
[----:B------:R-:W-:Y:S01]  /*7790*/  IADD3 R41, PT, PT, R41, R17, RZ ;  /* 0x0000001129297210 */ /* 0x000fe20007ffe0ff */
[----:B------:R-:W-:Y:S01]  /*77a0*/  IMAD R17, R23, R32, RZ ;  /* 0x0000002017117224 */ /* 0x000fe200078e02ff */
[----:B------:R-:W-:Y:S01]  /*77b0*/  IADD3 R44, PT, PT, R21, -R44, RZ ;  /* 0x8000002c152c7210 */ /* 0x000fe20007ffe0ff */
[----:B------:R-:W-:-:S03]  /*77c0*/  IMAD.WIDE.U32 R40, R22, R32, R40 ;  /* 0x0000002016287225 */ /* 0x000fc600078e0028 */
[----:B------:R-:W-:Y:S02]  /*77d0*/  IADD3 R20, PT, PT, R45, R44, RZ ;  /* 0x0000002c2d147210 */ /* 0x000fe40007ffe0ff */
[----:B------:R-:W-:Y:S01]  /*77e0*/  IADD3 R41, PT, PT, R41, R17, RZ ;  /* 0x0000001129297210 */ /* 0x000fe20007ffe0ff */
[-C--:B------:R-:W-:Y:S01]  /*77f0*/  IMAD R25, R55, R4.reuse, RZ ;  /* 0x0000000437197224 */ /* 0x080fe200078e02ff */
[----:B------:R-:W-:Y:S01]  /*7800*/  ISETP.GT.AND P1, PT, R20, 0x20, PT ;  /* 0x000000201400780c */ /* 0x000fe20003f24270 */
[----:B------:R-:W-:Y:S01]  /*7810*/  IMAD.HI.U32 R29, R16, R4, RZ ;  /* 0x00000004101d7227 */ /* 0x000fe200078e00ff */
[----:B------:R-:W-:-:S03]  /*7820*/  LEA R17, R12, UR5, 0x2 ;  /* 0x000000050c117c11 */ /* 0x000fc6000f8e10ff */
[----:B------:R-:W-:Y:S02]  /*7830*/  IMAD.WIDE.U32 R40, R54, R4, R40 ;  /* 0x0000000436287225 */ /* 0x000fe400078e0028 */
[----:B------:R-:W5:Y:S03]  /*7840*/  LDL R35, [R17] ;  /* 0x0000000011237983 */ /* 0x000f660000100800 */
[----:B------:R-:W-:Y:S01]  /*7850*/  IADD3 R41, PT, PT, R41, R25, RZ ;  /* 0x0000001929297210 */ /* 0x000fe20007ffe0ff */
[----:B------:R-:W-:Y:S02]  /*7860*/  IMAD.HI.U32 R18, P0, R18, R13, R28 ;  /* 0x0000000d12127227 */ /* 0x000fe4000780001c */
[----:B------:R0:W5:Y:S01]  /*7870*/  @P1 LDL R12, [R17+0x4] ;  /* 0x00000400110c1983 */ /* 0x0001620000100800 */
[----:B------:R-:W-:Y:S01]  /*7880*/  BSSY.RECONVERGENT B2, `(.L_x_25) ;  /* 0x00000bc000027945 */ /* 0x000fe20003800200 */
[----:B------:R-:W-:Y:S01]  /*7890*/  IMAD.WIDE.U32 R40, R0, R52, R40 ;  /* 0x0000003400287225 */ /* 0x000fe200078e0028 */
[----:B------:R-:W-:-:S02]  /*78a0*/  IADD3.X R29, PT, PT, RZ, RZ, RZ, P0, !PT ;  /* 0x000000ffff1d7210 */ /* 0x000fc400007fe4ff */
[C---:B------:R-:W-:Y:S01]  /*78b0*/  SHF.L.U32 R28, R18.reuse, 0x1, RZ ;  /* 0x00000001121c7819 */ /* 0x040fe200000006ff */
[----:B------:R-:W-:Y:S01]  /*78c0*/  IMAD.HI.U32 R25, R15, R32, RZ ;  /* 0x000000200f197227 */ /* 0x000fe200078e00ff */
[----:B------:R-:W-:-:S03]  /*78d0*/  SHF.L.U64.HI R29, R18, 0x1, R29 ;  /* 0x00000001121d7819 */ /* 0x000fc6000001021d */
[----:B------:R-:W-:-:S04]  /*78e0*/  IMAD.WIDE.U32 R40, R3, R50, R40 ;  /* 0x0000003203287225 */ /* 0x000fc800078e0028 */
[----:B------:R-:W-:-:S04]  /*78f0*/  IMAD.WIDE.U32 R28, R25, 0x2, R28 ;  /* 0x00000002191c7825 */ /* 0x000fc800078e001c */
[----:B------:R-:W-:-:S04]  /*7900*/  IMAD.WIDE.U32 R40, R2, R48, R40 ;  /* 0x0000003002287225 */ /* 0x000fc800078e0028 */
[----:B0-----:R-:W-:-:S04]  /*7910*/  IMAD.HI.U32 R17, R52, R0, RZ ;  /* 0x0000000034117227 */ /* 0x001fc800078e00ff */
[----:B------:R-:W-:-:S04]  /*7920*/  IMAD.HI.U32 R18, R50, R3, RZ ;  /* 0x0000000332127227 */ /* 0x000fc800078e00ff */
[----:B------:R-:W-:Y:S01]  /*7930*/  IMAD.HI.U32 R20, R48, R2, RZ ;  /* 0x0000000230147227 */ /* 0x000fe200078e00ff */
[----:B------:R-:W-:-:S03]  /*7940*/  IADD3 R17, P0, P2, R18, R28, R17 ;  /* 0x0000001c12117210 */ /* 0x000fc60007a1e011 */
[----:B------:R-:W-:Y:S01]  /*7950*/  IMAD.HI.U32 R25, R46, R11, RZ ;  /* 0x0000000b2e197227 */ /* 0x000fe200078e00ff */
[----:B------:R-:W-:-:S03]  /*7960*/  IADD3.X R28, PT, PT, RZ, R29, RZ, P0, P2 ;  /* 0x0000001dff1c7210 */ /* 0x000fc600007e44ff */
[----:B------:R-:W-:Y:S01]  /*7970*/  IMAD.WIDE.U32 R40, R11, R46, R40 ;  /* 0x0000002e0b287225 */ /* 0x000fe200078e0028 */
[----:B------:R-:W-:Y:S02]  /*7980*/  IADD3 R20, P3, P4, R25, R17, R20 ;  /* 0x0000001119147210 */ /* 0x000fe40007c7e014 */
[----:B------:R-:W-:Y:S01]  /*7990*/  MOV R25, R26 ;  /* 0x0000001a00197202 */ /* 0x000fe20000000f00 */
[----:B------:R-:W-:-:S04]  /*79a0*/  IMAD.HI.U32 R17, R38, R10, RZ ;  /* 0x0000000a26117227 */ /* 0x000fc800078e00ff */
[----:B------:R-:W-:-:S04]  /*79b0*/  IMAD.HI.U32 R18, R36, R9, RZ ;  /* 0x0000000924127227 */ /* 0x000fc800078e00ff */
[----:B------:R-:W-:Y:S01]  /*79c0*/  IMAD.WIDE.U32 R40, R10, R38, R40 ;  /* 0x000000260a287225 */ /* 0x000fe200078e0028 */
[----:B------:R-:W-:Y:S02]  /*79d0*/  IADD3 R17, P0, P2, R18, R20, R17 ;  /* 0x0000001412117210 */ /* 0x000fe40007a1e011 */
[----:B------:R-:W-:Y:S01]  /*79e0*/  IADD3.X R18, PT, PT, RZ, R28, RZ, P3, P4 ;  /* 0x0000001cff127210 */ /* 0x000fe20001fe84ff */
[----:B------:R-:W-:-:S03]  /*79f0*/  IMAD.HI.U32 R15, R15, R13, RZ ;  /* 0x0000000d0f0f7227 */ /* 0x000fc600078e00ff */
[----:B------:R-:W-:Y:S01]  /*7a00*/  IADD3.X R18, PT, PT, RZ, R18, RZ, P0, P2 ;  /* 0x00000012ff127210 */ /* 0x000fe200007e44ff */
[----:B------:R-:W-:-:S04]  /*7a10*/  IMAD.WIDE.U32 R28, R9, R36, R40 ;  /* 0x00000024091c7225 */ /* 0x000fc800078e0028 */
[----:B------:R-:W-:Y:S01]  /*7a20*/  IMAD.HI.U32 R52, R4, R32, RZ ;  /* 0x0000002004347227 */ /* 0x000fe200078e00ff */
[----:B------:R-:W-:Y:S02]  /*7a30*/  IADD3 R40, P0, PT, R29, R17, RZ ;  /* 0x000000111d287210 */ /* 0x000fe40007f1e0ff */
[----:B------:R-:W-:Y:S01]  /*7a40*/  MOV R27, R28 ;  /* 0x0000001c001b7202 */ /* 0x000fe20000000f00 */
[----:B------:R-:W-:Y:S01]  /*7a50*/  IMAD R17, R23, R13, RZ ;  /* 0x0000000d17117224 */ /* 0x000fe200078e02ff */
[----:B------:R-:W-:Y:S01]  /*7a60*/  IADD3.X R41, PT, PT, RZ, R18, RZ, P0, !PT ;  /* 0x00000012ff297210 */ /* 0x000fe200007fe4ff */
[----:B------:R-:W-:-:S04]  /*7a70*/  IMAD.HI.U32 R18, R46, R2, RZ ;  /* 0x000000022e127227 */ /* 0x000fc800078e00ff */
[----:B------:R-:W-:-:S04]  /*7a80*/  IMAD.WIDE.U32 R22, R22, R13, R40 ;  /* 0x0000000d16167225 */ /* 0x000fc800078e0028 */
[----:B------:R-:W-:Y:S01]  /*7a90*/  IMAD.HI.U32 R40, R16, R32, RZ ;  /* 0x0000002010287227 */ /* 0x000fe200078e00ff */
[----:B------:R-:W-:-:S03]  /*7aa0*/  IADD3 R23, PT, PT, R23, R17, RZ ;  /* 0x0000001117177210 */ /* 0x000fc60007ffe0ff */
[-C--:B------:R-:W-:Y:S02]  /*7ab0*/  IMAD R17, R55, R32.reuse, RZ ;  /* 0x0000002037117224 */ /* 0x080fe400078e02ff */
[----:B------:R-:W-:-:S04]  /*7ac0*/  IMAD.WIDE.U32 R22, R54, R32, R22 ;  /* 0x0000002036167225 */ /* 0x000fc800078e0016 */
[----:B------:R-:W-:Y:S01]  /*7ad0*/  IMAD.WIDE.U32 R40, R40, 0x2, RZ ;  /* 0x0000000228287825 */ /* 0x000fe200078e00ff */
[----:B------:R-:W-:-:S03]  /*7ae0*/  IADD3 R23, PT, PT, R23, R17, RZ ;  /* 0x0000001117177210 */ /* 0x000fc60007ffe0ff */
[----:B------:R-:W-:-:S04]  /*7af0*/  IMAD.WIDE.U32 R52, R52, 0x2, RZ ;  /* 0x0000000234347825 */ /* 0x000fc800078e00ff */
[----:B------:R-:W-:-:S04]  /*7b00*/  IMAD.WIDE.U32 R22, R4, R4, R22 ;  /* 0x0000000404167225 */ /* 0x000fc800078e0016 */
[----:B------:R-:W-:-:S04]  /*7b10*/  IMAD.WIDE.U32 R40, R15, 0x2, R40 ;  /* 0x000000020f287825 */ /* 0x000fc800078e0028 */
[----:B------:R-:W-:-:S04]  /*7b20*/  IMAD.WIDE.U32 R22, R0, R50, R22 ;  /* 0x0000003200167225 */ /* 0x000fc800078e0016 */
[----:B------:R-:W-:-:S04]  /*7b30*/  IMAD.HI.U32 R50, R50, R0, RZ ;  /* 0x0000000032327227 */ /* 0x000fc800078e00ff */
[----:B------:R-:W-:Y:S01]  /*7b40*/  IMAD.WIDE.U32 R22, R3, R48, R22 ;  /* 0x0000003003167225 */ /* 0x000fe200078e0016 */
[----:B------:R-:W-:-:S03]  /*7b50*/  IADD3 R17, P0, P2, R50, R40, R31 ;  /* 0x0000002832117210 */ /* 0x000fc60007a1e01f */
[----:B------:R-:W-:Y:S02]  /*7b60*/  HFMA2 R31, -RZ, RZ, 0, 0 ;  /* 0x00000000ff1f7431 */ /* 0x000fe400000001ff */
[----:B------:R-:W-:Y:S01]  /*7b70*/  IMAD.HI.U32 R15, R48, R3, RZ ;  /* 0x00000003300f7227 */ /* 0x000fe200078e00ff */
[----:B------:R-:W-:-:S03]  /*7b80*/  IADD3.X R40, PT, PT, RZ, R41, RZ, P0, P2 ;  /* 0x00000029ff287210 */ /* 0x000fc600007e44ff */
[----:B------:R-:W-:Y:S01]  /*7b90*/  IMAD.WIDE.U32 R22, R2, R46, R22 ;  /* 0x0000002e02167225 */ /* 0x000fe200078e0016 */
[----:B------:R-:W-:-:S03]  /*7ba0*/  IADD3 R17, P3, P4, R18, R17, R15 ;  /* 0x0000001112117210 */ /* 0x000fc60007c7e00f */
[----:B------:R-:W-:-:S04]  /*7bb0*/  IMAD.HI.U32 R15, R38, R11, RZ ;  /* 0x0000000b260f7227 */ /* 0x000fc800078e00ff */
[----:B------:R-:W-:-:S04]  /*7bc0*/  IMAD.HI.U32 R18, R36, R10, RZ ;  /* 0x0000000a24127227 */ /* 0x000fc800078e00ff */
[----:B------:R-:W-:Y:S01]  /*7bd0*/  IMAD.WIDE.U32 R22, R11, R38, R22 ;  /* 0x000000260b167225 */ /* 0x000fe200078e0016 */
[----:B------:R-:W-:Y:S02]  /*7be0*/  IADD3 R15, P0, P2, R18, R17, R15 ;  /* 0x00000011120f7210 */ /* 0x000fe40007a1e00f */
[----:B------:R-:W-:Y:S01]  /*7bf0*/  IADD3.X R17, PT, PT, RZ, R40, RZ, P3, P4 ;  /* 0x00000028ff117210 */ /* 0x000fe20001fe84ff */
[----:B------:R-:W-:-:S03]  /*7c00*/  IMAD.HI.U32 R18, R46, R3, RZ ;  /* 0x000000032e127227 */ /* 0x000fc600078e00ff */
[----:B------:R-:W-:Y:S01]  /*7c10*/  IADD3.X R17, PT, PT, RZ, R17, RZ, P0, P2 ;  /* 0x00000011ff117210 */ /* 0x000fe200007e44ff */
[----:B------:R-:W-:-:S05]  /*7c20*/  IMAD.WIDE.U32 R40, R10, R36, R22 ;  /* 0x000000240a287225 */ /* 0x000fca00078e0016 */
[----:B------:R-:W-:Y:S01]  /*7c30*/  IADD3 R22, P0, PT, R41, R15, RZ ;  /* 0x0000000f29167210 */ /* 0x000fe20007f1e0ff */
[----:B------:R-:W-:-:S03]  /*7c40*/  IMAD R15, R55, R13, RZ ;  /* 0x0000000d370f7224 */ /* 0x000fc600078e02ff */
[----:B------:R-:W-:-:S03]  /*7c50*/  IADD3.X R23, PT, PT, RZ, R17, RZ, P0, !PT ;  /* 0x00000011ff177210 */ /* 0x000fc600007fe4ff */
[----:B------:R-:W-:-:S04]  /*7c60*/  IMAD.WIDE.U32 R50, R54, R13, R22 ;  /* 0x0000000d36327225 */ /* 0x000fc800078e0016 */
[----:B------:R-:W-:Y:S01]  /*7c70*/  IMAD.WIDE.U32 R22, R4, 0x2, RZ ;  /* 0x0000000204167825 */ /* 0x000fe200078e00ff */
[----:B------:R-:W-:-:S03]  /*7c80*/  IADD3 R51, PT, PT, R51, R15, RZ ;  /* 0x0000000f33337210 */ /* 0x000fc60007ffe0ff */
[-C--:B------:R-:W-:Y:S02]  /*7c90*/  IMAD R17, R23, R32.reuse, RZ ;  /* 0x0000002017117224 */ /* 0x080fe400078e02ff */
[----:B------:R-:W-:-:S04]  /*7ca0*/  IMAD.WIDE.U32 R50, R22, R32, R50 ;  /* 0x0000002016327225 */ /* 0x000fc800078e0032 */
[----:B------:R-:W-:Y:S01]  /*7cb0*/  IMAD.HI.U32 R15, R16, R13, RZ ;  /* 0x0000000d100f7227 */ /* 0x000fe200078e00ff */
[----:B------:R-:W-:Y:S02]  /*7cc0*/  IADD3 R17, PT, PT, R51, R17, RZ ;  /* 0x0000001133117210 */ /* 0x000fe40007ffe0ff */
[----:B------:R-:W-:-:S03]  /*7cd0*/  MOV R16, R50 ;  /* 0x0000003200107202 */ /* 0x000fc60000000f00 */
        /* <DEDUP_REMOVED lines=11> */
[----:B------:R-:W-:Y:S02]  /*7d90*/  MOV R20, R42 ;  /* 0x0000002a00147202 */ /* 0x000fe40000000f00 */
[----:B------:R-:W-:Y:S02]  /*7da0*/  IADD3.X R18, PT, PT, RZ, R52, RZ, P0, P2 ;  /* 0x00000034ff127210 */ /* 0x000fe400007e44ff */
[----:B------:R-:W-:Y:S01]  /*7db0*/  IADD3 R48, P0, PT, R17, R15, RZ ;  /* 0x0000000f11307210 */ /* 0x000fe20007f1e0ff */
[----:B------:R-:W-:Y:S01]  /*7dc0*/  IMAD R15, R23, R13, RZ ;  /* 0x0000000d170f7224 */ /* 0x000fe200078e02ff */
[----:B------:R-:W-:Y:S02]  /*7dd0*/  MOV R29, R16 ;  /* 0x00000010001d7202 */ /* 0x000fe40000000f00 */
[----:B------:R-:W-:-:S02]  /*7de0*/  IADD3.X R49, PT, PT, RZ, R18, RZ, P0, !PT ;  /* 0x00000012ff317210 */ /* 0x000fc400007fe4ff */
[----:B------:R-:W-:Y:S01]  /*7df0*/  MOV R18, R40 ;  /* 0x0000002800127202 */ /* 0x000fe20000000f00 */
[----:B------:R-:W-:-:S05]  /*7e00*/  IMAD.WIDE.U32 R48, R22, R13, R48 ;  /* 0x0000000d16307225 */ /* 0x000fca00078e0030 */
[----:B------:R-:W-:Y:S01]  /*7e10*/  IADD3 R49, PT, PT, R49, R15, RZ ;  /* 0x0000000f31317210 */ /* 0x000fe20007ffe0ff */
[----:B------:R-:W-:-:S04]  /*7e20*/  IMAD.HI.U32 R15, R4, R13, RZ ;  /* 0x0000000d040f7227 */ /* 0x000fc800078e00ff */
[----:B------:R-:W-:-:S04]  /*7e30*/  IMAD.WIDE.U32 R22, R32, R32, R48 ;  /* 0x0000002020167225 */ /* 0x000fc800078e0030 */
[----:B------:R-:W-:-:S04]  /*7e40*/  IMAD.HI.U32 R4, R38, R3, RZ ;  /* 0x0000000326047227 */ /* 0x000fc800078e00ff */
[----:B------:R-:W-:-:S04]  /*7e50*/  IMAD.WIDE.U32 R48, R0, R46, R22 ;  /* 0x0000002e00307225 */ /* 0x000fc800078e0016 */
[----:B------:R-:W-:-:S04]  /*7e60*/  IMAD.WIDE.U32 R22, R15, 0x2, R30 ;  /* 0x000000020f167825 */ /* 0x000fc800078e001e */
[----:B------:R-:W-:-:S04]  /*7e70*/  IMAD.HI.U32 R15, R46, R0, RZ ;  /* 0x000000002e0f7227 */ /* 0x000fc800078e00ff */
[----:B------:R-:W-:Y:S01]  /*7e80*/  IMAD.WIDE.U32 R30, R3, R38, R48 ;  /* 0x00000026031e7225 */ /* 0x000fe200078e0030 */
[----:B------:R-:W-:-:S03]  /*7e90*/  IADD3 R4, P0, P2, R4, R22, R15 ;  /* 0x0000001604047210 */ /* 0x000fc60007a1e00f */
[----:B------:R-:W-:Y:S01]  /*7ea0*/  IMAD.HI.U32 R15, R36, R2, RZ ;  /* 0x00000002240f7227 */ /* 0x000fe200078e00ff */
[----:B------:R-:W-:-:S03]  /*7eb0*/  IADD3.X R17, PT, PT, RZ, R23, RZ, P0, P2 ;  /* 0x00000017ff117210 */ /* 0x000fc600007e44ff */
[----:B------:R-:W-:-:S04]  /*7ec0*/  IMAD.WIDE.U32 R30, R2, R36, R30 ;  /* 0x00000024021e7225 */ /* 0x000fc800078e001e */
[----:B------:R-:W-:Y:S01]  /*7ed0*/  IMAD.WIDE.U32 R46, R32, R13, RZ ;  /* 0x0000000d202e7225 */ /* 0x000fe200078e00ff */
[----:B------:R-:W-:-:S04]  /*7ee0*/  IADD3 R15, P0, P2, R31, R4, R15 ;  /* 0x000000041f0f7210 */ /* 0x000fc80007a1e00f */
[----:B------:R-:W-:Y:S02]  /*7ef0*/  IADD3.X R17, PT, PT, RZ, R17, RZ, P0, P2 ;  /* 0x00000011ff117210 */ /* 0x000fe400007e44ff */
[----:B------:R-:W-:Y:S01]  /*7f00*/  LEA R22, P0, R46, R15, 0x1 ;  /* 0x0000000f2e167211 */ /* 0x000fe200078008ff */
[----:B------:R-:W-:-:S03]  /*7f10*/  IMAD.HI.U32 R15, R32, R13, RZ ;  /* 0x0000000d200f7227 */ /* 0x000fc600078e00ff */
[----:B------:R-:W-:Y:S01]  /*7f20*/  LEA.HI.X R23, R46, R17, R47, 0x1, P0 ;  /* 0x000000112e177211 */ /* 0x000fe200000f0c2f */
[----:B------:R-:W-:Y:S01]  /*7f30*/  IMAD.HI.U32 R46, R38, R0, RZ ;  /* 0x00000000262e7227 */ /* 0x000fe200078e00ff */
[----:B------:R-:W-:Y:S02]  /*7f40*/  MOV R47, RZ ;  /* 0x000000ff002f7202 */ /* 0x000fe40000000f00 */
[----:B------:R-:W-:Y:S01]  /*7f50*/  MOV R17, R28 ;  /* 0x0000001c00117202 */ /* 0x000fe20000000f00 */
[----:B------:R-:W-:Y:S01]  /*7f60*/  IMAD.WIDE.U32 R38, R0, R38, R22 ;  /* 0x0000002600267225 */ /* 0x000fe200078e0016 */
[----:B------:R-:W-:-:S03]  /*7f70*/  MOV R28, R40 ;  /* 0x00000028001c7202 */ /* 0x000fc60000000f00 */
[----:B------:R-:W-:Y:S01]  /*7f80*/  IMAD.WIDE.U32 R46, R15, 0x2, R46 ;  /* 0x000000020f2e7825 */ /* 0x000fe200078e002e */
[----:B------:R-:W-:Y:S02]  /*7f90*/  MOV R15, R16 ;  /* 0x00000010000f7202 */ /* 0x000fe40000000f00 */
[----:B------:R-:W-:Y:S01]  /*7fa0*/  MOV R16, R30 ;  /* 0x0000001e00107202 */ /* 0x000fe20000000f00 */
[----:B------:R-:W-:-:S04]  /*7fb0*/  IMAD.HI.U32 R23, R36, R3, RZ ;  /* 0x0000000324177227 */ /* 0x000fc800078e00ff */
[----:B------:R-:W-:-:S05]  /*7fc0*/  IMAD.WIDE.U32 R38, R3, R36, R38 ;  /* 0x0000002403267225 */ /* 0x000fca00078e0026 */
[----:B------:R-:W-:Y:S02]  /*7fd0*/  IADD3 R22, P0, P2, R39, R46, R23 ;  /* 0x0000002e27167210 */ /* 0x000fe40007a1e017 */
[----:B------:R-:W-:Y:S02]  /*7fe0*/  MOV R46, R34 ;  /* 0x00000022002e7202 */ /* 0x000fe40000000f00 */
[----:B------:R-:W-:Y:S02]  /*7ff0*/  IADD3.X R23, PT, PT, RZ, R47, RZ, P0, P2 ;  /* 0x0000002fff177210 */ /* 0x000fe400007e44ff */
[----:B------:R-:W-:Y:S01]  /*8000*/  MOV R31, R38 ;  /* 0x00000026001f7202 */ /* 0x000fe20000000f00 */
[----:B------:R-:W-:-:S04]  /*8010*/  IMAD.WIDE.U32 R22, R13, R13, R22 ;  /* 0x0000000d0d167225 */ /* 0x000fc800078e0016 */
[----:B------:R-:W-:-:S04]  /*8020*/  IMAD.WIDE.U32 R22, R0, R36, R22 ;  /* 0x0000002400167225 */ /* 0x000fc800078e0016 */
[----:B------:R-:W-:Y:S01]  /*8030*/  IMAD.HI.U32 R36, R36, R0, RZ ;  /* 0x0000000024247227 */ /* 0x000fe200078e00ff */
[----:B------:R-:W-:-:S04]  /*8040*/  MOV R32, R22 ;  /* 0x0000001600207202 */ /* 0x000fc80000000f00 */
[----:B------:R-:W-:Y:S02]  /*8050*/  IADD3 R37, P2, P3, R23, R37, R36 ;  /* 0x0000002517257210 */ /* 0x000fe40007b5e024 */
[----:B------:R-:W-:Y:S02]  /*8060*/  MOV R36, R22 ;  /* 0x0000001600247202 */ /* 0x000fe40000000f00 */
[----:B------:R-:W-:Y:S02]  /*8070*/  ISETP.GE.U32.AND P0, PT, R37, RZ, PT ;  /* 0x000000ff2500720c */ /* 0x000fe40003f06070 */
[----:B------:R-:W-:Y:S02]  /*8080*/  IADD3.X R4, PT, PT, RZ, RZ, RZ, P2, P3 ;  /* 0x000000ffff047210 */ /* 0x000fe400017e64ff */
[----:B------:R-:W-:Y:S02]  /*8090*/  MOV R23, R26 ;  /* 0x0000001a00177202 */ /* 0x000fe40000000f00 */
[----:B------:R-:W-:-:S02]  /*80a0*/  ISETP.GE.U32.AND.EX P0, PT, R4, 0x1, PT, P0 ;  /* 0x000000010400780c */ /* 0x000fc40003f06100 */
[----:B------:R-:W-:Y:S02]  /*80b0*/  MOV R22, R24 ;  /* 0x0000001800167202 */ /* 0x000fe40000000f00 */
[----:B------:R-:W-:Y:S02]  /*80c0*/  MOV R26, R42 ;  /* 0x0000002a001a7202 */ /* 0x000fe40000000f00 */
[----:B------:R-:W-:Y:S02]  /*80d0*/  MOV R4, R38 ;  /* 0x0000002600047202 */ /* 0x000fe40000000f00 */
[----:B------:R-:W-:-:S05]  /*80e0*/  MOV R13, R37 ;  /* 0x00000025000d7202 */ /* 0x000fca0000000f00 */
[----:B------:R-:W-:Y:S05]  /*80f0*/  @!P0 BRA `(.L_x_26) ;  /* 0x0000000000d08947 */ /* 0x000fea0003800000 */
[----:B------:R-:W-:Y:S02]  /*8100*/  ISETP.GE.U32.AND P0, PT, R34, R19, PT ;  /* 0x000000132200720c */ /* 0x000fe40003f06070 */
[----:B------:R-:W-:Y:S02]  /*8110*/  IADD3 R25, PT, PT, -R5, R22, RZ ;  /* 0x0000001605197210 */ /* 0x000fe40007ffe1ff */
[----:B------:R-:W-:Y:S02]  /*8120*/  IADD3 R46, PT, PT, -R19, R34, RZ ;  /* 0x00000022132e7210 */ /* 0x000fe40007ffe1ff */
[----:B------:R-:W-:Y:S02]  /*8130*/  IADD3 R24, PT, PT, R25, -0x1, RZ ;  /* 0xffffffff19187810 */ /* 0x000fe40007ffe0ff */
[----:B------:R-:W-:-:S05]  /*8140*/  MOV R34, R46 ;  /* 0x0000002e00227202 */ /* 0x000fca0000000f00 */
[----:B------:R-:W-:-:S04]  /*8150*/  @P0 IADD3 R24, PT, PT, R25, RZ, RZ ;  /* 0x000000ff19180210 */ /* 0x000fc80007ffe0ff */
        /* <DEDUP_REMOVED lines=9> */
[----:B------:R-:W-:Y:S02]  /*81f0*/  MOV R22, R24 ;  /* 0x0000001800167202 */ /* 0x000fe40000000f00 */
[----:B------:R-:W-:Y:S02]  /*8200*/  ISETP.GT.U32.AND P0, PT, R26, R20, PT ;  /* 0x000000141a00720c */ /* 0x000fe40003f04070 */
[----:B------:R-:W-:-:S04]  /*8210*/  IADD3 R20, PT, PT, -R8, R17, RZ ;  /* 0x0000001108147210 */ /* 0x000fc80007ffe1ff */
[----:B------:R-:W-:-:S07]  /*8220*/  IADD3 R27, PT, PT, R20, -0x1, RZ ;  /* 0xffffffff141b7810 */ /* 0x000fce0007ffe0ff */
[----:B------:R-:W-:Y:S02]  /*8230*/  @!P0 IADD3 R27, PT, PT, R20, RZ, RZ ;  /* 0x000000ff141b8210 */ /* 0x000fe40007ffe0ff */
[----:B------:R-:W-:Y:S02]  /*8240*/  MOV R20, R26 ;  /* 0x0000001a00147202 */ /* 0x000fe40000000f00 */
        /* <DEDUP_REMOVED lines=30> */
[----:B------:R-:W-:-:S07]  /*8430*/  MOV R37, R13 ;  /* 0x0000000d00257202 */ /* 0x000fce0000000f00 */
.L_x_26:
[----:B------:R-:W-:Y:S05]  /*8440*/  BSYNC.RECONVERGENT B2 ;  /* 0x0000000000027941 */ /* 0x000fea0003800200 */
.L_x_25:
[----:B------:R0:W-:Y:S01]  /*8450*/  STL.128 [R1+0x30], R24 ;  /* 0x0000301801007387 */ /* 0x0001e20000100c00 */
[----:B------:R-:W-:Y:S01]  /*8460*/  ISETP.GE.U32.AND P0, PT, R33, 0x2, PT ;  /* 0x000000022100780c */ /* 0x000fe20003f06070 */
[----:B------:R-:W-:Y:S01]  /*8470*/  BSSY.RECONVERGENT B2, `(.L_x_27) ;  /* 0x0000cf7000027945 */ /* 0x000fe20003800200 */
[----:B------:R-:W-:Y:S01]  /*8480*/  MOV R38, 0xffffffff ;  /* 0xffffffff00267802 */ /* 0x000fe20000000f00 */
[----:B------:R0:W-:Y:S01]  /*8490*/  STL.128 [R1+0x40], R28 ;  /* 0x0000401c01007387 */ /* 0x0001e20000100c00 */
[----:B------:R-:W-:Y:S02]  /*84a0*/  @P1 IADD3 R39, PT, PT, -R44, 0x20, RZ ;  /* 0x000000202c271810 */ /* 0x000fe40007ffe1ff */
[----:B------:R-:W-:Y:S01]  /*84b0*/  SHF.L.U32 R38, R38, R45, RZ ;  /* 0x0000002d26267219 */ /* 0x000fe200000006ff */
[----:B------:R0:W-:Y:S01]  /*84c0*/  STL.64 [R1+0x50], R36 ;  /* 0x0000502401007387 */ /* 0x0001e20000100a00 */
[----:B-----5:R-:W-:Y:S02]  /*84d0*/  SHF.R.U32.HI R35, RZ, R44, R35 ;  /* 0x0000002cff237219 */ /* 0x020fe40000011623 */
[----:B------:R-:W-:Y:S01]  /*84e0*/  @P1 SHF.L.U32 R39, R12, R39, RZ ;  /* 0x000000270c271219 */ /* 0x000fe200000006ff */
[----:B------:R0:W-:Y:S01]  /*84f0*/  STL [R1+0x2c], R46 ;  /* 0x00002c2e01007387 */ /* 0x0001e20000100800 */
[----:B------:R-:W-:-:S02]  /*8500*/  @!P1 LOP3.LUT R12, R35, R38, RZ, 0x30, !PT ;  /* 0x00000026230c9212 */ /* 0x000fc400078e30ff */
[----:B------:R-:W-:Y:S01]  /*8510*/  @P1 LOP3.LUT R12, R35, R39, R38, 0xf4, !PT ;  /* 0x00000027230c1212 */ /* 0x000fe200078ef426 */
[----:B------:R-:W-:Y:S06]  /*8520*/  @!P0 BRA `(.L_x_28) ;  /* 0x000000cc00ac8947 */ /* 0x000fec0003800000 */
[----:B0-----:R-:W-:Y:S01]  /*8530*/  IMAD.WIDE.U32 R24, R34, R34, RZ ;  /* 0x0000002222187225 */ /* 0x001fe200078e00ff */
[----:B------:R-:W-:Y:S03]  /*8540*/  BSSY.RECONVERGENT B3, `(.L_x_29) ;  /* 0x0000333000037945 */ /* 0x000fe60003800200 */
[----:B------:R-:W-:Y:S02]  /*8550*/  IMAD R60, R14, R24, RZ ;  /* 0x000000180e3c7224 */ /* 0x000fe400078e02ff */
[----:B------:R-:W-:-:S04]  /*8560*/  IMAD.HI.U32 R26, R34, R34, RZ ;  /* 0x00000022221a7227 */ /* 0x000fc800078e00ff */
[----:B------:R-:W-:-:S04]  /*8570*/  IMAD.HI.U32 R25, R19, R60, R24 ;  /* 0x0000003c13197227 */ /* 0x000fc800078e0018 */
[----:B------:R-:W-:-:S04]  /*8580*/  IMAD.HI.U32 R24, R60, R19, RZ ;  /* 0x000000133c187227 */ /* 0x000fc800078e00ff */
[----:B------:R-:W-:Y:S01]  /*8590*/  IMAD.WIDE.U32 R58, R34, 0x2, RZ ;  /* 0x00000002223a7825 */ /* 0x000fe200078e00ff */
[----:B------:R-:W-:-:S03]  /*85a0*/  IADD3 R24, P0, P1, R25, R26, R24 ;  /* 0x0000001a19187210 */ /* 0x000fc6000791e018 */
[-C--:B------:R-:W-:Y:S01]  /*85b0*/  IMAD R27, R59, R22.reuse, RZ ;  /* 0x000000163b1b7224 */ /* 0x080fe200078e02ff */
[----:B------:R-:W-:Y:S01]  /*85c0*/  IADD3.X R25, PT, PT, RZ, RZ, RZ, P0, P1 ;  /* 0x000000ffff197210 */ /* 0x000fe200007e24ff */
[----:B------:R-:W-:-:S04]  /*85d0*/  IMAD.HI.U32 R26, R22, R22, RZ ;  /* 0x00000016161a7227 */ /* 0x000fc800078e00ff */
[----:B------:R-:W-:-:S04]  /*85e0*/  IMAD.WIDE.U32 R24, R22, R22, R24 ;  /* 0x0000001616187225 */ /* 0x000fc800078e0018 */
[----:B------:R-:W-:-:S04]  /*85f0*/  IMAD.HI.U32 R29, R34, R22, RZ ;  /* 0x00000016221d7227 */ /* 0x000fc800078e00ff */
[----:B------:R-:W-:-:S04]  /*8600*/  IMAD.WIDE.U32 R24, R22, R58, R24 ;  /* 0x0000003a16187225 */ /* 0x000fc800078e0018 */
[----:B------:R-:W-:Y:S01]  /*8610*/  IMAD.WIDE.U32 R42, R22, 0x2, RZ ;  /* 0x00000002162a7825 */ /* 0x000fe200078e00ff */
[----:B------:R-:W-:-:S03]  /*8620*/  IADD3 R25, PT, PT, R25, R27, RZ ;  /* 0x0000001b19197210 */ /* 0x000fc60007ffe0ff */
[----:B------:R-:W-:Y:S02]  /*8630*/  HFMA2 R27, -RZ, RZ, 0, 0 ;  /* 0x00000000ff1b7431 */ /* 0x000fe400000001ff */
[----:B------:R-:W-:-:S04]  /*8640*/  IMAD.WIDE.U32 R40, R23, 0x2, RZ ;  /* 0x0000000217287825 */ /* 0x000fc800078e00ff */
        /* <DEDUP_REMOVED lines=10> */
[----:B------:R-:W-:Y:S02]  /*86f0*/  IMAD R29, R59, R23, RZ ;  /* 0x000000173b1d7224 */ /* 0x000fe400078e02ff */
[----:B------:R-:W-:Y:S01]  /*8700*/  IMAD.WIDE.U32 R38, R20, 0x2, RZ ;  /* 0x0000000214267825 */ /* 0x000fe200078e00ff */
[----:B------:R-:W-:-:S03]  /*8710*/  IADD3.X R25, PT, PT, RZ, R26, RZ, P0, !PT ;  /* 0x0000001aff197210 */ /* 0x000fc600007fe4ff */
[----:B------:R-:W-:-:S04]  /*8720*/  IMAD.HI.U32 R47, R20, R15, RZ ;  /* 0x0000000f142f7227 */ /* 0x000fc800078e00ff */
[----:B------:R-:W-:-:S04]  /*8730*/  IMAD.WIDE.U32 R24, R23, R23, R24 ;  /* 0x0000001717187225 */ /* 0x000fc800078e0018 */
[----:B------:R-:W-:-:S04]  /*8740*/  IMAD.HI.U32 R48, R17, R18, RZ ;  /* 0x0000001211307227 */ /* 0x000fc800078e00ff */
        /* <DEDUP_REMOVED lines=10> */
[----:B------:R-:W-:-:S03]  /*87f0*/  IADD3 R28, P0, P1, R28, R24, R29 ;  /* 0x000000181c1c7210 */ /* 0x000fc6000791e01d */
[----:B------:R-:W-:Y:S01]  /*8800*/  IMAD.HI.U32 R24, R19, R54, R26 ;  /* 0x0000003613187227 */ /* 0x000fe200078e001a */
[----:B------:R-:W-:-:S03]  /*8810*/  IADD3.X R25, PT, PT, RZ, R25, RZ, P0, P1 ;  /* 0x00000019ff197210 */ /* 0x000fc600007e24ff */
        /* <DEDUP_REMOVED lines=8> */
[----:B------:R-:W-:Y:S02]  /*88a0*/  IMAD R27, R43, R23, RZ ;  /* 0x000000172b1b7224 */ /* 0x000fe400078e02ff */
[----:B------:R-:W-:-:S05]  /*88b0*/  IMAD.WIDE.U32 R24, R23, R42, R24 ;  /* 0x0000002a17187225 */ /* 0x000fca00078e0018 */
[----:B------:R-:W-:-:S03]  /*88c0*/  IADD3 R25, PT, PT, R25, R27, RZ ;  /* 0x0000001b19197210 */ /* 0x000fc60007ffe0ff */
[----:B------:R-:W-:-:S04]  /*88d0*/  IMAD.WIDE.U32 R26, R7, R60, R24 ;  /* 0x0000003c071a7225 */ /* 0x000fc800078e0018 */
[----:B------:R-:W-:Y:S02]  /*88e0*/  HFMA2 R24, -RZ, RZ, 0, 0 ;  /* 0x00000000ff187431 */ /* 0x000fe400000001ff */
[----:B------:R-:W-:-:S04]  /*88f0*/  IMAD.HI.U32 R25, R22, R23, RZ ;  /* 0x0000001716197227 */ /* 0x000fc800078e00ff */
[----:B------:R-:W-:-:S04]  /*8900*/  IMAD.WIDE.U32 R26, R6, R56, R26 ;  /* 0x00000038061a7225 */ /* 0x000fc800078e001a */
[----:B------:R-:W-:-:S04]  /*8910*/  IMAD.HI.U32 R31, P0, R34, R20, R24 ;  /* 0x00000014221f7227 */ /* 0x000fc80007800018 */
[----:B------:R-:W-:Y:S01]  /*8920*/  IMAD.WIDE.U32 R24, R5, R54, R26 ;  /* 0x0000003605187225 */ /* 0x000fe200078e001a */
[----:B------:R-:W-:Y:S02]  /*8930*/  LEA R30, P1, R31, R28, 0x1 ;  /* 0x0000001c1f1e7211 */ /* 0x000fe400078208ff */
[----:B------:R-:W-:Y:S01]  /*8940*/  IADD3.X R36, PT, PT, RZ, RZ, RZ, P0, !PT ;  /* 0x000000ffff247210 */ /* 0x000fe200007fe4ff */
[----:B------:R-:W-:-:S04]  /*8950*/  IMAD.HI.U32 R26, R60, R7, RZ ;  /* 0x000000073c1a7227 */ /* 0x000fc800078e00ff */
        /* <DEDUP_REMOVED lines=12> */
[----:B------:R-:W-:-:S04]  /*8a20*/  IADD3.X R25, PT, PT, RZ, R25, RZ, P1, P3 ;  /* 0x00000019ff197210 */ /* 0x000fc80000fe64ff */
[----:B------:R-:W-:-:S03]  /*8a30*/  IADD3.X R25, PT, PT, RZ, R25, RZ, P0, !PT ;  /* 0x00000019ff197210 */ /* 0x000fc600007fe4ff */
[----:B------:R-:W-:-:S04]  /*8a40*/  IMAD.WIDE.U32 R24, R17, R17, R24 ;  /* 0x0000001111187225 */ /* 0x000fc800078e0018 */
[----:B------:R-:W-:-:S05]  /*8a50*/  IMAD.WIDE.U32 R24, R17, R58, R24 ;  /* 0x0000003a11187225 */ /* 0x000fca00078e0018 */
[----:B------:R-:W-:Y:S01]  /*8a60*/  IADD3 R25, PT, PT, R25, R27, RZ ;  /* 0x0000001b19197210 */ /* 0x000fe20007ffe0ff */
[----:B------:R-:W-:Y:S02]  /*8a70*/  IMAD R27, R43, R20, RZ ;  /* 0x000000142b1b7224 */ /* 0x000fe400078e02ff */
[----:B------:R-:W-:-:S05]  /*8a80*/  IMAD.WIDE.U32 R24, R20, R42, R24 ;  /* 0x0000002a14187225 */ /* 0x000fca00078e0018 */
[----:B------:R-:W-:Y:S01]  /*8a90*/  IADD3 R27, PT, PT, R25, R27, RZ ;  /* 0x0000001b191b7210 */ /* 0x000fe20007ffe0ff */
[----:B------:R-:W-:Y:S01]  /*8aa0*/  IMAD.HI.U32 R25, R22, R20, RZ ;  /* 0x0000001416197227 */ /* 0x000fe200078e00ff */
[----:B------:R-:W-:-:S03]  /*8ab0*/  MOV R26, R24 ;  /* 0x00000018001a7202 */ /* 0x000fc60000000f00 */
[----:B------:R-:W-:Y:S02]  /*8ac0*/  HFMA2 R24, -RZ, RZ, 0, 0 ;  /* 0x00000000ff187431 */ /* 0x000fe400000001ff */
[----:B------:R-:W-:-:S04]  /*8ad0*/  IMAD.WIDE.U32 R26, R8, R60, R26 ;  /* 0x0000003c081a7225 */ /* 0x000fc800078e001a */
[----:B------:R-:W-:-:S04]  /*8ae0*/  IMAD.WIDE.U32 R26, R7, R56, R26 ;  /* 0x00000038071a7225 */ /* 0x000fc800078e001a */
[----:B------:R-:W-:-:S04]  /*8af0*/  IMAD.HI.U32 R29, P0, R34, R17, R24 ;  /* 0x00000011221d7227 */ /* 0x000fc80007800018 */
[----:B------:R-:W-:Y:S01]  /*8b00*/  IMAD.WIDE.U32 R26, R6, R54, R26 ;  /* 0x00000036061a7225 */ /* 0x000fe200078e001a */
[----:B------:R-:W-:Y:S02]  /*8b10*/  LEA R28, P1, R29, R28, 0x1 ;  /* 0x0000001c1d1c7211 */ /* 0x000fe400078208ff */
[----:B------:R-:W-:Y:S01]  /*8b20*/  IADD3.X R30, PT, PT, RZ, RZ, RZ, P0, !PT ;  /* 0x000000ffff1e7210 */ /* 0x000fe200007fe4ff */
[----:B------:R-:W-:-:S03]  /*8b30*/  IMAD.HI.U32 R24, R60, R8, RZ ;  /* 0x000000083c187227 */ /* 0x000fc600078e00ff */
[----:B------:R-:W-:Y:S01]  /*8b40*/  LEA.HI.X R29, R29, RZ, R30, 0x1, P1 ;  /* 0x000000ff1d1d7211 */ /* 0x000fe200008f0c1e */
        /* <DEDUP_REMOVED lines=8> */
[----:B------:R-:W-:-:S04]  /*8bd0*/  IMAD.HI.U32 R30, R46, R6, RZ ;  /* 0x000000062e1e7227 */ /* 0x000fc800078e00ff */
        /* <DEDUP_REMOVED lines=9> */
[----:B------:R-:W-:-:S04]  /*8c70*/  IMAD.HI.U32 R26, R18, R18, RZ ;  /* 0x00000012121a7227 */ /* 0x000fc800078e00ff */
[----:B------:R-:W-:-:S05]  /*8c80*/  IMAD.WIDE.U32 R24, R18, R58, R24 ;  /* 0x0000003a12187225 */ /* 0x000fca00078e0018 */
[----:B------:R-:W-:Y:S01]  /*8c90*/  IADD3 R25, PT, PT, R25, R27, RZ ;  /* 0x0000001b19197210 */ /* 0x000fe20007ffe0ff */
[----:B------:R-:W-:Y:S02]  /*8ca0*/  IMAD R27, R43, R17, RZ ;  /* 0x000000112b1b7224 */ /* 0x000fe400078e02ff */
[----:B------:R-:W-:-:S05]  /*8cb0*/  IMAD.WIDE.U32 R24, R17, R42, R24 ;  /* 0x0000002a11187225 */ /* 0x000fca00078e0018 */
[----:B------:R-:W-:Y:S01]  /*8cc0*/  IADD3 R25, PT, PT, R25, R27, RZ ;  /* 0x0000001b19197210 */ /* 0x000fe20007ffe0ff */
[----:B------:R-:W-:Y:S02]  /*8cd0*/  IMAD R27, R41, R20, RZ ;  /* 0x00000014291b7224 */ /* 0x000fe400078e02ff */
        /* <DEDUP_REMOVED lines=14> */
[----:B------:R-:W-:Y:S01]  /*8dc0*/  IMAD.WIDE.U32 R24, R6, R46, R24 ;  /* 0x0000002e06187225 */ /* 0x000fe200078e0018 */
[----:B------:R-:W-:Y:S02]  /*8dd0*/  IADD3 R29, P2, P3, R30, R31, R29 ;  /* 0x0000001f1e1d7210 */ /* 0x000fe40007b5e01d */
[----:B------:R-:W-:Y:S01]  /*8de0*/  IADD3.X R30, PT, PT, RZ, R35, RZ, P0, P1 ;  /* 0x00000023ff1e7210 */ /* 0x000fe200007e24ff */
[----:B------:R-:W-:-:S04]  /*8df0*/  IMAD.HI.U32 R26, R52, R5, RZ ;  /* 0x00000005341a7227 */ /* 0x000fc800078e00ff */
[----:B------:R-:W-:-:S04]  /*8e00*/  IMAD.WIDE.U32 R24, R5, R52, R24 ;  /* 0x0000003405187225 */ /* 0x000fc800078e0018 */
[----:B------:R-:W-:-:S04]  /*8e10*/  IMAD R28, R14, R24, RZ ;  /* 0x000000180e1c7224 */ /* 0x000fc800078e02ff */
[----:B------:R-:W-:-:S04]  /*8e20*/  IMAD.HI.U32 R27, R28, R19, RZ ;  /* 0x000000131c1b7227 */ /* 0x000fc800078e00ff */
[----:B------:R-:W-:Y:S01]  /*8e30*/  IMAD.HI.U32 R24, R19, R28, R24 ;  /* 0x0000001c13187227 */ /* 0x000fe200078e0018 */
[----:B------:R-:W-:Y:S02]  /*8e40*/  IADD3 R27, P0, P1, R27, R29, R26 ;  /* 0x0000001d1b1b7210 */ /* 0x000fe4000791e01a */
[----:B------:R-:W-:Y:S01]  /*8e50*/  IADD3.X R25, PT, PT, RZ, R30, RZ, P2, P3 ;  /* 0x0000001eff197210 */ /* 0x000fe200017e64ff */
[----:B------:R-:W-:Y:S01]  /*8e60*/  IMAD.HI.U32 R26, R34, R15, RZ ;  /* 0x0000000f221a7227 */ /* 0x000fe200078e00ff */
[----:B------:R-:W-:Y:S02]  /*8e70*/  IADD3 R24, P2, PT, R24, R27, RZ ;  /* 0x0000001b18187210 */ /* 0x000fe40007f5e0ff */
[----:B------:R-:W-:Y:S01]  /*8e80*/  IADD3.X R25, PT, PT, RZ, R25, RZ, P0, P1 ;  /* 0x00000019ff197210 */ /* 0x000fe200007e24ff */
[----:B------:R-:W-:Y:S02]  /*8e90*/  IMAD R27, R59, R15, RZ ;  /* 0x0000000f3b1b7224 */ /* 0x000fe400078e02ff */
[----:B------:R-:W-:Y:S01]  /*8ea0*/  IMAD.HI.U32 R29, R22, R18, RZ ;  /* 0x00000012161d7227 */ /* 0x000fe200078e00ff */
[----:B------:R-:W-:-:S03]  /*8eb0*/  IADD3.X R25, PT, PT, RZ, R25, RZ, P2, !PT ;  /* 0x00000019ff197210 */ /* 0x000fc600017fe4ff */
[----:B------:R-:W-:-:S04]  /*8ec0*/  IMAD.HI.U32 R30, R23, R17, RZ ;  /* 0x00000011171e7227 */ /* 0x000fc800078e00ff */
[----:B------:R-:W-:Y:S01]  /*8ed0*/  IMAD.WIDE.U32 R24, R15, R15, R24 ;  /* 0x0000000f0f187225 */ /* 0x000fe200078e0018 */
[----:B------:R-:W-:-:S03]  /*8ee0*/  IADD3 R30, P0, P1, R30, R26, R29 ;  /* 0x0000001a1e1e7210 */ /* 0x000fc6000791e01d */
[----:B------:R-:W-:Y:S01]  /*8ef0*/  IMAD.HI.U32 R26, R60, R10, RZ ;  /* 0x0000000a3c1a7227 */ /* 0x000fe200078e00ff */
[----:B------:R-:W-:-:S03]  /*8f00*/  IADD3.X R35, PT, PT, RZ, RZ, RZ, P0, P1 ;  /* 0x000000ffff237210 */ /* 0x000fc600007e24ff */
[----:B------:R-:W-:-:S04]  /*8f10*/  IMAD.WIDE.U32 R24, R15, R58, R24 ;  /* 0x0000003a0f187225 */ /* 0x000fc800078e0018 */
[----:B------:R-:W-:Y:S01]  /*8f20*/  IMAD.HI.U32 R29, R56, R9, RZ ;  /* 0x00000009381d7227 */ /* 0x000fe200078e00ff */
[----:B------:R-:W-:-:S03]  /*8f30*/  IADD3 R25, PT, PT, R25, R27, RZ ;  /* 0x0000001b19197210 */ /* 0x000fc60007ffe0ff */
        /* <DEDUP_REMOVED lines=8> */
[----:B------:R-:W-:-:S04]  /*8fc0*/  LEA R31, P0, R30, R27, 0x1 ;  /* 0x0000001b1e1f7211 */ /* 0x000fc800078008ff */
        /* <DEDUP_REMOVED lines=15> */
[----:B------:R-:W-:Y:S01]  /*90c0*/  IMAD R26, R14, R24, RZ ;  /* 0x000000180e1a7224 */ /* 0x000fe200078e02ff */
[----:B------:R-:W-:Y:S01]  /*90d0*/  IADD3.X R30, PT, PT, RZ, R35, RZ, P0, P1 ;  /* 0x00000023ff1e7210 */ /* 0x000fe200007e24ff */
[----:B------:R-:W-:-:S04]  /*90e0*/  IMAD.HI.U32 R31, R22, R15, RZ ;  /* 0x0000000f161f7227 */ /* 0x000fc800078e00ff */
[----:B------:R-:W-:-:S04]  /*90f0*/  IMAD.HI.U32 R24, R19, R26, R24 ;  /* 0x0000001a13187227 */ /* 0x000fc800078e0018 */
[----:B------:R-:W-:-:S05]  /*9100*/  IMAD.HI.U32 R25, R26, R19, RZ ;  /* 0x000000131a197227 */ /* 0x000fca00078e00ff */
[----:B------:R-:W-:Y:S01]  /*9110*/  IADD3 R24, P0, P1, R24, R29, R25 ;  /* 0x0000001d18187210 */ /* 0x000fe2000791e019 */
[----:B------:R-:W-:-:S03]  /*9120*/  IMAD R29, R59, R16, RZ ;  /* 0x000000103b1d7224 */ /* 0x000fc600078e02ff */
[----:B------:R-:W-:Y:S01]  /*9130*/  IADD3.X R25, PT, PT, RZ, R30, RZ, P0, P1 ;  /* 0x0000001eff197210 */ /* 0x000fe200007e24ff */
[----:B------:R-:W-:-:S04]  /*9140*/  IMAD.HI.U32 R30, R34, R16, RZ ;  /* 0x00000010221e7227 */ /* 0x000fc800078e00ff */
[----:B------:R-:W-:-:S04]  /*9150*/  IMAD.WIDE.U32 R24, R16, R16, R24 ;  /* 0x0000001010187225 */ /* 0x000fc800078e0018 */
        /* <DEDUP_REMOVED lines=22> */
[----:B------:R-:W-:-:S03]  /*92c0*/  IADD3.X R35, PT, PT, RZ, R35, RZ, P2, !PT ;  /* 0x00000023ff237210 */ /* 0x000fc600017fe4ff */
[----:B------:R-:W-:-:S04]  /*92d0*/  IMAD.HI.U32 R24, R60, R11, RZ ;  /* 0x0000000b3c187227 */ /* 0x000fc800078e00ff */
[----:B------:R-:W-:Y:S01]  /*92e0*/  IMAD.WIDE.U32 R30, R7, R52, R36 ;  /* 0x00000034071e7225 */ /* 0x000fe200078e0024 */
[----:B------:R-:W-:-:S03]  /*92f0*/  LEA R37, P0, R44, R25, 0x1 ;  /* 0x000000192c257211 */ /* 0x000fc600078008ff */
[----:B------:R-:W-:Y:S01]  /*9300*/  IMAD.HI.U32 R36, R46, R8, RZ ;  /* 0x000000082e247227 */ /* 0x000fe200078e00ff */
[----:B------:R-:W-:Y:S02]  /*9310*/  LEA.HI.X R44, R44, RZ, R35, 0x1, P0 ;  /* 0x000000ff2c2c7211 */ /* 0x000fe400000f0c23 */
[----:B------:R-:W-:Y:S01]  /*9320*/  IADD3 R37, P0, P1, R29, R37, R24 ;  /* 0x000000251d257210 */ /* 0x000fe2000791e018 */
[----:B------:R-:W-:-:S03]  /*9330*/  IMAD.WIDE.U32 R30, R6, R28, R30 ;  /* 0x0000001c061e7225 */ /* 0x000fc600078e001e */
[----:B------:R-:W-:Y:S01]  /*9340*/  IADD3.X R44, PT, PT, RZ, R44, RZ, P0, P1 ;  /* 0x0000002cff2c7210 */ /* 0x000fe200007e24ff */
[----:B------:R-:W-:-:S04]  /*9350*/  IMAD.HI.U32 R35, R54, R9, RZ ;  /* 0x0000000936237227 */ /* 0x000fc800078e00ff */
        /* <DEDUP_REMOVED lines=16> */
[----:B------:R-:W-:Y:S01]  /*9460*/  IADD3.X R31, PT, PT, RZ, R24, RZ, P0, !PT ;  /* 0x00000018ff1f7210 */ /* 0x000fe200007fe4ff */
        /* <DEDUP_REMOVED lines=44> */
[----:B------:R-:W-:Y:S01]  /*9730*/  IMAD R24, R14, R30, RZ ;  /* 0x0000001e0e187224 */ /* 0x000fe200078e02ff */
[----:B------:R-:W-:-:S03]  /*9740*/  IADD3 R35, P0, P1, R36, R37, R35 ;  /* 0x0000002524237210 */ /* 0x000fc6000791e023 */
[----:B------:R-:W-:Y:S01]  /*9750*/  IMAD.HI.U32 R30, R19, R24, R30 ;  /* 0x00000018131e7227 */ /* 0x000fe200078e001e */
[----:B------:R-:W-:-:S03]  /*9760*/  IADD3.X R36, PT, PT, RZ, R44, RZ, P0, P1 ;  /* 0x0000002cff247210 */ /* 0x000fc600007e24ff */
[----:B------:R-:W-:-:S05]  /*9770*/  IMAD.HI.U32 R31, R24, R19, RZ ;  /* 0x00000013181f7227 */ /* 0x000fca00078e00ff */
[----:B------:R-:W-:Y:S01]  /*9780*/  IADD3 R30, P0, P1, R30, R35, R31 ;  /* 0x000000231e1e7210 */ /* 0x000fe2000791e01f */
[----:B------:R-:W-:-:S03]  /*9790*/  IMAD R35, R59, R32, RZ ;  /* 0x000000203b237224 */ /* 0x000fc600078e02ff */
[----:B------:R-:W-:Y:S01]  /*97a0*/  IADD3.X R31, PT, PT, RZ, R36, RZ, P0, P1 ;  /* 0x00000024ff1f7210 */ /* 0x000fe200007e24ff */
[----:B------:R-:W-:-:S04]  /*97b0*/  IMAD.WIDE.U32 R36, R17, 0x2, RZ ;  /* 0x0000000211247825 */ /* 0x000fc800078e00ff */
        /* <DEDUP_REMOVED lines=23> */
[----:B------:R-:W-:-:S03]  /*9930*/  IADD3 R31, P5, P6, R48, R31, R47 ;  /* 0x0000001f301f7210 */ /* 0x000fc60007ebe02f */
[----:B------:R-:W-:Y:S01]  /*9940*/  IMAD.WIDE.U32 R44, R10, R46, R44 ;  /* 0x0000002e0a2c7225 */ /* 0x000fe200078e002c */
[----:B------:R-:W-:-:S03]  /*9950*/  LEA R49, P0, R31, R30, 0x1 ;  /* 0x0000001e1f317211 */ /* 0x000fc600078008ff */
[----:B------:R-:W-:-:S04]  /*9960*/  IMAD.HI.U32 R35, R60, R3, RZ ;  /* 0x000000033c237227 */ /* 0x000fc800078e00ff */
[----:B------:R-:W-:-:S04]  /*9970*/  IMAD.WIDE.U32 R44, R9, R52, R44 ;  /* 0x00000034092c7225 */ /* 0x000fc800078e002c */
[----:B------:R-:W-:-:S04]  /*9980*/  IMAD.HI.U32 R48, R56, R2, RZ ;  /* 0x0000000238307227 */ /* 0x000fc800078e00ff */
[----:B------:R-:W-:Y:S01]  /*9990*/  IMAD.WIDE.U32 R44, R8, R28, R44 ;  /* 0x0000001c082c7225 */ /* 0x000fe200078e002c */
[----:B------:R-:W-:Y:S02]  /*99a0*/  IADD3 R49, P1, P2, R48, R49, R35 ;  /* 0x0000003130317210 */ /* 0x000fe40007a3e023 */
[----:B------:R-:W-:Y:S01]  /*99b0*/  IADD3.X R35, PT, PT, RZ, RZ, RZ, P3, P4 ;  /* 0x000000ffff237210 */ /* 0x000fe20001fe84ff */
[----:B------:R-:W-:-:S03]  /*99c0*/  IMAD.HI.U32 R47, R54, R11, RZ ;  /* 0x0000000b362f7227 */ /* 0x000fc600078e00ff */
[----:B------:R-:W-:Y:S01]  /*99d0*/  IADD3.X R51, PT, PT, RZ, R35, RZ, P5, P6 ;  /* 0x00000023ff337210 */ /* 0x000fe20002fec4ff */
[----:B------:R-:W-:-:S04]  /*99e0*/  IMAD.HI.U32 R48, R46, R10, RZ ;  /* 0x0000000a2e307227 */ /* 0x000fc800078e00ff */
[----:B------:R-:W-:Y:S01]  /*99f0*/  IMAD.WIDE.U32 R44, R7, R26, R44 ;  /* 0x0000001a072c7225 */ /* 0x000fe200078e002c */
[----:B------:R-:W-:-:S03]  /*9a00*/  IADD3 R49, P3, P4, R48, R49, R47 ;  /* 0x0000003130317210 */ /* 0x000fc60007c7e02f */
[----:B------:R-:W-:-:S04]  /*9a10*/  IMAD.HI.U32 R47, R52, R9, RZ ;  /* 0x00000009342f7227 */ /* 0x000fc800078e00ff */
[----:B------:R-:W-:-:S04]  /*9a20*/  IMAD.HI.U32 R48, R28, R8, RZ ;  /* 0x000000081c307227 */ /* 0x000fc800078e00ff */
[----:B------:R-:W-:Y:S01]  /*9a30*/  IMAD.WIDE.U32 R44, R6, R50, R44 ;  /* 0x00000032062c7225 */ /* 0x000fe200078e002c */
[----:B------:R-:W-:Y:S02]  /*9a40*/  IADD3 R35, P5, P6, R48, R49, R47 ;  /* 0x0000003130237210 */ /* 0x000fe40007ebe02f */
[----:B------:R-:W-:Y:S01]  /*9a50*/  LEA.HI.X R49, R31, RZ, R51, 0x1, P0 ;  /* 0x000000ff1f317211 */ /* 0x000fe200000f0c33 */
[----:B------:R-:W-:-:S03]  /*9a60*/  IMAD.HI.U32 R48, R26, R7, RZ ;  /* 0x000000071a307227 */ /* 0x000fc600078e00ff */
[----:B------:R-:W-:Y:S01]  /*9a70*/  IADD3.X R49, PT, PT, RZ, R49, RZ, P1, P2 ;  /* 0x00000031ff317210 */ /* 0x000fe20000fe44ff */
[----:B------:R-:W-:-:S03]  /*9a80*/  IMAD.HI.U32 R31, R50, R6, RZ ;  /* 0x00000006321f7227 */ /* 0x000fc600078e00ff */
[----:B------:R-:W-:Y:S01]  /*9a90*/  IADD3.X R49, PT, PT, RZ, R49, RZ, P3, P4 ;  /* 0x00000031ff317210 */ /* 0x000fe20001fe84ff */
[----:B------:R-:W-:Y:S01]  /*9aa0*/  IMAD.WIDE.U32 R44, R5, R24, R44 ;  /* 0x00000018052c7225 */ /* 0x000fe200078e002c */
[----:B------:R-:W-:-:S03]  /*9ab0*/  IADD3 R47, P1, P0, R31, R35, R48 ;  /* 0x000000231f2f7210 */ /* 0x000fc6000783e030 */
[----:B------:R-:W-:Y:S02]  /*9ac0*/  IMAD R48, R14, R44, RZ ;  /* 0x0000002c0e307224 */ /* 0x000fe400078e02ff */
[----:B------:R-:W-:-:S04]  /*9ad0*/  IMAD.HI.U32 R31, R24, R5, RZ ;  /* 0x00000005181f7227 */ /* 0x000fc800078e00ff */
[----:B------:R-:W-:-:S04]  /*9ae0*/  IMAD.HI.U32 R35, R48, R19, RZ ;  /* 0x0000001330237227 */ /* 0x000fc800078e00ff */
[----:B------:R-:W-:Y:S01]  /*9af0*/  IMAD.HI.U32 R44, R19, R48, R44 ;  /* 0x00000030132c7227 */ /* 0x000fe200078e002c */
[----:B------:R-:W-:Y:S02]  /*9b00*/  IADD3.X R45, PT, PT, RZ, R49, RZ, P5, P6 ;  /* 0x00000031ff2d7210 */ /* 0x000fe40002fec4ff */
[----:B------:R-:W-:Y:S01]  /*9b10*/  IADD3 R31, P2, P3, R35, R47, R31 ;  /* 0x0000002f231f7210 */ /* 0x000fe20007b5e01f */
[----:B------:R-:W-:Y:S01]  /*9b20*/  IMAD.HI.U32 R47, R23, R4, RZ ;  /* 0x00000004172f7227 */ /* 0x000fe200078e00ff */
[----:B------:R-:W-:Y:S02]  /*9b30*/  IADD3.X R35, PT, PT, RZ, R45, RZ, P1, P0 ;  /* 0x0000002dff237210 */ /* 0x000fe40000fe04ff */
[----:B------:R-:W-:Y:S02]  /*9b40*/  IADD3 R44, P0, PT, R44, R31, RZ ;  /* 0x0000001f2c2c7210 */ /* 0x000fe40007f1e0ff */
[----:B------:R-:W-:-:S04]  /*9b50*/  IADD3.X R31, PT, PT, RZ, R35, RZ, P2, P3 ;  /* 0x00000023ff1f7210 */ /* 0x000fc800017e64ff */
[----:B------:R-:W-:Y:S01]  /*9b60*/  IADD3.X R45, PT, PT, RZ, R31, RZ, P0, !PT ;  /* 0x0000001fff2d7210 */ /* 0x000fe200007fe4ff */
[-C--:B------:R-:W-:Y:S02]  /*9b70*/  IMAD R31, R59, R13.reuse, RZ ;  /* 0x0000000d3b1f7224 */ /* 0x080fe400078e02ff */
[----:B------:R-:W-:-:S04]  /*9b80*/  IMAD.WIDE.U32 R44, R13, R13, R44 ;  /* 0x0000000d0d2c7225 */ /* 0x000fc800078e002c */
[----:B------:R-:W-:-:S04]  /*9b90*/  IMAD.WIDE.U32 R44, R13, R58, R44 ;  /* 0x0000003a0d2c7225 */ /* 0x000fc800078e002c */
[----:B------:R-:W-:Y:S01]  /*9ba0*/  IMAD.HI.U32 R58, R22, R32, RZ ;  /* 0x00000020163a7227 */ /* 0x000fe200078e00ff */
[----:B------:R-:W-:-:S03]  /*9bb0*/  IADD3 R45, PT, PT, R45, R31, RZ ;  /* 0x0000001f2d2d7210 */ /* 0x000fc60007ffe0ff */
[----:B------:R-:W-:Y:S02]  /*9bc0*/  IMAD R31, R43, R32, RZ ;  /* 0x000000202b1f7224 */ /* 0x000fe400078e02ff */
        /* <DEDUP_REMOVED lines=16> */
[----:B------:R-:W-:-:S03]  /*9cd0*/  IADD3.X R49, PT, PT, RZ, RZ, RZ, P0, P1 ;  /* 0x000000ffff317210 */ /* 0x000fc600007e24ff */
[----:B------:R-:W-:-:S04]  /*9ce0*/  IMAD.WIDE.U32 R34, R3, R56, R44 ;  /* 0x0000003803227225 */ /* 0x000fc800078e002c */
[----:B------:R-:W-:-:S04]  /*9cf0*/  IMAD.HI.U32 R44, R20, R16, RZ ;  /* 0x00000010142c7227 */ /* 0x000fc800078e00ff */
[----:B------:R-:W-:Y:S01]  /*9d00*/  IMAD.WIDE.U32 R34, R2, R54, R34 ;  /* 0x0000003602227225 */ /* 0x000fe200078e0022 */
[----:B------:R-:W-:-:S03]  /*9d10*/  IADD3 R44, P2, P3, R31, R47, R44 ;  /* 0x0000002f1f2c7210 */ /* 0x000fc60007b5e02c */
[----:B------:R-:W-:Y:S01]  /*9d20*/  IMAD.HI.U32 R47, R13, R13, RZ ;  /* 0x0000000d0d2f7227 */ /* 0x000fe200078e00ff */
[----:B------:R-:W-:-:S03]  /*9d30*/  IADD3.X R49, PT, PT, RZ, R49, RZ, P2, P3 ;  /* 0x00000031ff317210 */ /* 0x000fc600017e64ff */
[----:B------:R-:W-:Y:S01]  /*9d40*/  IMAD.WIDE.U32 R34, R11, R46, R34 ;  /* 0x0000002e0b227225 */ /* 0x000fe200078e0022 */
[----:B------:R-:W-:-:S03]  /*9d50*/  LEA R45, P0, R44, R47, 0x1 ;  /* 0x0000002f2c2d7211 */ /* 0x000fc600078008ff */
[----:B------:R-:W-:Y:S01]  /*9d60*/  IMAD.HI.U32 R60, R60, R0, RZ ;  /* 0x000000003c3c7227 */ /* 0x000fe200078e00ff */
[----:B------:R-:W-:-:S03]  /*9d70*/  LEA.HI.X R49, R44, RZ, R49, 0x1, P0 ;  /* 0x000000ff2c317211 */ /* 0x000fc600000f0c31 */
        /* <DEDUP_REMOVED lines=27> */
[----:B------:R-:W-:-:S04]  /*9f30*/  IMAD.HI.U32 R35, R58, R19, RZ ;  /* 0x000000133a237227 */ /* 0x000fc800078e00ff */
[----:B------:R-:W-:Y:S01]  /*9f40*/  IMAD.HI.U32 R49, R17, R16, RZ ;  /* 0x0000001011317227 */ /* 0x000fe200078e00ff */
[----:B------:R-:W-:-:S03]  /*9f50*/  IADD3 R34, P0, P1, R34, R31, R35 ;  /* 0x0000001f22227210 */ /* 0x000fc6000791e023 */
[----:B------:R-:W-:Y:S01]  /*9f60*/  IMAD R31, R43, R13, RZ ;  /* 0x0000000d2b1f7224 */ /* 0x000fe200078e02ff */
[----:B------:R-:W-:-:S03]  /*9f70*/  IADD3.X R35, PT, PT, RZ, R44, RZ, P0, P1 ;  /* 0x0000002cff237210 */ /* 0x000fc600007e24ff */
[----:B------:R-:W-:-:S05]  /*9f80*/  IMAD.WIDE.U32 R34, R13, R42, R34 ;  /* 0x0000002a0d227225 */ /* 0x000fca00078e0022 */
[----:B------:R-:W-:Y:S01]  /*9f90*/  IADD3 R35, PT, PT, R35, R31, RZ ;  /* 0x0000001f23237210 */ /* 0x000fe20007ffe0ff */
[----:B------:R-:W-:Y:S02]  /*9fa0*/  IMAD R31, R41, R32, RZ ;  /* 0x00000020291f7224 */ /* 0x000fe400078e02ff */
[----:B------:R-:W-:-:S05]  /*9fb0*/  IMAD.WIDE.U32 R34, R32, R40, R34 ;  /* 0x0000002820227225 */ /* 0x000fca00078e0022 */
[----:B------:R-:W-:Y:S01]  /*9fc0*/  IADD3 R35, PT, PT, R35, R31, RZ ;  /* 0x0000001f23237210 */ /* 0x000fe20007ffe0ff */
[----:B------:R-:W-:Y:S02]  /*9fd0*/  IMAD R31, R39, R4, RZ ;  /* 0x00000004271f7224 */ /* 0x000fe400078e02ff */
[----:B------:R-:W-:-:S04]  /*9fe0*/  IMAD.WIDE.U32 R42, R4, R38, R34 ;  /* 0x00000026042a7225 */ /* 0x000fc800078e0022 */
[----:B------:R-:W-:Y:S01]  /*9ff0*/  IMAD.WIDE.U32 R34, R18, 0x2, RZ ;  /* 0x0000000212227825 */ /* 0x000fe200078e00ff */
[----:B------:R-:W-:-:S03]  /*a000*/  IADD3 R43, PT, PT, R43, R31, RZ ;  /* 0x0000001f2b2b7210 */ /* 0x000fc60007ffe0ff */
[----:B------:R-:W-:Y:S02]  /*a010*/  IMAD R31, R37, R16, RZ ;  /* 0x00000010251f7224 */ /* 0x000fe400078e02ff */
[----:B------:R-:W-:-:S04]  /*a020*/  IMAD.WIDE.U32 R42, R16, R36, R42 ;  /* 0x00000024102a7225 */ /* 0x000fc800078e002a */
[----:B------:R-:W-:Y:S01]  /*a030*/  IMAD R51, R35, R15, RZ ;  /* 0x0000000f23337224 */ /* 0x000fe200078e02ff */
[----:B------:R-:W-:Y:S01]  /*a040*/  IADD3 R43, PT, PT, R43, R31, RZ ;  /* 0x0000001f2b2b7210 */ /* 0x000fe20007ffe0ff */
[----:B------:R-:W-:-:S04]  /*a050*/  IMAD.HI.U32 R31, R20, R4, RZ ;  /* 0x00000004141f7227 */ /* 0x000fc800078e00ff */
[----:B------:R-:W-:Y:S01]  /*a060*/  IMAD.WIDE.U32 R44, R15, R34, R42 ;  /* 0x000000220f2c7225 */ /* 0x000fe200078e002a */
[----:B------:R-:W-:Y:S02]  /*a070*/  IADD3 R43, P0, P1, R49, R22, R31 ;  /* 0x00000016312b7210 */ /* 0x000fe4000791e01f */
[----:B------:R-:W-:Y:S01]  /*a080*/  MOV R42, RZ ;  /* 0x000000ff002a7202 */ /* 0x000fe20000000f00 */
[----:B------:R-:W-:Y:S01]  /*a090*/  IMAD.HI.U32 R31, R23, R32, RZ ;  /* 0x00000020171f7227 */ /* 0x000fe200078e00ff */
[----:B------:R-:W-:Y:S02]  /*a0a0*/  IADD3 R45, PT, PT, R45, R51, RZ ;  /* 0x000000332d2d7210 */ /* 0x000fe40007ffe0ff */
[----:B------:R-:W-:Y:S01]  /*a0b0*/  IADD3.X R22, PT, PT, RZ, RZ, RZ, P0, P1 ;  /* 0x000000ffff167210 */ /* 0x000fe200007e24ff */
        /* <DEDUP_REMOVED lines=89> */
[----:B------:R-:W-:-:S03]  /*a650*/  IMAD.HI.U32 R31, R15, R16, RZ ;  /* 0x000000100f1f7227 */ /* 0x000fc600078e00ff */
[----:B------:R-:W-:Y:S01]  /*a660*/  IADD3.X R23, PT, PT, RZ, R27, RZ, P0, !PT ;  /* 0x0000001bff177210 */ /* 0x000fe200007fe4ff */
[----:B------:R-:W-:Y:S02]  /*a670*/  IMAD R27, R39, R13, RZ ;  /* 0x0000000d271b7224 */ /* 0x000fe400078e02ff */
[----:B------:R-:W-:-:S05]  /*a680*/  IMAD.WIDE.U32 R22, R13, R38, R22 ;  /* 0x000000260d167225 */ /* 0x000fca00078e0016 */
[----:B------:R-:W-:Y:S01]  /*a690*/  IADD3 R23, PT, PT, R23, R27, RZ ;  /* 0x0000001b17177210 */ /* 0x000fe20007ffe0ff */
[----:B------:R-:W-:Y:S02]  /*a6a0*/  IMAD R27, R37, R32, RZ ;  /* 0x00000020251b7224 */ /* 0x000fe400078e02ff */
        /* <DEDUP_REMOVED lines=9> */
[----:B------:R-:W-:Y:S02]  /*a740*/  IMAD R41, R23, R16, RZ ;  /* 0x0000001017297224 */ /* 0x000fe400078e02ff */
        /* <DEDUP_REMOVED lines=29> */
[----:B------:R-:W-:Y:S01]  /*a920*/  HFMA2 R31, -RZ, RZ, 0, 0 ;  /* 0x00000000ff1f7431 */ /* 0x000fe200000001ff */
[----:B------:R-:W-:Y:S02]  /*a930*/  IADD3.X R20, PT, PT, RZ, R41, RZ, P0, P1 ;  /* 0x00000029ff147210 */ /* 0x000fe400007e24ff */
[----:B------:R-:W-:Y:S01]  /*a940*/  IADD3 R42, P0, PT, R39, R27, RZ ;  /* 0x0000001b272a7210 */ /* 0x000fe20007f1e0ff */
[----:B------:R-:W-:-:S03]  /*a950*/  IMAD R27, R37, R13, RZ ;  /* 0x0000000d251b7224 */ /* 0x000fc600078e02ff */
[----:B------:R-:W-:-:S03]  /*a960*/  IADD3.X R43, PT, PT, RZ, R20, RZ, P0, !PT ;  /* 0x00000014ff2b7210 */ /* 0x000fc600007fe4ff */
[----:B------:R-:W-:-:S05]  /*a970*/  IMAD.WIDE.U32 R36, R13, R36, R42 ;  /* 0x000000240d247225 */ /* 0x000fca00078e002a */
[----:B------:R-:W-:Y:S01]  /*a980*/  IADD3 R37, PT, PT, R37, R27, RZ ;  /* 0x0000001b25257210 */ /* 0x000fe20007ffe0ff */
[----:B------:R-:W-:Y:S02]  /*a990*/  IMAD R27, R35, R32, RZ ;  /* 0x00000020231b7224 */ /* 0x000fe400078e02ff */
[----:B------:R-:W-:-:S04]  /*a9a0*/  IMAD.WIDE.U32 R42, R32, R34, R36 ;  /* 0x00000022202a7225 */ /* 0x000fc800078e0024 */
[----:B------:R-:W-:Y:S02]  /*a9b0*/  HFMA2 R36, -RZ, RZ, 0, 0 ;  /* 0x00000000ff247431 */ /* 0x000fe400000001ff */
[----:B------:R-:W-:Y:S01]  /*a9c0*/  IMAD.HI.U32 R37, R15, R4, RZ ;  /* 0x000000040f257227 */ /* 0x000fe200078e00ff */
[----:B------:R-:W-:-:S03]  /*a9d0*/  IADD3 R43, PT, PT, R43, R27, RZ ;  /* 0x0000001b2b2b7210 */ /* 0x000fc60007ffe0ff */
[----:B------:R-:W-:Y:S02]  /*a9e0*/  IMAD R27, R23, R4, RZ ;  /* 0x00000004171b7224 */ /* 0x000fe400078e02ff */
[----:B------:R-:W-:-:S04]  /*a9f0*/  IMAD.WIDE.U32 R42, R4, R22, R42 ;  /* 0x00000016042a7225 */ /* 0x000fc800078e002a */
[----:B------:R-:W-:Y:S01]  /*aa00*/  IMAD.HI.U32 R17, P0, R17, R13, R36 ;  /* 0x0000000d11117227 */ /* 0x000fe20007800024 */
[----:B------:R-:W-:-:S04]  /*aa10*/  IADD3 R43, PT, PT, R43, R27, RZ ;  /* 0x0000001b2b2b7210 */ /* 0x000fc80007ffe0ff */
[----:B------:R-:W-:Y:S01]  /*aa20*/  IADD3.X R20, PT, PT, RZ, RZ, RZ, P0, !PT ;  /* 0x000000ffff147210 */ /* 0x000fe200007fe4ff */
[----:B------:R-:W-:Y:S01]  /*aa30*/  IMAD.WIDE.U32 R42, R16, R16, R42 ;  /* 0x00000010102a7225 */ /* 0x000fe200078e002a */
[C---:B------:R-:W-:Y:S02]  /*aa40*/  SHF.L.U32 R36, R17.reuse, 0x1, RZ ;  /* 0x0000000111247819 */ /* 0x040fe400000006ff */
        /* <DEDUP_REMOVED lines=27> */
[----:B------:R-:W-:-:S03]  /*ac00*/  IADD3.X R43, PT, PT, RZ, R20, RZ, P0, !PT ;  /* 0x00000014ff2b7210 */ /* 0x000fc600007fe4ff */
[----:B------:R-:W-:Y:S01]  /*ac10*/  IMAD.WIDE.U32 R52, R13, R34, R42 ;  /* 0x000000220d347225 */ /* 0x000fe200078e002a */
[----:B------:R-:W-:-:S03]  /*ac20*/  MOV R42, RZ ;  /* 0x000000ff002a7202 */ /* 0x000fc60000000f00 */
[----:B------:R-:W-:Y:S01]  /*ac30*/  IMAD.HI.U32 R43, R16, R4, RZ ;  /* 0x00000004102b7227 */ /* 0x000fe200078e00ff */
[----:B------:R-:W-:-:S03]  /*ac40*/  IADD3 R53, PT, PT, R53, R17, RZ ;  /* 0x0000001135357210 */ /* 0x000fc60007ffe0ff */
[----:B------:R-:W-:Y:S02]  /*ac50*/  IMAD R17, R23, R32, RZ ;  /* 0x0000002017117224 */ /* 0x000fe400078e02ff */
[----:B------:R-:W-:-:S04]  /*ac60*/  IMAD.WIDE.U32 R52, R32, R22, R52 ;  /* 0x0000001620347225 */ /* 0x000fc800078e0034 */
[----:B------:R-:W-:Y:S01]  /*ac70*/  IMAD.WIDE.U32 R34, R16, 0x2, RZ ;  /* 0x0000000210227825 */ /* 0x000fe200078e00ff */
[----:B------:R-:W-:-:S03]  /*ac80*/  IADD3 R53, PT, PT, R53, R17, RZ ;  /* 0x0000001135357210 */ /* 0x000fc60007ffe0ff */
[----:B------:R-:W-:-:S04]  /*ac90*/  IMAD.HI.U32 R18, P0, R18, R13, R42 ;  /* 0x0000000d12127227 */ /* 0x000fc8000780002a */
[----:B------:R-:W-:Y:S01]  /*aca0*/  IMAD R25, R35, R4, RZ ;  /* 0x0000000423197224 */ /* 0x000fe200078e02ff */
[----:B------:R-:W-:Y:S01]  /*acb0*/  IADD3.X R17, PT, PT, RZ, RZ, RZ, P0, !PT ;  /* 0x000000ffff117210 */ /* 0x000fe200007fe4ff */
[----:B------:R-:W-:Y:S01]  /*acc0*/  IMAD.WIDE.U32 R42, R4, R34, R52 ;  /* 0x00000022042a7225 */ /* 0x000fe200078e0034 */
[C---:B------:R-:W-:Y:S02]  /*acd0*/  SHF.L.U32 R52, R18.reuse, 0x1, RZ ;  /* 0x0000000112347819 */ /* 0x040fe400000006ff */
[----:B------:R-:W-:Y:S01]  /*ace0*/  SHF.L.U64.HI R53, R18, 0x1, R17 ;  /* 0x0000000112357819 */ /* 0x000fe20000010211 */
[----:B------:R-:W-:Y:S01]  /*acf0*/  IMAD.HI.U32 R17, R15, R32, RZ ;  /* 0x000000200f117227 */ /* 0x000fe200078e00ff */
[----:B------:R-:W-:-:S03]  /*ad00*/  IADD3 R43, PT, PT, R43, R25, RZ ;  /* 0x000000192b2b7210 */ /* 0x000fc60007ffe0ff */
        /* <DEDUP_REMOVED lines=24> */
[----:B------:R-:W-:-:S04]  /*ae90*/  IMAD.WIDE.U32 R22, R13, R22, R52 ;  /* 0x000000160d167225 */ /* 0x000fc800078e0034 */
[----:B------:R-:W-:Y:S01]  /*aea0*/  IMAD.HI.U32 R52, R16, R32, RZ ;  /* 0x0000002010347227 */ /* 0x000fe200078e00ff */
[----:B------:R-:W-:-:S03]  /*aeb0*/  IADD3 R23, PT, PT, R23, R17, RZ ;  /* 0x0000001117177210 */ /* 0x000fc60007ffe0ff */
[----:B------:R-:W-:Y:S02]  /*aec0*/  IMAD R17, R35, R32, RZ ;  /* 0x0000002023117224 */ /* 0x000fe400078e02ff */
[----:B------:R-:W-:-:S04]  /*aed0*/  IMAD.WIDE.U32 R22, R32, R34, R22 ;  /* 0x0000002220167225 */ /* 0x000fc800078e0016 */
[----:B------:R-:W-:Y:S01]  /*aee0*/  IMAD.WIDE.U32 R52, R52, 0x2, RZ ;  /* 0x0000000234347825 */ /* 0x000fe200078e00ff */
[----:B------:R-:W-:-:S03]  /*aef0*/  IADD3 R23, PT, PT, R23, R17, RZ ;  /* 0x0000001117177210 */ /* 0x000fc60007ffe0ff */
        /* <DEDUP_REMOVED lines=23> */
[----:B------:R-:W-:Y:S01]  /*b070*/  IMAD.WIDE.U32 R22, R4, 0x2, RZ ;  /* 0x0000000204167825 */ /* 0x000fe200078e00ff */
[----:B------:R-:W-:-:S03]  /*b080*/  IADD3 R35, PT, PT, R35, R15, RZ ;  /* 0x0000000f23237210 */ /* 0x000fc60007ffe0ff */
[----:B------:R-:W-:Y:S02]  /*b090*/  IMAD R15, R23, R32, RZ ;  /* 0x00000020170f7224 */ /* 0x000fe400078e02ff */
[----:B------:R-:W-:Y:S01]  /*b0a0*/  IMAD.WIDE.U32 R26, R32, R22, R34 ;  /* 0x00000016201a7225 */ /* 0x000fe200078e0022 */
[----:B------:R-:W-:-:S04]  /*b0b0*/  MOV R34, R44 ;  /* 0x0000002c00227202 */ /* 0x000fc80000000f00 */
[----:B------:R-:W-:Y:S01]  /*b0c0*/  IADD3 R27, PT, PT, R27, R15, RZ ;  /* 0x0000000f1b1b7210 */ /* 0x000fe20007ffe0ff */
[----:B------:R-:W-:-:S04]  /*b0d0*/  IMAD.HI.U32 R15, R16, R13, RZ ;  /* 0x0000000d100f7227 */ /* 0x000fc800078e00ff */
[----:B------:R-:W-:-:S04]  /*b0e0*/  IMAD.WIDE.U32 R16, R17, 0x2, RZ ;  /* 0x0000000211107825 */ /* 0x000fc800078e00ff */
[----:B------:R-:W-:-:S04]  /*b0f0*/  IMAD.WIDE.U32 R26, R0, R50, R26 ;  /* 0x00000032001a7225 */ /* 0x000fc800078e001a */
[----:B------:R-:W-:-:S04]  /*b100*/  IMAD.WIDE.U32 R16, R15, 0x2, R16 ;  /* 0x000000020f107825 */ /* 0x000fc800078e0010 */
[----:B------:R-:W-:Y:S01]  /*b110*/  IMAD.HI.U32 R15, R50, R0, RZ ;  /* 0x00000000320f7227 */ /* 0x000fe200078e00ff */
[----:B------:R-:W-:-:S03]  /*b120*/  MOV R50, R44 ;  /* 0x0000002c00327202 */ /* 0x000fc60000000f00 */
[----:B------:R-:W-:Y:S01]  /*b130*/  IMAD.WIDE.U32 R26, R3, R24, R26 ;  /* 0x00000018031a7225 */ /* 0x000fe200078e001a */
[----:B------:R-:W-:-:S03]  /*b140*/  IADD3 R18, P0, P1, R18, R16, R15 ;  /* 0x0000001012127210 */ /* 0x000fc6000791e00f */
[----:B------:R-:W-:Y:S01]  /*b150*/  IMAD.HI.U32 R15, R48, R2, RZ ;  /* 0x00000002300f7227 */ /* 0x000fe200078e00ff */
[----:B------:R-:W-:-:S03]  /*b160*/  IADD3.X R20, PT, PT, RZ, R17, RZ, P0, P1 ;  /* 0x00000011ff147210 */ /* 0x000fc600007e24ff */
[----:B------:R-:W-:-:S04]  /*b170*/  IMAD.HI.U32 R16, R58, R11, RZ ;  /* 0x0000000b3a107227 */ /* 0x000fc800078e00ff */
[----:B------:R-:W-:Y:S01]  /*b180*/  IMAD.WIDE.U32 R26, R2, R48, R26 ;  /* 0x00000030021a7225 */ /* 0x000fe200078e001a */
[----:B------:R-:W-:-:S04]  /*b190*/  IADD3 R15, P0, P1, R16, R18, R15 ;  /* 0x00000012100f7210 */ /* 0x000fc8000791e00f */
[----:B------:R-:W-:Y:S01]  /*b1a0*/  IADD3.X R18, PT, PT, RZ, R20, RZ, P0, P1 ;  /* 0x00000014ff127210 */ /* 0x000fe200007e24ff */
[----:B------:R-:W-:Y:S01]  /*b1b0*/  IMAD.WIDE.U32 R16, R11, R58, R26 ;  /* 0x0000003a0b107225 */ /* 0x000fe200078e001a */
[----:B------:R-:W-:-:S04]  /*b1c0*/  MOV R20, R36 ;  /* 0x0000002400147202 */ /* 0x000fc80000000f00 */
[----:B------:R-:W-:Y:S01]  /*b1d0*/  IADD3 R26, P0, PT, R17, R15, RZ ;  /* 0x0000000f111a7210 */ /* 0x000fe20007f1e0ff */
[----:B------:R-:W-:Y:S01]  /*b1e0*/  IMAD R15, R23, R13, RZ ;  /* 0x0000000d170f7224 */ /* 0x000fe200078e02ff */
[----:B------:R-:W-:Y:S02]  /*b1f0*/  MOV R29, R16 ;  /* 0x00000010001d7202 */ /* 0x000fe40000000f00 */
[----:B------:R-:W-:Y:S02]  /*b200*/  IADD3.X R27, PT, PT, RZ, R18, RZ, P0, !PT ;  /* 0x00000012ff1b7210 */ /* 0x000fe400007fe4ff */
        /* <DEDUP_REMOVED lines=13> */
[----:B------:R-:W-:Y:S01]  /*b2e0*/  IMAD.WIDE.U32 R30, R2, R58, R26 ;  /* 0x0000003a021e7225 */ /* 0x000fe200078e001a */
[----:B------:R-:W-:Y:S02]  /*b2f0*/  MOV R26, R36 ;  /* 0x00000024001a7202 */ /* 0x000fe40000000f00 */
[----:B------:R-:W-:Y:S01]  /*b300*/  MOV R27, R42 ;  /* 0x0000002a001b7202 */ /* 0x000fe20000000f00 */
[----:B------:R-:W-:Y:S01]  /*b310*/  IMAD.WIDE.U32 R22, R32, R13, RZ ;  /* 0x0000000d20167225 */ /* 0x000fe200078e00ff */
[----:B------:R-:W-:-:S03]  /*b320*/  IADD3 R15, P0, P1, R31, R4, R15 ;  /* 0x000000041f0f7210 */ /* 0x000fc6000791e00f */
[----:B------:R-:W-:Y:S01]  /*b330*/  IMAD.HI.U32 R4, R58, R0, RZ ;  /* 0x000000003a047227 */ /* 0x000fe200078e00ff */
        /* <DEDUP_REMOVED lines=8> */
[----:B------:R-:W-:Y:S02]  /*b3c0*/  MOV R24, R40 ;  /* 0x0000002800187202 */ /* 0x000fe40000000f00 */
[----:B------:R-:W-:Y:S01]  /*b3d0*/  MOV R25, R38 ;  /* 0x0000002600197202 */ /* 0x000fe20000000f00 */
[----:B------:R-:W-:-:S04]  /*b3e0*/  IMAD.WIDE.U32 R22, R15, 0x2, R22 ;  /* 0x000000020f167825 */ /* 0x000fc800078e0016 */
[----:B------:R-:W-:-:S04]  /*b3f0*/  IMAD.HI.U32 R15, R58, R3, RZ ;  /* 0x000000033a0f7227 */ /* 0x000fc800078e00ff */
[----:B------:R-:W-:-:S05]  /*b400*/  IMAD.WIDE.U32 R48, R3, R58, R48 ;  /* 0x0000003a03307225 */ /* 0x000fca00078e0030 */
[----:B------:R-:W-:Y:S02]  /*b410*/  IADD3 R22, P0, P1, R49, R22, R15 ;  /* 0x0000001631167210 */ /* 0x000fe4000791e00f */
[----:B------:R-:W-:Y:S02]  /*b420*/  MOV R15, R16 ;  /* 0x00000010000f7202 */ /* 0x000fe40000000f00 */
[----:B------:R-:W-:Y:S02]  /*b430*/  IADD3.X R23, PT, PT, RZ, R23, RZ, P0, P1 ;  /* 0x00000017ff177210 */ /* 0x000fe400007e24ff */
[----:B------:R-:W-:Y:S02]  /*b440*/  MOV R16, R30 ;  /* 0x0000001e00107202 */ /* 0x000fe40000000f00 */
[----:B------:R-:W-:Y:S01]  /*b450*/  MOV R31, R48 ;  /* 0x00000030001f7202 */ /* 0x000fe20000000f00 */
[----:B------:R-:W-:-:S04]  /*b460*/  IMAD.WIDE.U32 R22, R13, R13, R22 ;  /* 0x0000000d0d167225 */ /* 0x000fc800078e0016 */
[----:B------:R-:W-:-:S05]  /*b470*/  IMAD.WIDE.U32 R22, R0, R58, R22 ;  /* 0x0000003a00167225 */ /* 0x000fca00078e0016 */
[----:B------:R-:W-:Y:S02]  /*b480*/  IADD3 R47, P1, P2, R23, R47, R4 ;  /* 0x0000002f172f7210 */ /* 0x000fe40007a3e004 */
[-C--:B------:R-:W-:Y:S02]  /*b490*/  MOV R32, R22.reuse ;  /* 0x0000001600207202 */ /* 0x080fe40000000f00 */
        /* <DEDUP_REMOVED lines=61> */
.L_x_30:
[----:B------:R-:W-:Y:S05]  /*b870*/  BSYNC.RECONVERGENT B3 ;  /* 0x0000000000037941 */ /* 0x000fea0003800200 */
.L_x_29:
[----:B------:R1:W-:Y:S01]  /*b880*/  STL.128 [R1+0x30], R24 ;  /* 0x0000301801007387 */ /* 0x0003e20000100c00 */
[----:B------:R-:W-:-:S03]  /*b890*/  ISETP.NE.AND P0, PT, R33, 0x2, PT ;  /* 0x000000022100780c */ /* 0x000fc60003f05270 */
[----:B------:R1:W-:Y:S04]  /*b8a0*/  STL.128 [R1+0x40], R28 ;  /* 0x0000401c01007387 */ /* 0x0003e80000100c00 */
[----:B------:R1:W-:Y:S04]  /*b8b0*/  STL.64 [R1+0x50], R46 ;  /* 0x0000502e01007387 */ /* 0x0003e80000100a00 */
[----:B------:R1:W-:Y:S02]  /*b8c0*/  STL [R1+0x2c], R50 ;  /* 0x00002c3201007387 */ /* 0x0003e40000100800 */
[----:B------:R-:W-:Y:S05]  /*b8d0*/  @!P0 BRA `(.L_x_28) ;  /* 0x0000009800c08947 */ /* 0x000fea0003800000 */
[----:B-1----:R-:W-:Y:S01]  /*b8e0*/  IMAD.WIDE.U32 R24, R34, R34, RZ ;  /* 0x0000002222187225 */ /* 0x002fe200078e00ff */
        /* <DEDUP_REMOVED lines=28> */
[----:B------:R-:W-:Y:S01]  /*bab0*/  IMAD.HI.U32 R30, R56, R6, RZ ;  /* 0x00000006381e7227 */ /* 0x000fe200078e00ff */
[----:B------:R-:W-:-:S03]  /*bac0*/  IADD3.X R25, PT, PT, RZ, R26, RZ, P0, !PT ;  /* 0x0000001aff197210 */ /* 0x000fc600007fe4ff */
[----:B------:R-:W-:-:S04]  /*bad0*/  IMAD.WIDE.U32 R38, R20, 0x2, RZ ;  /* 0x0000000214267825 */ /* 0x000fc800078e00ff */
        /* <DEDUP_REMOVED lines=19> */
[-C--:B------:R-:W-:Y:S01]  /*bc10*/  IMAD R27, R59, R20.reuse, RZ ;  /* 0x000000143b1b7224 */ /* 0x080fe200078e02ff */
[----:B------:R-:W-:Y:S01]  /*bc20*/  IADD3.X R25, PT, PT, RZ, R25, RZ, P0, P1 ;  /* 0x00000019ff197210 */ /* 0x000fe200007e24ff */
[----:B------:R-:W-:-:S04]  /*bc30*/  IMAD.HI.U32 R28, R20, R20, RZ ;  /* 0x00000014141c7227 */ /* 0x000fc800078e00ff */
[----:B------:R-:W-:-:S04]  /*bc40*/  IMAD.WIDE.U32 R24, R20, R20, R24 ;  /* 0x0000001414187225 */ /* 0x000fc800078e0018 */
[----:B------:R-:W-:-:S04]  /*bc50*/  IMAD.HI.U32 R36, R54, R7, RZ ;  /* 0x0000000736247227 */ /* 0x000fc800078e00ff */
[----:B------:R-:W-:-:S04]  /*bc60*/  IMAD.WIDE.U32 R24, R20, R58, R24 ;  /* 0x0000003a14187225 */ /* 0x000fc800078e0018 */
[----:B------:R-:W-:Y:S01]  /*bc70*/  IMAD.HI.U32 R48, R20, R15, RZ ;  /* 0x0000000f14307227 */ /* 0x000fe200078e00ff */
[----:B------:R-:W-:-:S03]  /*bc80*/  IADD3 R25, PT, PT, R25, R27, RZ ;  /* 0x0000001b19197210 */ /* 0x000fc60007ffe0ff */
[----:B------:R-:W-:Y:S02]  /*bc90*/  IMAD R27, R43, R23, RZ ;  /* 0x000000172b1b7224 */ /* 0x000fe400078e02ff */
[----:B------:R-:W-:-:S04]  /*bca0*/  IMAD.WIDE.U32 R24, R23, R42, R24 ;  /* 0x0000002a17187225 */ /* 0x000fc800078e0018 */
[----:B------:R-:W-:Y:S01]  /*bcb0*/  IMAD.HI.U32 R47, R17, R18, RZ ;  /* 0x00000012112f7227 */ /* 0x000fe200078e00ff */
[----:B------:R-:W-:-:S03]  /*bcc0*/  IADD3 R25, PT, PT, R25, R27, RZ ;  /* 0x0000001b19197210 */ /* 0x000fc60007ffe0ff */
[----:B------:R-:W-:-:S04]  /*bcd0*/  IMAD.WIDE.U32 R26, R7, R60, R24 ;  /* 0x0000003c071a7225 */ /* 0x000fc800078e0018 */
[----:B------:R-:W-:Y:S02]  /*bce0*/  HFMA2 R24, -RZ, RZ, 0, 0 ;  /* 0x00000000ff187431 */ /* 0x000fe400000001ff */
[----:B------:R-:W-:-:S04]  /*bcf0*/  IMAD.HI.U32 R25, R22, R23, RZ ;  /* 0x0000001716197227 */ /* 0x000fc800078e00ff */
[----:B------:R-:W-:-:S04]  /*bd00*/  IMAD.WIDE.U32 R26, R6, R56, R26 ;  /* 0x00000038061a7225 */ /* 0x000fc800078e001a */
[----:B------:R-:W-:-:S04]  /*bd10*/  IMAD.HI.U32 R25, P0, R34, R20, R24 ;  /* 0x0000001422197227 */ /* 0x000fc80007800018 */
[----:B------:R-:W-:Y:S01]  /*bd20*/  IMAD.WIDE.U32 R26, R5, R54, R26 ;  /* 0x00000036051a7225 */ /* 0x000fe200078e001a */
[C---:B------:R-:W-:Y:S02]  /*bd30*/  LEA R28, P1, R25.reuse, R28, 0x1 ;  /* 0x0000001c191c7211 */ /* 0x040fe400078208ff */
[----:B------:R-:W-:Y:S01]  /*bd40*/  IADD3.X R24, PT, PT, RZ, RZ, RZ, P0, !PT ;  /* 0x000000ffff187210 */ /* 0x000fe200007fe4ff */
[----:B------:R-:W-:Y:S01]  /*bd50*/  IMAD R46, R14, R26, RZ ;  /* 0x0000001a0e2e7224 */ /* 0x000fe200078e02ff */
[----:B------:R-:W-:Y:S01]  /*bd60*/  IADD3 R28, P0, P2, R30, R28, R29 ;  /* 0x0000001c1e1c7210 */ /* 0x000fe20007a1e01d */
[----:B------:R-:W-:Y:S01]  /*bd70*/  IMAD.HI.U32 R29, R60, R8, RZ ;  /* 0x000000083c1d7227 */ /* 0x000fe200078e00ff */
[----:B------:R-:W-:-:S03]  /*bd80*/  LEA.HI.X R24, R25, RZ, R24, 0x1, P1 ;  /* 0x000000ff19187211 */ /* 0x000fc600008f0c18 */
[----:B------:R-:W-:Y:S01]  /*bd90*/  IMAD.HI.U32 R35, R46, R19, RZ ;  /* 0x000000132e237227 */ /* 0x000fe200078e00ff */
[----:B------:R-:W-:-:S03]  /*bda0*/  IADD3.X R25, PT, PT, RZ, R24, RZ, P0, P2 ;  /* 0x00000018ff197210 */ /* 0x000fc600007e44ff */
[----:B------:R-:W-:Y:S01]  /*bdb0*/  IMAD.HI.U32 R26, R19, R46, R26 ;  /* 0x0000002e131a7227 */ /* 0x000fe200078e001a */
[----:B------:R-:W-:-:S03]  /*bdc0*/  IADD3 R31, P1, P3, R35, R28, R31 ;  /* 0x0000001c231f7210 */ /* 0x000fc60007b3e01f */
[----:B------:R-:W-:Y:S01]  /*bdd0*/  IMAD R27, R59, R17, RZ ;  /* 0x000000113b1b7224 */ /* 0x000fe200078e02ff */
[----:B------:R-:W-:Y:S01]  /*bde0*/  IADD3 R24, P0, PT, R26, R31, RZ ;  /* 0x0000001f1a187210 */ /* 0x000fe20007f1e0ff */
[----:B------:R-:W-:Y:S01]  /*bdf0*/  IMAD.HI.U32 R28, R17, R17, RZ ;  /* 0x00000011111c7227 */ /* 0x000fe200078e00ff */
[----:B------:R-:W-:-:S03]  /*be00*/  IADD3.X R25, PT, PT, RZ, R25, RZ, P1, P3 ;  /* 0x00000019ff197210 */ /* 0x000fc60000fe64ff */
[----:B------:R-:W-:Y:S01]  /*be10*/  IMAD.HI.U32 R30, R56, R7, RZ ;  /* 0x00000007381e7227 */ /* 0x000fe200078e00ff */
[----:B------:R-:W-:-:S03]  /*be20*/  IADD3.X R25, PT, PT, RZ, R25, RZ, P0, !PT ;  /* 0x00000019ff197210 */ /* 0x000fc600007fe4ff */
[----:B------:R-:W-:-:S04]  /*be30*/  IMAD.HI.U32 R31, R56, R8, RZ ;  /* 0x00000008381f7227 */ /* 0x000fc800078e00ff */
[----:B------:R-:W-:-:S04]  /*be40*/  IMAD.WIDE.U32 R24, R17, R17, R24 ;  /* 0x0000001111187225 */ /* 0x000fc800078e0018 */
[----:B------:R-:W-:-:S04]  /*be50*/  IMAD.HI.U32 R35, R46, R6, RZ ;  /* 0x000000062e237227 */ /* 0x000fc800078e00ff */
[----:B------:R-:W-:-:S04]  /*be60*/  IMAD.WIDE.U32 R24, R17, R58, R24 ;  /* 0x0000003a11187225 */ /* 0x000fc800078e0018 */
[----:B------:R-:W-:Y:S01]  /*be70*/  IMAD.HI.U32 R49, R46, R10, RZ ;  /* 0x0000000a2e317227 */ /* 0x000fe200078e00ff */
[----:B------:R-:W-:-:S03]  /*be80*/  IADD3 R25, PT, PT, R25, R27, RZ ;  /* 0x0000001b19197210 */ /* 0x000fc60007ffe0ff */
        /* <DEDUP_REMOVED lines=12> */
[----:B------:R-:W-:-:S03]  /*bf50*/  IMAD.WIDE.U32 R26, R5, R46, R26 ;  /* 0x0000002e051a7225 */ /* 0x000fc600078e001a */
[----:B------:R-:W-:Y:S02]  /*bf60*/  LEA.HI.X R24, R25, RZ, R24, 0x1, P1 ;  /* 0x000000ff19187211 */ /* 0x000fe400008f0c18 */
[----:B------:R-:W-:Y:S01]  /*bf70*/  IADD3 R28, P0, P1, R30, R28, R29 ;  /* 0x0000001c1e1c7210 */ /* 0x000fe2000791e01d */
[----:B------:R-:W-:-:S03]  /*bf80*/  IMAD.HI.U32 R25, R54, R6, RZ ;  /* 0x0000000636197227 */ /* 0x000fc600078e00ff */
[----:B------:R-:W-:Y:S01]  /*bf90*/  IADD3.X R24, PT, PT, RZ, R24, RZ, P0, P1 ;  /* 0x00000018ff187210 */ /* 0x000fe200007e24ff */
[----:B------:R-:W-:-:S04]  /*bfa0*/  IMAD.HI.U32 R29, R46, R5, RZ ;  /* 0x000000052e1d7227 */ /* 0x000fc800078e00ff */
[----:B------:R-:W-:Y:S01]  /*bfb0*/  IMAD R52, R14, R26, RZ ;  /* 0x0000001a0e347224 */ /* 0x000fe200078e02ff */
[----:B------:R-:W-:Y:S01]  /*bfc0*/  IADD3 R25, P0, P1, R29, R28, R25 ;  /* 0x0000001c1d197210 */ /* 0x000fe2000791e019 */
[----:B------:R-:W-:-:S04]  /*bfd0*/  IMAD.HI.U32 R29, R23, R20, RZ ;  /* 0x00000014171d7227 */ /* 0x000fc800078e00ff */
[----:B------:R-:W-:Y:S01]  /*bfe0*/  IMAD.HI.U32 R28, R19, R52, R26 ;  /* 0x00000034131c7227 */ /* 0x000fe200078e001a */
[----:B------:R-:W-:-:S03]  /*bff0*/  IADD3.X R26, PT, PT, RZ, R24, RZ, P0, P1 ;  /* 0x00000018ff1a7210 */ /* 0x000fc600007e24ff */
[----:B------:R-:W-:-:S04]  /*c000*/  IMAD.HI.U32 R27, R52, R19, RZ ;  /* 0x00000013341b7227 */ /* 0x000fc800078e00ff */
[----:B------:R-:W-:Y:S01]  /*c010*/  IMAD.HI.U32 R30, R60, R9, RZ ;  /* 0x000000093c1e7227 */ /* 0x000fe200078e00ff */
[----:B------:R-:W-:-:S03]  /*c020*/  IADD3 R24, P0, P1, R28, R25, R27 ;  /* 0x000000191c187210 */ /* 0x000fc6000791e01b */
[----:B------:R-:W-:Y:S01]  /*c030*/  IMAD R27, R59, R18, RZ ;  /* 0x000000123b1b7224 */ /* 0x000fe200078e02ff */
        /* <DEDUP_REMOVED lines=14> */
[----:B------:R-:W-:-:S04]  /*c120*/  IADD3 R27, P0, P1, R29, R27, R28 ;  /* 0x0000001b1d1b7210 */ /* 0x000fc8000791e01c */
[----:B------:R-:W-:Y:S01]  /*c130*/  LEA R29, P2, R27, R26, 0x1 ;  /* 0x0000001a1b1d7211 */ /* 0x000fe200078408ff */
[----:B------:R-:W-:Y:S01]  /*c140*/  IMAD.WIDE.U32 R24, R8, R56, R24 ;  /* 0x0000003808187225 */ /* 0x000fe200078e0018 */
[----:B------:R-:W-:Y:S02]  /*c150*/  IADD3.X R26, PT, PT, RZ, RZ, RZ, P0, P1 ;  /* 0x000000ffff1a7210 */ /* 0x000fe400007e24ff */
[----:B------:R-:W-:Y:S01]  /*c160*/  IADD3 R29, P0, P1, R31, R29, R30 ;  /* 0x0000001d1f1d7210 */ /* 0x000fe2000791e01e */
[----:B------:R-:W-:Y:S01]  /*c170*/  IMAD.HI.U32 R30, R52, R5, RZ ;  /* 0x00000005341e7227 */ /* 0x000fe200078e00ff */
[----:B------:R-:W-:Y:S02]  /*c180*/  LEA.HI.X R26, R27, RZ, R26, 0x1, P2 ;  /* 0x000000ff1b1a7211 */ /* 0x000fe400010f0c1a */
[----:B------:R-:W-:Y:S01]  /*c190*/  IADD3 R29, P2, P3, R35, R29, R36 ;  /* 0x0000001d231d7210 */ /* 0x000fe20007b5e024 */
[----:B------:R-:W-:Y:S01]  /*c1a0*/  IMAD.WIDE.U32 R24, R7, R54, R24 ;  /* 0x0000003607187225 */ /* 0x000fe200078e0018 */
[----:B------:R-:W-:-:S03]  /*c1b0*/  IADD3.X R26, PT, PT, RZ, R26, RZ, P0, P1 ;  /* 0x0000001aff1a7210 */ /* 0x000fc600007e24ff */
[----:B------:R-:W-:Y:S01]  /*c1c0*/  IMAD.HI.U32 R31, R60, R10, RZ ;  /* 0x0000000a3c1f7227 */ /* 0x000fe200078e00ff */
[----:B------:R-:W-:-:S03]  /*c1d0*/  IADD3.X R26, PT, PT, RZ, R26, RZ, P2, P3 ;  /* 0x0000001aff1a7210 */ /* 0x000fc600017e64ff */
[----:B------:R-:W-:-:S04]  /*c1e0*/  IMAD.WIDE.U32 R24, R6, R46, R24 ;  /* 0x0000002e06187225 */ /* 0x000fc800078e0018 */
[----:B------:R-:W-:-:S04]  /*c1f0*/  IMAD.HI.U32 R35, R56, R9, RZ ;  /* 0x0000000938237227 */ /* 0x000fc800078e00ff */
[----:B------:R-:W-:-:S04]  /*c200*/  IMAD.WIDE.U32 R24, R5, R52, R24 ;  /* 0x0000003405187225 */ /* 0x000fc800078e0018 */
[----:B------:R-:W-:-:S04]  /*c210*/  IMAD R28, R14, R24, RZ ;  /* 0x000000180e1c7224 */ /* 0x000fc800078e02ff */
[----:B------:R-:W-:-:S04]  /*c220*/  IMAD.HI.U32 R27, R28, R19, RZ ;  /* 0x000000131c1b7227 */ /* 0x000fc800078e00ff */
[----:B------:R-:W-:Y:S01]  /*c230*/  IMAD.HI.U32 R24, R19, R28, R24 ;  /* 0x0000001c13187227 */ /* 0x000fe200078e0018 */
[----:B------:R-:W-:-:S03]  /*c240*/  IADD3 R27, P0, P1, R27, R29, R30 ;  /* 0x0000001d1b1b7210 */ /* 0x000fc6000791e01e */
        /* <DEDUP_REMOVED lines=41> */
[----:B------:R-:W-:-:S04]  /*c4e0*/  IMAD.HI.U32 R36, R26, R19, RZ ;  /* 0x000000131a247227 */ /* 0x000fc800078e00ff */
[----:B------:R-:W-:Y:S01]  /*c4f0*/  IMAD.HI.U32 R24, R23, R18, RZ ;  /* 0x0000001217187227 */ /* 0x000fe200078e00ff */
[----:B------:R-:W-:-:S03]  /*c500*/  IADD3 R36, P0, P1, R25, R30, R36 ;  /* 0x0000001e19247210 */ /* 0x000fc6000791e024 */
[-C--:B------:R-:W-:Y:S01]  /*c510*/  IMAD R25, R59, R16.reuse, RZ ;  /* 0x000000103b197224 */ /* 0x080fe200078e02ff */
[----:B------:R-:W-:Y:S01]  /*c520*/  IADD3.X R37, PT, PT, RZ, R29, RZ, P0, P1 ;  /* 0x0000001dff257210 */ /* 0x000fe200007e24ff */
[----:B------:R-:W-:-:S04]  /*c530*/  IMAD.HI.U32 R30, R34, R16, RZ ;  /* 0x00000010221e7227 */ /* 0x000fc800078e00ff */
[----:B------:R-:W-:Y:S01]  /*c540*/  IMAD.WIDE.U32 R36, R16, R16, R36 ;  /* 0x0000001010247225 */ /* 0x000fe200078e0024 */
[----:B------:R-:W-:Y:S02]  /*c550*/  IADD3 R31, P0, P1, R24, R30, R31 ;  /* 0x0000001e181f7210 */ /* 0x000fe4000791e01f */
[----:B------:R-:W-:Y:S01]  /*c560*/  MOV R30, RZ ;  /* 0x000000ff001e7202 */ /* 0x000fe20000000f00 */
[----:B------:R-:W-:Y:S01]  /*c570*/  IMAD.HI.U32 R35, R60, R11, RZ ;  /* 0x0000000b3c237227 */ /* 0x000fe200078e00ff */
[----:B------:R-:W-:-:S03]  /*c580*/  IADD3.X R24, PT, PT, RZ, RZ, RZ, P0, P1 ;  /* 0x000000ffff187210 */ /* 0x000fc600007e24ff */
[----:B------:R-:W-:-:S04]  /*c590*/  IMAD.WIDE.U32 R36, R16, R58, R36 ;  /* 0x0000003a10247225 */ /* 0x000fc800078e0024 */
[----:B------:R-:W-:Y:S01]  /*c5a0*/  IMAD.HI.U32 R44, P2, R20, R17, R30 ;  /* 0x00000011142c7227 */ /* 0x000fe2000784001e */
[----:B------:R-:W-:-:S03]  /*c5b0*/  IADD3 R37, PT, PT, R37, R25, RZ ;  /* 0x0000001925257210 */ /* 0x000fc60007ffe0ff */
[----:B------:R-:W-:Y:S01]  /*c5c0*/  IMAD R25, R43, R15, RZ ;  /* 0x0000000f2b197224 */ /* 0x000fe200078e02ff */
[----:B------:R-:W-:Y:S01]  /*c5d0*/  IADD3.X R29, PT, PT, RZ, R24, RZ, P2, !PT ;  /* 0x00000018ff1d7210 */ /* 0x000fe200017fe4ff */
        /* <DEDUP_REMOVED lines=12> */
[----:B------:R-:W-:-:S04]  /*c6a0*/  IMAD.WIDE.U32 R36, R10, R56, R36 ;  /* 0x000000380a247225 */ /* 0x000fc800078e0024 */
[----:B------:R-:W-:-:S04]  /*c6b0*/  IMAD.HI.U32 R44, R46, R8, RZ ;  /* 0x000000082e2c7227 */ /* 0x000fc800078e00ff */
[----:B------:R-:W-:-:S04]  /*c6c0*/  IMAD.WIDE.U32 R36, R9, R54, R36 ;  /* 0x0000003609247225 */ /* 0x000fc800078e0024 */
[----:B------:R-:W-:-:S04]  /*c6d0*/  IMAD.WIDE.U32 R36, R8, R46, R36 ;  /* 0x0000002e08247225 */ /* 0x000fc800078e0024 */
        /* <DEDUP_REMOVED lines=15> */
[----:B------:R-:W-:-:S04]  /*c7d0*/  IMAD.HI.U32 R44, R50, R19, RZ ;  /* 0x00000013322c7227 */ /* 0x000fc800078e00ff */
[----:B------:R-:W-:Y:S01]  /*c7e0*/  IMAD.HI.U32 R30, R19, R50, R30 ;  /* 0x00000032131e7227 */ /* 0x000fe200078e001e */
[----:B------:R-:W-:-:S03]  /*c7f0*/  IADD3 R37, P2, P3, R44, R24, R37 ;  /* 0x000000182c257210 */ /* 0x000fc60007b5e025 */
[----:B------:R-:W-:Y:S01]  /*c800*/  IMAD.HI.U32 R31, R22, R16, RZ ;  /* 0x00000010161f7227 */ /* 0x000fe200078e00ff */
[----:B------:R-:W-:Y:S02]  /*c810*/  IADD3 R36, P0, PT, R30, R37, RZ ;  /* 0x000000251e247210 */ /* 0x000fe40007f1e0ff */
[----:B------:R-:W-:Y:S01]  /*c820*/  IADD3.X R29, PT, PT, RZ, R29, RZ, P2, P3 ;  /* 0x0000001dff1d7210 */ /* 0x000fe200017e64ff */
[----:B------:R-:W-:-:S03]  /*c830*/  IMAD.HI.U32 R30, R34, R4, RZ ;  /* 0x00000004221e7227 */ /* 0x000fc600078e00ff */
[----:B------:R-:W-:Y:S01]  /*c840*/  IADD3.X R37, PT, PT, RZ, R29, RZ, P0, !PT ;  /* 0x0000001dff257210 */ /* 0x000fe200007fe4ff */
[----:B------:R-:W-:Y:S02]  /*c850*/  IMAD R29, R59, R4, RZ ;  /* 0x000000043b1d7224 */ /* 0x000fe400078e02ff */
[----:B------:R-:W-:-:S04]  /*c860*/  IMAD.HI.U32 R24, R23, R15, RZ ;  /* 0x0000000f17187227 */ /* 0x000fc800078e00ff */
[----:B------:R-:W-:Y:S01]  /*c870*/  IMAD.WIDE.U32 R36, R4, R4, R36 ;  /* 0x0000000404247225 */ /* 0x000fe200078e0024 */
[----:B------:R-:W-:-:S03]  /*c880*/  IADD3 R31, P0, P1, R24, R30, R31 ;  /* 0x0000001e181f7210 */ /* 0x000fc6000791e01f */
[----:B------:R-:W-:Y:S01]  /*c890*/  HFMA2 R30, -RZ, RZ, 0, 0 ;  /* 0x00000000ff1e7431 */ /* 0x000fe200000001ff */
[----:B------:R-:W-:Y:S01]  /*c8a0*/  IADD3.X R24, PT, PT, RZ, RZ, RZ, P0, P1 ;  /* 0x000000ffff187210 */ /* 0x000fe200007e24ff */
[----:B------:R-:W-:-:S05]  /*c8b0*/  IMAD.WIDE.U32 R36, R4, R58, R36 ;  /* 0x0000003a04247225 */ /* 0x000fca00078e0024 */
[----:B------:R-:W-:Y:S01]  /*c8c0*/  IADD3 R37, PT, PT, R37, R29, RZ ;  /* 0x0000001d25257210 */ /* 0x000fe20007ffe0ff */
[----:B------:R-:W-:Y:S02]  /*c8d0*/  IMAD R29, R43, R16, RZ ;  /* 0x000000102b1d7224 */ /* 0x000fe400078e02ff */
[----:B------:R-:W-:-:S04]  /*c8e0*/  IMAD.HI.U32 R44, P2, R20, R18, R30 ;  /* 0x00000012142c7227 */ /* 0x000fc8000784001e */
[----:B------:R-:W-:Y:S01]  /*c8f0*/  IMAD.WIDE.U32 R36, R16, R42, R36 ;  /* 0x0000002a10247225 */ /* 0x000fe200078e0024 */
[----:B------:R-:W-:-:S04]  /*c900*/  IADD3.X R35, PT, PT, RZ, R24, RZ, P2, !PT ;  /* 0x00000018ff237210 */ /* 0x000fc800017fe4ff */
        /* <DEDUP_REMOVED lines=39> */
[----:B------:R-:W-:Y:S01]  /*cb80*/  IMAD R31, R59, R32, RZ ;  /* 0x000000203b1f7224 */ /* 0x000fe200078e02ff */
        /* <DEDUP_REMOVED lines=30> */
[----:B------:R-:W-:-:S04]  /*cd70*/  IMAD.HI.U32 R48, R54, R11, RZ ;  /* 0x0000000b36307227 */ /* 0x000fc800078e00ff */
[----:B------:R-:W-:Y:S01]  /*cd80*/  IMAD.WIDE.U32 R44, R9, R52, R44 ;  /* 0x00000034092c7225 */ /* 0x000fe200078e002c */
[----:B------:R-:W-:Y:S02]  /*cd90*/  IADD3 R47, P3, P4, R49, R47, R48 ;  /* 0x0000002f312f7210 */ /* 0x000fe40007c7e030 */
[----:B------:R-:W-:Y:S01]  /*cda0*/  IADD3.X R48, PT, PT, RZ, R35, RZ, P5, P6 ;  /* 0x00000023ff307210 */ /* 0x000fe20002fec4ff */
[----:B------:R-:W-:-:S03]  /*cdb0*/  IMAD.HI.U32 R49, R52, R9, RZ ;  /* 0x0000000934317227 */ /* 0x000fc600078e00ff */
[----:B------:R-:W-:Y:S01]  /*cdc0*/  LEA.HI.X R48, R31, RZ, R48, 0x1, P0 ;  /* 0x000000ff1f307211 */ /* 0x000fe200000f0c30 */
[----:B------:R-:W-:Y:S01]  /*cdd0*/  IMAD.WIDE.U32 R44, R8, R28, R44 ;  /* 0x0000001c082c7225 */ /* 0x000fe200078e002c */
[----:B------:R-:W-:Y:S02]  /*cde0*/  IADD3 R35, P5, P6, R51, R47, R49 ;  /* 0x0000002f33237210 */ /* 0x000fe40007ebe031 */
[----:B------:R-:W-:Y:S01]  /*cdf0*/  IADD3.X R31, PT, PT, RZ, R48, RZ, P1, P2 ;  /* 0x00000030ff1f7210 */ /* 0x000fe20000fe44ff */
[----:B------:R-:W-:-:S03]  /*ce00*/  IMAD.HI.U32 R47, R26, R7, RZ ;  /* 0x000000071a2f7227 */ /* 0x000fc600078e00ff */
[----:B------:R-:W-:Y:S01]  /*ce10*/  IADD3.X R31, PT, PT, RZ, R31, RZ, P3, P4 ;  /* 0x0000001fff1f7210 */ /* 0x000fe20001fe84ff */
        /* <DEDUP_REMOVED lines=8> */
[----:B------:R-:W-:-:S04]  /*cea0*/  IMAD R48, R14, R44, RZ ;  /* 0x0000002c0e307224 */ /* 0x000fc800078e02ff */
[----:B------:R-:W-:-:S04]  /*ceb0*/  IMAD.HI.U32 R45, R19, R48, R44 ;  /* 0x00000030132d7227 */ /* 0x000fc800078e002c */
[----:B------:R-:W-:-:S04]  /*cec0*/  IMAD.HI.U32 R44, R24, R5, RZ ;  /* 0x00000005182c7227 */ /* 0x000fc800078e00ff */
[----:B------:R-:W-:-:S05]  /*ced0*/  IMAD.HI.U32 R47, R48, R19, RZ ;  /* 0x00000013302f7227 */ /* 0x000fca00078e00ff */
[----:B------:R-:W-:Y:S01]  /*cee0*/  IADD3 R44, P2, P3, R47, R35, R44 ;  /* 0x000000232f2c7210 */ /* 0x000fe20007b5e02c */
[----:B------:R-:W-:-:S03]  /*cef0*/  IMAD.HI.U32 R47, R23, R4, RZ ;  /* 0x00000004172f7227 */ /* 0x000fc600078e00ff */
        /* <DEDUP_REMOVED lines=24> */
[----:B------:R-:W-:-:S04]  /*d080*/  IMAD.HI.U32 R47, R13, R13, RZ ;  /* 0x0000000d0d2f7227 */ /* 0x000fc800078e00ff */
[----:B------:R-:W-:-:S04]  /*d090*/  IMAD.WIDE.U32 R34, R3, R56, R44 ;  /* 0x0000003803227225 */ /* 0x000fc800078e002c */
[----:B------:R-:W-:-:S04]  /*d0a0*/  IMAD.HI.U32 R44, R20, R16, RZ ;  /* 0x00000010142c7227 */ /* 0x000fc800078e00ff */
[----:B------:R-:W-:-:S04]  /*d0b0*/  IMAD.WIDE.U32 R34, R2, R54, R34 ;  /* 0x0000003602227225 */ /* 0x000fc800078e0022 */
[----:B------:R-:W-:-:S04]  /*d0c0*/  IMAD.HI.U32 R45, R17, R15, RZ ;  /* 0x0000000f112d7227 */ /* 0x000fc800078e00ff */
[----:B------:R-:W-:Y:S01]  /*d0d0*/  IMAD.WIDE.U32 R34, R11, R46, R34 ;  /* 0x0000002e0b227225 */ /* 0x000fe200078e0022 */
[----:B------:R-:W-:Y:S02]  /*d0e0*/  IADD3 R44, P2, P3, R45, R31, R44 ;  /* 0x0000001f2d2c7210 */ /* 0x000fe40007b5e02c */
[----:B------:R-:W-:Y:S01]  /*d0f0*/  IADD3.X R31, PT, PT, RZ, RZ, RZ, P0, P1 ;  /* 0x000000ffff1f7210 */ /* 0x000fe200007e24ff */
[----:B------:R-:W-:Y:S01]  /*d100*/  IMAD.HI.U32 R60, R60, R0, RZ ;  /* 0x000000003c3c7227 */ /* 0x000fe200078e00ff */
[----:B------:R-:W-:Y:S02]  /*d110*/  LEA R45, P0, R44, R47, 0x1 ;  /* 0x0000002f2c2d7211 */ /* 0x000fe400078008ff */
[----:B------:R-:W-:Y:S01]  /*d120*/  IADD3.X R31, PT, PT, RZ, R31, RZ, P2, P3 ;  /* 0x0000001fff1f7210 */ /* 0x000fe200017e64ff */
[----:B------:R-:W-:-:S03]  /*d130*/  IMAD.WIDE.U32 R34, R10, R52, R34 ;  /* 0x000000340a227225 */ /* 0x000fc600078e0022 */
[----:B------:R-:W-:Y:S01]  /*d140*/  LEA.HI.X R31, R44, RZ, R31, 0x1, P0 ;  /* 0x000000ff2c1f7211 */ /* 0x000fe200000f0c1f */
[----:B------:R-:W-:Y:S01]  /*d150*/  IMAD.HI.U32 R44, R54, R2, RZ ;  /* 0x00000002362c7227 */ /* 0x000fe200078e00ff */
[----:B------:R-:W-:-:S03]  /*d160*/  IADD3 R45, P0, P1, R49, R45, R60 ;  /* 0x0000002d312d7210 */ /* 0x000fc6000791e03c */
[----:B------:R-:W-:Y:S01]  /*d170*/  IMAD.WIDE.U32 R34, R9, R28, R34 ;  /* 0x0000001c09227225 */ /* 0x000fe200078e0022 */
[----:B------:R-:W-:-:S03]  /*d180*/  IADD3.X R31, PT, PT, RZ, R31, RZ, P0, P1 ;  /* 0x0000001fff1f7210 */ /* 0x000fc600007e24ff */
        /* <DEDUP_REMOVED lines=22> */
[----:B------:R-:W-:-:S05]  /*d2f0*/  IMAD.HI.U32 R34, R58, R19, RZ ;  /* 0x000000133a227227 */ /* 0x000fca00078e00ff */
[----:B------:R-:W-:-:S04]  /*d300*/  IADD3 R34, P0, P1, R35, R44, R34 ;  /* 0x0000002c23227210 */ /* 0x000fc8000791e022 */
[----:B------:R-:W-:Y:S01]  /*d310*/  IADD3.X R35, PT, PT, RZ, R31, RZ, P0, P1 ;  /* 0x0000001fff237210 */ /* 0x000fe200007e24ff */
[----:B------:R-:W-:Y:S02]  /*d320*/  IMAD R31, R43, R13, RZ ;  /* 0x0000000d2b1f7224 */ /* 0x000fe400078e02ff */
[----:B------:R-:W-:-:S04]  /*d330*/  IMAD.HI.U32 R43, R20, R4, RZ ;  /* 0x00000004142b7227 */ /* 0x000fc800078e00ff */
[----:B------:R-:W-:-:S04]  /*d340*/  IMAD.WIDE.U32 R44, R13, R42, R34 ;  /* 0x0000002a0d2c7225 */ /* 0x000fc800078e0022 */
[----:B------:R-:W-:Y:S01]  /*d350*/  IMAD.WIDE.U32 R34, R18, 0x2, RZ ;  /* 0x0000000212227825 */ /* 0x000fe200078e00ff */
[----:B------:R-:W-:-:S03]  /*d360*/  IADD3 R45, PT, PT, R45, R31, RZ ;  /* 0x0000001f2d2d7210 */ /* 0x000fc60007ffe0ff */
[----:B------:R-:W-:Y:S02]  /*d370*/  IMAD R31, R41, R32, RZ ;  /* 0x00000020291f7224 */ /* 0x000fe400078e02ff */
[----:B------:R-:W-:-:S04]  /*d380*/  IMAD.WIDE.U32 R44, R32, R40, R44 ;  /* 0x00000028202c7225 */ /* 0x000fc800078e002c */
[----:B------:R-:W-:Y:S01]  /*d390*/  IMAD.HI.U32 R42, R17, R16, RZ ;  /* 0x00000010112a7227 */ /* 0x000fe200078e00ff */
[----:B------:R-:W-:-:S03]  /*d3a0*/  IADD3 R45, PT, PT, R45, R31, RZ ;  /* 0x0000001f2d2d7210 */ /* 0x000fc60007ffe0ff */
[----:B------:R-:W-:Y:S01]  /*d3b0*/  IMAD R31, R39, R4, RZ ;  /* 0x00000004271f7224 */ /* 0x000fe200078e02ff */
[----:B------:R-:W-:Y:S01]  /*d3c0*/  IADD3 R43, P0, P1, R42, R22, R43 ;  /* 0x000000162a2b7210 */ /* 0x000fe2000791e02b */
[----:B------:R-:W-:Y:S01]  /*d3d0*/  IMAD.WIDE.U32 R44, R4, R38, R44 ;  /* 0x00000026042c7225 */ /* 0x000fe200078e002c */
[----:B------:R-:W-:Y:S02]  /*d3e0*/  MOV R42, RZ ;  /* 0x000000ff002a7202 */ /* 0x000fe40000000f00 */
[----:B------:R-:W-:Y:S02]  /*d3f0*/  IADD3.X R22, PT, PT, RZ, RZ, RZ, P0, P1 ;  /* 0x000000ffff167210 */ /* 0x000fe400007e24ff */
[----:B------:R-:W-:Y:S01]  /*d400*/  IADD3 R45, PT, PT, R45, R31, RZ ;  /* 0x0000001f2d2d7210 */ /* 0x000fe20007ffe0ff */
[----:B------:R-:W-:Y:S02]  /*d410*/  IMAD R31, R37, R16, RZ ;  /* 0x00000010251f7224 */ /* 0x000fe400078e02ff */
[----:B------:R-:W-:-:S04]  /*d420*/  IMAD.HI.U32 R42, P0, R18, R15, R42 ;  /* 0x0000000f122a7227 */ /* 0x000fc8000780002a */
[----:B------:R-:W-:Y:S01]  /*d430*/  IMAD.WIDE.U32 R44, R16, R36, R44 ;  /* 0x00000024102c7225 */ /* 0x000fe200078e002c */
[----:B------:R-:W-:-:S03]  /*d440*/  IADD3.X R43, PT, PT, RZ, R22, RZ, P0, !PT ;  /* 0x00000016ff2b7210 */ /* 0x000fc600007fe4ff */
[----:B------:R-:W-:Y:S01]  /*d450*/  IMAD.HI.U32 R22, R54, R3, RZ ;  /* 0x0000000336167227 */ /* 0x000fe200078e00ff */
[----:B------:R-:W-:Y:S02]  /*d460*/  IADD3 R45, PT, PT, R45, R31, RZ ;  /* 0x0000001f2d2d7210 */ /* 0x000fe40007ffe0ff */
[C---:B------:R-:W-:Y:S01]  /*d470*/  SHF.L.U64.HI R43, R42.reuse, 0x1, R43 ;  /* 0x000000012a2b7819 */ /* 0x040fe2000001022b */
[----:B------:R-:W-:Y:S01]  /*d480*/  IMAD R31, R35, R15, RZ ;  /* 0x0000000f231f7224 */ /* 0x000fe200078e02ff */
[----:B------:R-:W-:Y:S01]  /*d490*/  SHF.L.U32 R42, R42, 0x1, RZ ;  /* 0x000000012a2a7819 */ /* 0x000fe200000006ff */
[----:B------:R-:W-:-:S05]  /*d4a0*/  IMAD.WIDE.U32 R44, R15, R34, R44 ;  /* 0x000000220f2c7225 */ /* 0x000fca00078e002c */
[----:B------:R-:W-:Y:S01]  /*d4b0*/  IADD3 R45, PT, PT, R45, R31, RZ ;  /* 0x0000001f2d2d7210 */ /* 0x000fe20007ffe0ff */
        /* <DEDUP_REMOVED lines=30> */
[----:B------:R-:W-:Y:S02]  /*d6a0*/  IADD3.X R22, PT, PT, RZ, R42, RZ, P0, P1 ;  /* 0x0000002aff167210 */ /* 0x000fe400007e24ff */
[----:B------:R-:W-:-:S04]  /*d6b0*/  IADD3 R42, P0, PT, R45, R43, RZ ;  /* 0x0000002b2d2a7210 */ /* 0x000fc80007f1e0ff */
[----:B------:R-:W-:-:S03]  /*d6c0*/  IADD3.X R43, PT, PT, RZ, R22, RZ, P0, !PT ;  /* 0x00000016ff2b7210 */ /* 0x000fc600007fe4ff */
[----:B------:R-:W-:-:S04]  /*d6d0*/  IMAD.WIDE.U32 R40, R13, R40, R42 ;  /* 0x000000280d287225 */ /* 0x000fc800078e002a */
[----:B------:R-:W-:Y:S01]  /*d6e0*/  IMAD R43, R35, R16, RZ ;  /* 0x00000010232b7224 */ /* 0x000fe200078e02ff */
[----:B------:R-:W-:Y:S01]  /*d6f0*/  IADD3 R41, PT, PT, R41, R31, RZ ;  /* 0x0000001f29297210 */ /* 0x000fe20007ffe0ff */
[----:B------:R-:W-:Y:S02]  /*d700*/  IMAD R31, R39, R32, RZ ;  /* 0x00000020271f7224 */ /* 0x000fe400078e02ff */
[----:B------:R-:W-:-:S04]  /*d710*/  IMAD.HI.U32 R42, R17, R4, RZ ;  /* 0x00000004112a7227 */ /* 0x000fc800078e00ff */
[----:B------:R-:W-:-:S05]  /*d720*/  IMAD.WIDE.U32 R40, R32, R38, R40 ;  /* 0x0000002620287225 */ /* 0x000fca00078e0028 */
[----:B------:R-:W-:Y:S01]  /*d730*/  IADD3 R41, PT, PT, R41, R31, RZ ;  /* 0x0000001f29297210 */ /* 0x000fe20007ffe0ff */
[----:B------:R-:W-:Y:S02]  /*d740*/  IMAD R31, R37, R4, RZ ;  /* 0x00000004251f7224 */ /* 0x000fe400078e02ff */
[----:B------:R-:W-:-:S05]  /*d750*/  IMAD.WIDE.U32 R40, R4, R36, R40 ;  /* 0x0000002404287225 */ /* 0x000fca00078e0028 */
[----:B------:R-:W-:Y:S01]  /*d760*/  IADD3 R41, PT, PT, R41, R31, RZ ;  /* 0x0000001f29297210 */ /* 0x000fe20007ffe0ff */
[----:B------:R-:W-:-:S04]  /*d770*/  IMAD.HI.U32 R31, R23, R13, RZ ;  /* 0x0000000d171f7227 */ /* 0x000fc800078e00ff */
[----:B------:R-:W-:-:S05]  /*d780*/  IMAD.WIDE.U32 R40, R16, R34, R40 ;  /* 0x0000002210287225 */ /* 0x000fca00078e0028 */
[----:B------:R-:W-:Y:S01]  /*d790*/  IADD3 R41, PT, PT, R41, R43, RZ ;  /* 0x0000002b29297210 */ /* 0x000fe20007ffe0ff */
[----:B------:R-:W-:-:S04]  /*d7a0*/  IMAD.HI.U32 R43, R18, R16, RZ ;  /* 0x00000010122b7227 */ /* 0x000fc800078e00ff */
[----:B------:R-:W-:Y:S01]  /*d7b0*/  IMAD.WIDE.U32 R22, R15, R15, R40 ;  /* 0x0000000f0f167225 */ /* 0x000fe200078e0028 */
[----:B------:R-:W-:-:S03]  /*d7c0*/  IADD3 R42, P0, P1, R43, R31, R42 ;  /* 0x0000001f2b2a7210 */ /* 0x000fc6000791e02a */
[----:B------:R-:W-:Y:S01]  /*d7d0*/  IMAD.HI.U32 R31, R20, R32, RZ ;  /* 0x00000020141f7227 */ /* 0x000fe200078e00ff */
[----:B------:R-:W-:Y:S02]  /*d7e0*/  IADD3.X R41, PT, PT, RZ, RZ, RZ, P0, P1 ;  /* 0x000000ffff297210 */ /* 0x000fe400007e24ff */
[----:B------:R-:W-:Y:S01]  /*d7f0*/  SHF.L.U32 R40, R42, 0x1, RZ ;  /* 0x000000012a287819 */ /* 0x000fe200000006ff */
[----:B------:R-:W-:Y:S01]  /*d800*/  IMAD.WIDE.U32 R22, R0, R54, R22 ;  /* 0x0000003600167225 */ /* 0x000fe200078e0016 */
[----:B------:R-:W-:-:S03]  /*d810*/  SHF.L.U64.HI R41, R42, 0x1, R41 ;  /* 0x000000012a297819 */ /* 0x000fc60000010229 */
        /* <DEDUP_REMOVED lines=33> */
[----:B------:R-:W-:-:S04]  /*da30*/  IMAD.WIDE.U32 R38, R13, R38, R22 ;  /* 0x000000260d267225 */ /* 0x000fc800078e0016 */
[----:B------:R-:W-:Y:S01]  /*da40*/  IMAD R23, R37, R32, RZ ;  /* 0x0000002025177224 */ /* 0x000fe200078e02ff */
[----:B------:R-:W-:Y:S01]  /*da50*/  IADD3 R39, PT, PT, R39, R27, RZ ;  /* 0x0000001b27277210 */ /* 0x000fe20007ffe0ff */
[----:B------:R-:W-:-:S04]  /*da60*/  IMAD.HI.U32 R27, R18, R4, RZ ;  /* 0x00000004121b7227 */ /* 0x000fc800078e00ff */
[----:B------:R-:W-:Y:S01]  /*da70*/  IMAD.WIDE.U32 R38, R32, R36, R38 ;  /* 0x0000002420267225 */ /* 0x000fe200078e0026 */
[----:B------:R-:W-:-:S03]  /*da80*/  IADD3 R20, P0, P1, R41, R20, R27 ;  /* 0x0000001429147210 */ /* 0x000fc6000791e01b */
[----:B------:R-:W-:Y:S01]  /*da90*/  IMAD.HI.U32 R27, R17, R32, RZ ;  /* 0x00000020111b7227 */ /* 0x000fe200078e00ff */
[----:B------:R-:W-:Y:S02]  /*daa0*/  IADD3 R39, PT, PT, R39, R23, RZ ;  /* 0x0000001727277210 */ /* 0x000fe40007ffe0ff */
[----:B------:R-:W-:Y:S01]  /*dab0*/  IADD3.X R43, PT, PT, RZ, RZ, RZ, P0, P1 ;  /* 0x000000ffff2b7210 */ /* 0x000fe200007e24ff */
[----:B------:R-:W-:Y:S01]  /*dac0*/  IMAD R23, R35, R4, RZ ;  /* 0x0000000423177224 */ /* 0x000fe200078e02ff */
[----:B------:R-:W-:Y:S01]  /*dad0*/  SHF.L.U32 R42, R20, 0x1, RZ ;  /* 0x00000001142a7819 */ /* 0x000fe200000006ff */
[----:B------:R-:W-:Y:S01]  /*dae0*/  IMAD.WIDE.U32 R38, R4, R34, R38 ;  /* 0x0000002204267225 */ /* 0x000fe200078e0026 */
[----:B------:R-:W-:-:S03]  /*daf0*/  SHF.L.U64.HI R43, R20, 0x1, R43 ;  /* 0x00000001142b7819 */ /* 0x000fc6000001022b */
[----:B------:R-:W-:Y:S01]  /*db00*/  IMAD.HI.U32 R20, R52, R3, RZ ;  /* 0x0000000334147227 */ /* 0x000fe200078e00ff */
[----:B------:R-:W-:-:S03]  /*db10*/  IADD3 R39, PT, PT, R39, R23, RZ ;  /* 0x0000001727277210 */ /* 0x000fc60007ffe0ff */
[----:B------:R-:W-:-:S04]  /*db20*/  IMAD.WIDE.U32 R22, R15, 0x2, RZ ;  /* 0x000000020f167825 */ /* 0x000fc800078e00ff */
[----:B------:R-:W-:Y:S02]  /*db30*/  IMAD R31, R23, R16, RZ ;  /* 0x00000010171f7224 */ /* 0x000fe400078e02ff */
[----:B------:R-:W-:-:S04]  /*db40*/  IMAD.WIDE.U32 R38, R16, R22, R38 ;  /* 0x0000001610267225 */ /* 0x000fc800078e0026 */
[----:B------:R-:W-:Y:S01]  /*db50*/  IMAD.WIDE.U32 R42, R27, 0x2, R42 ;  /* 0x000000021b2a7825 */ /* 0x000fe200078e002a */
[----:B------:R-:W-:-:S03]  /*db60*/  IADD3 R39, PT, PT, R39, R31, RZ ;  /* 0x0000001f27277210 */ /* 0x000fc60007ffe0ff */
        /* <DEDUP_REMOVED lines=21> */
[----:B------:R-:W-:Y:S01]  /*dcc0*/  HFMA2 R31, -RZ, RZ, 0, 0 ;  /* 0x00000000ff1f7431 */ /* 0x000fe200000001ff */
[----:B------:R-:W-:Y:S01]  /*dcd0*/  IADD3.X R20, PT, PT, RZ, R42, RZ, P0, P1 ;  /* 0x0000002aff147210 */ /* 0x000fe200007e24ff */
[----:B------:R-:W-:-:S05]  /*dce0*/  IMAD.WIDE.U32 R38, R7, R58, R38 ;  /* 0x0000003a07267225 */ /* 0x000fca00078e0026 */
[----:B------:R-:W-:Y:S01]  /*dcf0*/  IADD3 R42, P0, PT, R39, R27, RZ ;  /* 0x0000001b272a7210 */ /* 0x000fe20007f1e0ff */
[----:B------:R-:W-:Y:S02]  /*dd00*/  IMAD R27, R37, R13, RZ ;  /* 0x0000000d251b7224 */ /* 0x000fe400078e02ff */
[----:B------:R-:W-:Y:S01]  /*dd10*/  IMAD.HI.U32 R37, R15, R4, RZ ;  /* 0x000000040f257227 */ /* 0x000fe200078e00ff */
[----:B------:R-:W-:-:S03]  /*dd20*/  IADD3.X R43, PT, PT, RZ, R20, RZ, P0, !PT ;  /* 0x00000014ff2b7210 */ /* 0x000fc600007fe4ff */
[----:B------:R-:W-:-:S04]  /*dd30*/  IMAD.WIDE.U32 R42, R13, R36, R42 ;  /* 0x000000240d2a7225 */ /* 0x000fc800078e002a */
[----:B------:R-:W-:Y:S01]  /*dd40*/  HFMA2 R36, -RZ, RZ, 0, 0 ;  /* 0x00000000ff247431 */ /* 0x000fe200000001ff */
[----:B------:R-:W-:Y:S01]  /*dd50*/  IADD3 R43, PT, PT, R43, R27, RZ ;  /* 0x0000001b2b2b7210 */ /* 0x000fe20007ffe0ff */
[----:B------:R-:W-:Y:S02]  /*dd60*/  IMAD R27, R35, R32, RZ ;  /* 0x00000020231b7224 */ /* 0x000fe400078e02ff */
[----:B------:R-:W-:-:S04]  /*dd70*/  IMAD.WIDE.U32 R42, R32, R34, R42 ;  /* 0x00000022202a7225 */ /* 0x000fc800078e002a */
[----:B------:R-:W-:Y:S01]  /*dd80*/  IMAD.HI.U32 R17, P0, R17, R13, R36 ;  /* 0x0000000d11117227 */ /* 0x000fe20007800024 */
[----:B------:R-:W-:-:S03]  /*dd90*/  IADD3 R43, PT, PT, R43, R27, RZ ;  /* 0x0000001b2b2b7210 */ /* 0x000fc60007ffe0ff */
[----:B------:R-:W-:Y:S01]  /*dda0*/  IMAD R27, R23, R4, RZ ;  /* 0x00000004171b7224 */ /* 0x000fe200078e02ff */
[----:B------:R-:W-:Y:S01]  /*ddb0*/  IADD3.X R20, PT, PT, RZ, RZ, RZ, P0, !PT ;  /* 0x000000ffff147210 */ /* 0x000fe200007fe4ff */
[----:B------:R-:W-:-:S05]  /*ddc0*/  IMAD.WIDE.U32 R42, R4, R22, R42 ;  /* 0x00000016042a7225 */ /* 0x000fca00078e002a */
[----:B------:R-:W-:-:S03]  /*ddd0*/  IADD3 R43, PT, PT, R43, R27, RZ ;  /* 0x0000001b2b2b7210 */ /* 0x000fc60007ffe0ff */
        /* <DEDUP_REMOVED lines=67> */
[----:B------:R-:W-:Y:S02]  /*e210*/  IMAD R17, R23, R13, RZ ;  /* 0x0000000d17117224 */ /* 0x000fe400078e02ff */
[----:B------:R-:W-:Y:S01]  /*e220*/  IMAD.HI.U32 R20, R58, R11, RZ ;  /* 0x0000000b3a147227 */ /* 0x000fe200078e00ff */
[----:B------:R-:W-:-:S03]  /*e230*/  IADD3.X R53, PT, PT, RZ, R18, RZ, P0, !PT ;  /* 0x00000012ff357210 */ /* 0x000fc600007fe4ff */
        /* <DEDUP_REMOVED lines=26> */
[----:B------:R-:W-:Y:S01]  /*e3e0*/  IMAD.HI.U32 R18, R24, R3, RZ ;  /* 0x0000000318127227 */ /* 0x000fe200078e00ff */
[----:B------:R-:W-:-:S03]  /*e3f0*/  IADD3 R22, P0, PT, R29, R15, RZ ;  /* 0x0000000f1d167210 */ /* 0x000fc60007f1e0ff */
[----:B------:R-:W-:Y:S01]  /*e400*/  IMAD R15, R35, R13, RZ ;  /* 0x0000000d230f7224 */ /* 0x000fe200078e02ff */
[----:B------:R-:W-:-:S03]  /*e410*/  IADD3.X R23, PT, PT, RZ, R52, RZ, P0, !PT ;  /* 0x00000034ff177210 */ /* 0x000fc600007fe4ff */
        /* <DEDUP_REMOVED lines=17> */
[----:B------:R-:W-:Y:S01]  /*e530*/  IMAD.WIDE.U32 R26, R2, R48, R26 ;  /* 0x00000030021a7225 */ /* 0x000fe200078e001a */
[----:B------:R-:W-:Y:S02]  /*e540*/  IADD3 R15, P0, P1, R20, R15, R16 ;  /* 0x0000000f140f7210 */ /* 0x000fe4000791e010 */
[----:B------:R-:W-:Y:S02]  /*e550*/  MOV R20, R36 ;  /* 0x0000002400147202 */ /* 0x000fe40000000f00 */
[----:B------:R-:W-:Y:S01]  /*e560*/  IADD3.X R18, PT, PT, RZ, R18, RZ, P0, P1 ;  /* 0x00000012ff127210 */ /* 0x000fe200007e24ff */
[----:B------:R-:W-:-:S05]  /*e570*/  IMAD.WIDE.U32 R16, R11, R58, R26 ;  /* 0x0000003a0b107225 */ /* 0x000fca00078e001a */
[----:B------:R-:W-:Y:S01]  /*e580*/  IADD3 R26, P0, PT, R17, R15, RZ ;  /* 0x0000000f111a7210 */ /* 0x000fe20007f1e0ff */
[-C--:B------:R-:W-:Y:S01]  /*e590*/  IMAD R15, R23, R13.reuse, RZ ;  /* 0x0000000d170f7224 */ /* 0x080fe200078e02ff */
[----:B------:R-:W-:Y:S01]  /*e5a0*/  MOV R29, R16 ;  /* 0x00000010001d7202 */ /* 0x000fe20000000f00 */
[----:B------:R-:W-:Y:S01]  /*e5b0*/  IMAD.HI.U32 R23, R4, R13, RZ ;  /* 0x0000000d04177227 */ /* 0x000fe200078e00ff */
[----:B------:R-:W-:Y:S02]  /*e5c0*/  IADD3.X R27, PT, PT, RZ, R18, RZ, P0, !PT ;  /* 0x00000012ff1b7210 */ /* 0x000fe400007fe4ff */
[----:B------:R-:W-:Y:S01]  /*e5d0*/  MOV R18, R28 ;  /* 0x0000001c00127202 */ /* 0x000fe20000000f00 */
[----:B------:R-:W-:-:S04]  /*e5e0*/  IMAD.HI.U32 R4, R48, R3, RZ ;  /* 0x0000000330047227 */ /* 0x000fc800078e00ff */
        /* <DEDUP_REMOVED lines=9> */
[----:B------:R-:W-:-:S04]  /*e680*/  IMAD.WIDE.U32 R22, R32, R13, RZ ;  /* 0x0000000d20167225 */ /* 0x000fc800078e00ff */
[----:B------:R-:W-:-:S04]  /*e690*/  IMAD.WIDE.U32 R26, R3, R48, R26 ;  /* 0x00000030031a7225 */ /* 0x000fc800078e001a */
[----:B------:R-:W-:Y:S01]  /*e6a0*/  IMAD.WIDE.U32 R30, R2, R58, R26 ;  /* 0x0000003a021e7225 */ /* 0x000fe200078e001a */
[----:B------:R-:W-:Y:S02]  /*e6b0*/  MOV R26, R36 ;  /* 0x00000024001a7202 */ /* 0x000fe40000000f00 */
[----:B------:R-:W-:Y:S02]  /*e6c0*/  MOV R27, R42 ;  /* 0x0000002a001b7202 */ /* 0x000fe40000000f00 */
[----:B------:R-:W-:-:S04]  /*e6d0*/  IADD3 R15, P0, P1, R31, R15, R17 ;  /* 0x0000000f1f0f7210 */ /* 0x000fc8000791e011 */
[----:B------:R-:W-:Y:S01]  /*e6e0*/  IADD3.X R17, PT, PT, RZ, R4, RZ, P0, P1 ;  /* 0x00000004ff117210 */ /* 0x000fe200007e24ff */
[----:B------:R-:W-:Y:S01]  /*e6f0*/  IMAD.HI.U32 R4, R58, R0, RZ ;  /* 0x000000003a047227 */ /* 0x000fe200078e00ff */
[----:B------:R-:W-:-:S03]  /*e700*/  LEA R24, P0, R22, R15, 0x1 ;  /* 0x0000000f16187211 */ /* 0x000fc600078008ff */
[----:B------:R-:W-:Y:S01]  /*e710*/  IMAD.HI.U32 R15, R32, R13, RZ ;  /* 0x0000000d200f7227 */ /* 0x000fe200078e00ff */
[----:B------:R-:W-:Y:S02]  /*e720*/  LEA.HI.X R25, R22, R17, R23, 0x1, P0 ;  /* 0x0000001116197211 */ /* 0x000fe400000f0c17 */
[----:B------:R-:W-:Y:S01]  /*e730*/  MOV R23, RZ ;  /* 0x000000ff00177202 */ /* 0x000fe20000000f00 */
[----:B------:R-:W-:Y:S01]  /*e740*/  IMAD.HI.U32 R22, R48, R0, RZ ;  /* 0x0000000030167227 */ /* 0x000fe200078e00ff */
[----:B------:R-:W-:-:S03]  /*e750*/  MOV R17, R42 ;  /* 0x0000002a00117202 */ /* 0x000fc60000000f00 */
        /* <DEDUP_REMOVED lines=76> */
.L_x_32:
[----:B------:R-:W-:Y:S05]  /*ec20*/  BSYNC.RECONVERGENT B3 ;  /* 0x0000000000037941 */ /* 0x000fea0003800200 */
.L_x_31:
[----:B------:R2:W-:Y:S01]  /*ec30*/  STL.128 [R1+0x30], R24 ;  /* 0x0000301801007387 */ /* 0x0005e20000100c00 */
[----:B------:R-:W-:-:S03]  /*ec40*/  ISETP.NE.AND P0, PT, R33, 0x3, PT ;  /* 0x000000032100780c */ /* 0x000fc60003f05270 */
[----:B------:R2:W-:Y:S04]  /*ec50*/  STL.128 [R1+0x40], R28 ;  /* 0x0000401c01007387 */ /* 0x0005e80000100c00 */
[----:B------:R2:W-:Y:S04]  /*ec60*/  STL.64 [R1+0x50], R46 ;  /* 0x0000502e01007387 */ /* 0x0005e80000100a00 */
[----:B------:R2:W-:Y:S02]  /*ec70*/  STL [R1+0x2c], R50 ;  /* 0x00002c3201007387 */ /* 0x0005e40000100800 */
[----:B------:R-:W-:Y:S05]  /*ec80*/  @!P0 BRA `(.L_x_28) ;  /* 0x0000006400d48947 */ /* 0x000fea0003800000 */
[----:B--2---:R-:W-:Y:S01]  /*ec90*/  IMAD.WIDE.U32 R24, R34, R34, RZ ;  /* 0x0000002222187225 */ /* 0x004fe200078e00ff */
        /* <DEDUP_REMOVED lines=819> */
.L_x_34:
[----:B------:R-:W-:Y:S05]  /*11fd0*/  BSYNC.RECONVERGENT B3 ;  /* 0x0000000000037941 */ /* 0x000fea0003800200 */
.L_x_33:
[----:B------:R3:W-:Y:S01]  /*11fe0*/  STL.128 [R1+0x30], R24 ;  /* 0x0000301801007387 */ /* 0x0007e20000100c00 */
[----:B------:R-:W-:-:S03]  /*11ff0*/  ISETP.NE.AND P0, PT, R33, 0x4, PT ;  /* 0x000000042100780c */ /* 0x000fc60003f05270 */
[----:B------:R3:W-:Y:S04]  /*12000*/  STL.128 [R1+0x40], R28 ;  /* 0x0000401c01007387 */ /* 0x0007e80000100c00 */
[----:B------:R3:W-:Y:S04]  /*12010*/  STL.64 [R1+0x50], R46 ;  /* 0x0000502e01007387 */ /* 0x0007e80000100a00 */
[----:B------:R3:W-:Y:S02]  /*12020*/  STL [R1+0x2c], R50 ;  /* 0x00002c3201007387 */ /* 0x0007e40000100800 */
[----:B------:R-:W-:Y:S05]  /*12030*/  @!P0 BRA `(.L_x_28) ;  /* 0x0000003000e88947 */ /* 0x000fea0003800000 */
[----:B---3--:R-:W-:-:S04]  /*12040*/  IMAD.WIDE.U32 R24, R34, R34, RZ ;  /* 0x0000002222187225 */ /* 0x008fc800078e00ff */
        /* <DEDUP_REMOVED lines=8> */
[----:B------:R-:W-:-:S04]  /*120d0*/  IMAD.WIDE.U32 R42, R22, 0x2, RZ ;  /* 0x00000002162a7825 */ /* 0x000fc800078e00ff */
[----:B------:R-:W-:-:S04]  /*120e0*/  IMAD.WIDE.U32 R24, R22, R22, R24 ;  /* 0x0000001616187225 */ /* 0x000fc800078e0018 */
[----:B------:R-:W-:-:S04]  /*120f0*/  IMAD.WIDE.U32 R40, R23, 0x2, RZ ;  /* 0x0000000217287825 */ /* 0x000fc800078e00ff */
        /* <DEDUP_REMOVED lines=35> */
[----:B------:R-:W-:Y:S02]  /*12330*/  HFMA2 R26, -RZ, RZ, 0, 0 ;  /* 0x00000000ff1a7431 */ /* 0x000fe400000001ff */
[----:B------:R-:W-:-:S04]  /*12340*/  IMAD.HI.U32 R24, R54, R19, RZ ;  /* 0x0000001336187227 */ /* 0x000fc800078e00ff */
[----:B------:R-:W-:Y:S01]  /*12350*/  IMAD.HI.U32 R31, R54, R5, RZ ;  /* 0x00000005361f7227 */ /* 0x000fe200078e00ff */
[----:B------:R-:W-:-:S03]  /*12360*/  IADD3 R24, P0, P1, R27, R28, R24 ;  /* 0x0000001c1b187210 */ /* 0x000fc6000791e018 */
[-C--:B------:R-:W-:Y:S01]  /*12370*/  IMAD R27, R59, R20.reuse, RZ ;  /* 0x000000143b1b7224 */ /* 0x080fe200078e02ff */
        /* <DEDUP_REMOVED lines=8> */
[----:B------:R-:W-:-:S04]  /*12400*/  IMAD.HI.U32 R27, R22, R23, RZ ;  /* 0x00000017161b7227 */ /* 0x000fc800078e00ff */
[----:B------:R-:W-:-:S04]  /*12410*/  IMAD.WIDE.U32 R24, R7, R60, R24 ;  /* 0x0000003c07187225 */ /* 0x000fc800078e0018 */
[----:B------:R-:W-:-:S04]  /*12420*/  IMAD.HI.U32 R27, P0, R34, R20, R26 ;  /* 0x00000014221b7227 */ /* 0x000fc8000780001a */
[----:B------:R-:W-:Y:S01]  /*12430*/  IMAD.WIDE.U32 R24, R6, R56, R24 ;  /* 0x0000003806187225 */ /* 0x000fe200078e0018 */
[----:B------:R-:W-:Y:S02]  /*12440*/  LEA R28, P1, R27, R28, 0x1 ;  /* 0x0000001c1b1c7211 */ /* 0x000fe400078208ff */
[----:B------:R-:W-:Y:S02]  /*12450*/  IADD3.X R26, PT, PT, RZ, RZ, RZ, P0, !PT ;  /* 0x000000ffff1a7210 */ /* 0x000fe400007fe4ff */
[----:B------:R-:W-:Y:S01]  /*12460*/  IADD3 R28, P0, P2, R30, R28, R29 ;  /* 0x0000001c1e1c7210 */ /* 0x000fe20007a1e01d */
[----:B------:R-:W-:Y:S01]  /*12470*/  IMAD.WIDE.U32 R24, R5, R54, R24 ;  /* 0x0000003605187225 */ /* 0x000fe200078e0018 */
[----:B------:R-:W-:-:S03]  /*12480*/  LEA.HI.X R26, R27, RZ, R26, 0x1, P1 ;  /* 0x000000ff1b1a7211 */ /* 0x000fc600008f0c1a */
[----:B------:R-:W-:Y:S01]  /*12490*/  IMAD R46, R14, R24, RZ ;  /* 0x000000180e2e7224 */ /* 0x000fe200078e02ff */
[----:B------:R-:W-:Y:S01]  /*124a0*/  IADD3.X R26, PT, PT, RZ, R26, RZ, P0, P2 ;  /* 0x0000001aff1a7210 */ /* 0x000fe200007e44ff */
[----:B------:R-:W-:Y:S02]  /*124b0*/  IMAD R27, R59, R17, RZ ;  /* 0x000000113b1b7224 */ /* 0x000fe400078e02ff */
        /* <DEDUP_REMOVED lines=17> */
[----:B------:R-:W-:Y:S02]  /*125d0*/  IADD3 R27, PT, PT, R25, R27, RZ ;  /* 0x0000001b191b7210 */ /* 0x000fe40007ffe0ff */
[----:B------:R-:W-:Y:S01]  /*125e0*/  MOV R26, R24 ;  /* 0x00000018001a7202 */ /* 0x000fe20000000f00 */
[----:B------:R-:W-:Y:S02]  /*125f0*/  HFMA2 R24, -RZ, RZ, 0, 0 ;  /* 0x00000000ff187431 */ /* 0x000fe400000001ff */
[----:B------:R-:W-:-:S04]  /*12600*/  IMAD.HI.U32 R25, R22, R20, RZ ;  /* 0x0000001416197227 */ /* 0x000fc800078e00ff */
[----:B------:R-:W-:-:S04]  /*12610*/  IMAD.WIDE.U32 R26, R8, R60, R26 ;  /* 0x0000003c081a7225 */ /* 0x000fc800078e001a */
[----:B------:R-:W-:-:S04]  /*12620*/  IMAD.HI.U32 R47, R46, R10, RZ ;  /* 0x0000000a2e2f7227 */ /* 0x000fc800078e00ff */
        /* <DEDUP_REMOVED lines=40> */
[----:B------:R-:W-:-:S03]  /*128b0*/  LEA.HI.X R28, R29, RZ, R28, 0x1, P2 ;  /* 0x000000ff1d1c7211 */ /* 0x000fc600010f0c1c */
[----:B------:R-:W-:Y:S01]  /*128c0*/  IMAD.WIDE.U32 R24, R7, R54, R24 ;  /* 0x0000003607187225 */ /* 0x000fe200078e0018 */
[----:B------:R-:W-:-:S03]  /*128d0*/  IADD3.X R28, PT, PT, RZ, R28, RZ, P0, P1 ;  /* 0x0000001cff1c7210 */ /* 0x000fc600007e24ff */
[----:B------:R-:W-:-:S04]  /*128e0*/  IMAD.HI.U32 R33, R56, R9, RZ ;  /* 0x0000000938217227 */ /* 0x000fc800078e00ff */
[----:B------:R-:W-:-:S04]  /*128f0*/  IMAD.WIDE.U32 R24, R6, R46, R24 ;  /* 0x0000002e06187225 */ /* 0x000fc800078e0018 */
[----:B------:R-:W-:-:S04]  /*12900*/  IMAD.WIDE.U32 R26, R5, R52, R24 ;  /* 0x00000034051a7225 */ /* 0x000fc800078e0018 */
        /* <DEDUP_REMOVED lines=16> */
[----:B------:R-:W-:-:S04]  /*12a10*/  IADD3 R28, P0, P1, R30, R28, R29 ;  /* 0x0000001c1e1c7210 */ /* 0x000fc8000791e01d */
[----:B------:R-:W-:Y:S01]  /*12a20*/  IADD3.X R29, PT, PT, RZ, RZ, RZ, P0, P1 ;  /* 0x000000ffff1d7210 */ /* 0x000fe200007e24ff */
        /* <DEDUP_REMOVED lines=64> */
[----:B------:R-:W-:-:S04]  /*12e30*/  IMAD.WIDE.U32 R36, R8, R46, R36 ;  /* 0x0000002e08247225 */ /* 0x000fc800078e0024 */
[----:B------:R-:W-:-:S04]  /*12e40*/  IMAD.WIDE.U32 R30, R7, R52, R36 ;  /* 0x00000034071e7225 */ /* 0x000fc800078e0024 */
[----:B------:R-:W-:-:S04]  /*12e50*/  IMAD.HI.U32 R37, R54, R9, RZ ;  /* 0x0000000936257227 */ /* 0x000fc800078e00ff */
[----:B------:R-:W-:-:S04]  /*12e60*/  IMAD.WIDE.U32 R30, R6, R24, R30 ;  /* 0x00000018061e7225 */ /* 0x000fc800078e001e */
[----:B------:R-:W-:-:S04]  /*12e70*/  IMAD.HI.U32 R36, R46, R8, RZ ;  /* 0x000000082e247227 */ /* 0x000fc800078e00ff */
[----:B------:R-:W-:Y:S01]  /*12e80*/  IMAD.WIDE.U32 R30, R5, R28, R30 ;  /* 0x0000001c051e7225 */ /* 0x000fe200078e001e */
[----:B------:R-:W-:-:S03]  /*12e90*/  IADD3 R26, P2, P3, R36, R26, R37 ;  /* 0x0000001a241a7210 */ /* 0x000fc60007b5e025 */
[----:B------:R-:W-:Y:S01]  /*12ea0*/  IMAD R50, R14, R30, RZ ;  /* 0x0000001e0e327224 */ /* 0x000fe200078e02ff */
[----:B------:R-:W-:Y:S01]  /*12eb0*/  IADD3 R26, P0, P1, R35, R26, R33 ;  /* 0x0000001a231a7210 */ /* 0x000fe2000791e021 */
[----:B------:R-:W-:Y:S01]  /*12ec0*/  IMAD.HI.U32 R37, R28, R5, RZ ;  /* 0x000000051c257227 */ /* 0x000fe200078e00ff */
[----:B------:R-:W-:-:S03]  /*12ed0*/  IADD3.X R29, PT, PT, RZ, R29, RZ, P2, P3 ;  /* 0x0000001dff1d7210 */ /* 0x000fc600017e64ff */
[----:B------:R-:W-:Y:S01]  /*12ee0*/  IMAD.HI.U32 R36, R50, R19, RZ ;  /* 0x0000001332247227 */ /* 0x000fe200078e00ff */
[----:B------:R-:W-:-:S03]  /*12ef0*/  IADD3.X R29, PT, PT, RZ, R29, RZ, P0, P1 ;  /* 0x0000001dff1d7210 */ /* 0x000fc600007e24ff */
        /* <DEDUP_REMOVED lines=11> */
[----:B------:R-:W-:Y:S02]  /*12fb0*/  HFMA2 R30, -RZ, RZ, 0, 0 ;  /* 0x00000000ff1e7431 */ /* 0x000fe400000001ff */
        /* <DEDUP_REMOVED lines=45> */
[-C--:B------:R-:W-:Y:S01]  /*13290*/  IMAD R31, R59, R32.reuse, RZ ;  /* 0x000000203b1f7224 */ /* 0x080fe200078e02ff */
        /* <DEDUP_REMOVED lines=39> */
[----:B------:R-:W-:-:S03]  /*13510*/  IMAD.WIDE.U32 R44, R8, R24, R44 ;  /* 0x00000018082c7225 */ /* 0x000fc600078e002c */
[----:B------:R-:W-:Y:S01]  /*13520*/  IADD3.X R31, PT, PT, RZ, R48, RZ, P0, P1 ;  /* 0x00000030ff1f7210 */ /* 0x000fe200007e24ff */
        /* <DEDUP_REMOVED lines=21> */
[-C--:B------:R-:W-:Y:S02]  /*13680*/  IMAD R31, R59, R13.reuse, RZ ;  /* 0x0000000d3b1f7224 */ /* 0x080fe400078e02ff */
[----:B------:R-:W-:-:S04]  /*13690*/  IMAD.WIDE.U32 R44, R13, R13, R44 ;  /* 0x0000000d0d2c7225 */ /* 0x000fc800078e002c */
        /* <DEDUP_REMOVED lines=17> */
[----:B------:R-:W-:-:S04]  /*137b0*/  IMAD.WIDE.U32 R34, R3, R56, R44 ;  /* 0x0000003803227225 */ /* 0x000fc800078e002c */
[----:B------:R-:W-:-:S04]  /*137c0*/  IMAD.HI.U32 R44, R22, R32, RZ ;  /* 0x00000020162c7227 */ /* 0x000fc800078e00ff */
        /* <DEDUP_REMOVED lines=9> */
[----:B------:R-:W-:-:S03]  /*13860*/  LEA R44, P0, R58, R33, 0x1 ;  /* 0x000000213a2c7211 */ /* 0x000fc600078008ff */
[----:B------:R-:W-:Y:S01]  /*13870*/  IMAD.HI.U32 R45, R60, R0, RZ ;  /* 0x000000003c2d7227 */ /* 0x000fe200078e00ff */
[----:B------:R-:W-:-:S03]  /*13880*/  LEA.HI.X R31, R58, RZ, R31, 0x1, P0 ;  /* 0x000000ff3a1f7211 */ /* 0x000fc600000f0c1f */
        /* <DEDUP_REMOVED lines=87> */
[----:B------:R-:W-:Y:S01]  /*13e00*/  STL [R1+0x2c], R44 ;  /* 0x00002c2c01007387 */ /* 0x000fe20000100800 */
        /* <DEDUP_REMOVED lines=60> */
[----:B------:R-:W-:-:S04]  /*141d0*/  IMAD.WIDE.U32 R38, R32, R36, R38 ;  /* 0x0000002420267225 */ /* 0x000fc800078e0026 */
[----:B------:R-:W-:Y:S01]  /*141e0*/  IMAD R25, R41, R16, RZ ;  /* 0x0000001029197224 */ /* 0x000fe200078e02ff */
[----:B------:R-:W-:Y:S01]  /*141f0*/  IADD3 R39, PT, PT, R39, R23, RZ ;  /* 0x0000001727277210 */ /* 0x000fe20007ffe0ff */
[----:B------:R-:W-:Y:S02]  /*14200*/  IMAD R23, R35, R4, RZ ;  /* 0x0000000423177224 */ /* 0x000fe400078e02ff */
[----:B------:R-:W-:-:S05]  /*14210*/  IMAD.WIDE.U32 R38, R4, R34, R38 ;  /* 0x0000002204267225 */ /* 0x000fca00078e0026 */
[----:B------:R-:W-:Y:S01]  /*14220*/  IADD3 R39, PT, PT, R39, R23, RZ ;  /* 0x0000001727277210 */ /* 0x000fe20007ffe0ff */
[----:B------:R-:W-:-:S04]  /*14230*/  IMAD.HI.U32 R23, R18, R4, RZ ;  /* 0x0000000412177227 */ /* 0x000fc800078e00ff */
[----:B------:R-:W-:Y:S01]  /*14240*/  IMAD.WIDE.U32 R38, R16, R40, R38 ;  /* 0x0000002810267225 */ /* 0x000fe200078e0026 */
[----:B------:R-:W-:-:S03]  /*14250*/  IADD3 R20, P0, P1, R31, R20, R23 ;  /* 0x000000141f147210 */ /* 0x000fc6000791e017 */
[----:B------:R-:W-:Y:S02]  /*14260*/  HFMA2 R31, -RZ, RZ, 0, 0 ;  /* 0x00000000ff1f7431 */ /* 0x000fe400000001ff */
[----:B------:R-:W-:Y:S01]  /*14270*/  IMAD.HI.U32 R23, R17, R32, RZ ;  /* 0x0000002011177227 */ /* 0x000fe200078e00ff */
[----:B------:R-:W-:Y:S02]  /*14280*/  IADD3 R39, PT, PT, R39, R25, RZ ;  /* 0x0000001927277210 */ /* 0x000fe40007ffe0ff */
[----:B------:R-:W-:Y:S01]  /*14290*/  IADD3.X R43, PT, PT, RZ, RZ, RZ, P0, P1 ;  /* 0x000000ffff2b7210 */ /* 0x000fe200007e24ff */
[----:B------:R-:W-:Y:S01]  /*142a0*/  IMAD.HI.U32 R25, R28, R11, RZ ;  /* 0x0000000b1c197227 */ /* 0x000fe200078e00ff */
[C---:B------:R-:W-:Y:S02]  /*142b0*/  SHF.L.U32 R42, R20.reuse, 0x1, RZ ;  /* 0x00000001142a7819 */ /* 0x040fe400000006ff */
[----:B------:R-:W-:Y:S01]  /*142c0*/  SHF.L.U64.HI R43, R20, 0x1, R43 ;  /* 0x00000001142b7819 */ /* 0x000fe2000001022b */
[----:B------:R-:W-:-:S04]  /*142d0*/  IMAD.WIDE.U32 R38, R0, R46, R38 ;  /* 0x0000002e00267225 */ /* 0x000fc800078e0026 */
[----:B------:R-:W-:-:S04]  /*142e0*/  IMAD.WIDE.U32 R42, R23, 0x2, R42 ;  /* 0x00000002172a7825 */ /* 0x000fc800078e002a */
[----:B------:R-:W-:-:S04]  /*142f0*/  IMAD.WIDE.U32 R38, R3, R52, R38 ;  /* 0x0000003403267225 */ /* 0x000fc800078e0026 */
[----:B------:R-:W-:-:S04]  /*14300*/  IMAD.HI.U32 R23, R46, R0, RZ ;  /* 0x000000002e177227 */ /* 0x000fc800078e00ff */
        /* <DEDUP_REMOVED lines=34> */
[----:B------:R-:W-:Y:S01]  /*14530*/  IADD3 R43, PT, PT, R43, R23, RZ ;  /* 0x000000172b2b7210 */ /* 0x000fe20007ffe0ff */
[----:B------:R-:W-:-:S04]  /*14540*/  IMAD.HI.U32 R23, R26, R10, RZ ;  /* 0x0000000a1a177227 */ /* 0x000fc800078e00ff */
        /* <DEDUP_REMOVED lines=45> */
[----:B------:R-:W-:Y:S02]  /*14820*/  IADD3 R43, PT, PT, R43, R17, RZ ;  /* 0x000000112b2b7210 */ /* 0x000fe40007ffe0ff */
[----:B------:R-:W-:Y:S01]  /*14830*/  MOV R23, R38 ;  /* 0x0000002600177202 */ /* 0x000fe20000000f00 */
        /* <DEDUP_REMOVED lines=41> */
[----:B------:R-:W-:-:S04]  /*14ad0*/  IADD3 R15, P0, P1, R17, R28, R15 ;  /* 0x0000001c110f7210 */ /* 0x000fc8000791e00f */
[----:B------:R-:W-:Y:S01]  /*14ae0*/  IADD3.X R17, PT, PT, RZ, R40, RZ, P0, P1 ;  /* 0x00000028ff117210 */ /* 0x000fe200007e24ff */
        /* <DEDUP_REMOVED lines=32> */
[----:B------:R-:W-:-:S03]  /*14cf0*/  IMAD R15, R25, R13, RZ ;  /* 0x0000000d190f7224 */ /* 0x000fc600078e02ff */
[----:B------:R-:W-:Y:S02]  /*14d00*/  IADD3.X R29, PT, PT, RZ, R18, RZ, P0, !PT ;  /* 0x00000012ff1d7210 */ /* 0x000fe400007fe4ff */
[----:B------:R-:W-:Y:S01]  /*14d10*/  MOV R18, R40 ;  /* 0x0000002800127202 */ /* 0x000fe20000000f00 */
[----:B------:R-:W-:-:S04]  /*14d20*/  IMAD.WIDE.U32 R28, R13, R24, R28 ;  /* 0x000000180d1c7225 */ /* 0x000fc800078e001c */
[----:B------:R-:W-:Y:S01]  /*14d30*/  IMAD.WIDE.U32 R24, R32, R13, RZ ;  /* 0x0000000d20187225 */ /* 0x000fe200078e00ff */
[----:B------:R-:W-:-:S03]  /*14d40*/  IADD3 R29, PT, PT, R29, R15, RZ ;  /* 0x0000000f1d1d7210 */ /* 0x000fc60007ffe0ff */
[----:B------:R-:W-:-:S04]  /*14d50*/  IMAD.HI.U32 R15, R4, R13, RZ ;  /* 0x0000000d040f7227 */ /* 0x000fc800078e00ff */
[----:B------:R-:W-:-:S04]  /*14d60*/  IMAD.WIDE.U32 R28, R32, R32, R28 ;  /* 0x00000020201c7225 */ /* 0x000fc800078e001c */
[----:B------:R-:W-:-:S04]  /*14d70*/  IMAD.WIDE.U32 R30, R15, 0x2, R30 ;  /* 0x000000020f1e7825 */ /* 0x000fc800078e001e */
[----:B------:R-:W-:-:S04]  /*14d80*/  IMAD.WIDE.U32 R28, R0, R26, R28 ;  /* 0x0000001a001c7225 */ /* 0x000fc800078e001c */
[----:B------:R-:W-:-:S04]  /*14d90*/  IMAD.HI.U32 R15, R26, R0, RZ ;  /* 0x000000001a0f7227 */ /* 0x000fc800078e00ff */
[----:B------:R-:W-:-:S04]  /*14da0*/  IMAD.HI.U32 R4, R48, R3, RZ ;  /* 0x0000000330047227 */ /* 0x000fc800078e00ff */
[----:B------:R-:W-:Y:S01]  /*14db0*/  IMAD.WIDE.U32 R28, R3, R48, R28 ;  /* 0x00000030031c7225 */ /* 0x000fe200078e001c */
[----:B------:R-:W-:-:S03]  /*14dc0*/  IADD3 R15, P0, P1, R4, R30, R15 ;  /* 0x0000001e040f7210 */ /* 0x000fc6000791e00f */
[----:B------:R-:W-:Y:S01]  /*14dd0*/  IMAD.HI.U32 R4, R58, R2, RZ ;  /* 0x000000023a047227 */ /* 0x000fe200078e00ff */
[----:B------:R-:W-:-:S03]  /*14de0*/  IADD3.X R30, PT, PT, RZ, R31, RZ, P0, P1 ;  /* 0x0000001fff1e7210 */ /* 0x000fc600007e24ff */
[----:B------:R-:W-:Y:S01]  /*14df0*/  IMAD.WIDE.U32 R46, R2, R58, R28 ;  /* 0x0000003a022e7225 */ /* 0x000fe200078e001c */
[----:B------:R-:W-:Y:S02]  /*14e00*/  MOV R28, R40 ;  /* 0x00000028001c7202 */ /* 0x000fe40000000f00 */
[----:B------:R-:W-:Y:S02]  /*14e10*/  MOV R29, R16 ;  /* 0x00000010001d7202 */ /* 0x000fe40000000f00 */
[----:B------:R-:W-:-:S04]  /*14e20*/  IADD3 R15, P0, P1, R47, R15, R4 ;  /* 0x0000000f2f0f7210 */ /* 0x000fc8000791e004 */
[----:B------:R-:W-:Y:S02]  /*14e30*/  IADD3.X R17, PT, PT, RZ, R30, RZ, P0, P1 ;  /* 0x0000001eff117210 */ /* 0x000fe400007e24ff */
[----:B------:R-:W-:Y:S01]  /*14e40*/  LEA R26, P0, R24, R15, 0x1 ;  /* 0x0000000f181a7211 */ /* 0x000fe200078008ff */
[----:B------:R-:W-:Y:S01]  /*14e50*/  IMAD.HI.U32 R15, R32, R13, RZ ;  /* 0x0000000d200f7227 */ /* 0x000fe200078e00ff */
[----:B------:R-:W-:Y:S02]  /*14e60*/  MOV R30, R46 ;  /* 0x0000002e001e7202 */ /* 0x000fe40000000f00 */
[----:B------:R-:W-:Y:S01]  /*14e70*/  LEA.HI.X R27, R24, R17, R25, 0x1, P0 ;  /* 0x00000011181b7211 */ /* 0x000fe200000f0c19 */
[----:B------:R-:W-:Y:S01]  /*14e80*/  IMAD.HI.U32 R24, R48, R0, RZ ;  /* 0x0000000030187227 */ /* 0x000fe200078e00ff */
[----:B------:R-:W-:Y:S02]  /*14e90*/  MOV R25, RZ ;  /* 0x000000ff00197202 */ /* 0x000fe40000000f00 */
[----:B------:R-:W-:Y:S01]  /*14ea0*/  MOV R17, R42 ;  /* 0x0000002a00117202 */ /* 0x000fe20000000f00 */
[----:B------:R-:W-:Y:S01]  /*14eb0*/  IMAD.WIDE.U32 R48, R0, R48, R26 ;  /* 0x0000003000307225 */ /* 0x000fe200078e001a */
[----:B------:R-:W-:-:S02]  /*14ec0*/  MOV R26, R36 ;  /* 0x00000024001a7202 */ /* 0x000fc40000000f00 */
[----:B------:R-:W-:Y:S01]  /*14ed0*/  MOV R27, R42 ;  /* 0x0000002a001b7202 */ /* 0x000fe20000000f00 */
[----:B------:R-:W-:-:S04]  /*14ee0*/  IMAD.WIDE.U32 R24, R15, 0x2, R24 ;  /* 0x000000020f187825 */ /* 0x000fc800078e0018 */
[----:B------:R-:W-:-:S04]  /*14ef0*/  IMAD.HI.U32 R15, R58, R3, RZ ;  /* 0x000000033a0f7227 */ /* 0x000fc800078e00ff */
[----:B------:R-:W-:-:S05]  /*14f00*/  IMAD.WIDE.U32 R48, R3, R58, R48 ;  /* 0x0000003a03307225 */ /* 0x000fca00078e0030 */
[----:B------:R-:W-:Y:S02]  /*14f10*/  IADD3 R24, P0, P1, R49, R24, R15 ;  /* 0x0000001831187210 */ /* 0x000fe4000791e00f */
[----:B------:R-:W-:Y:S02]  /*14f20*/  MOV R31, R48 ;  /* 0x00000030001f7202 */ /* 0x000fe40000000f00 */
[----:B------:R-:W-:Y:S02]  /*14f30*/  IADD3.X R25, PT, PT, RZ, R25, RZ, P0, P1 ;  /* 0x00000019ff197210 */ /* 0x000fe400007e24ff */
[----:B------:R-:W-:Y:S01]  /*14f40*/  MOV R15, R16 ;  /* 0x00000010000f7202 */ /* 0x000fe20000000f00 */
[----:B------:R-:W-:Y:S01]  /*14f50*/  STL.128 [R1+0x40], R28 ;  /* 0x0000401c01007387 */ /* 0x000fe20000100c00 */
[----:B------:R-:W-:Y:S01]  /*14f60*/  MOV R16, R46 ;  /* 0x0000002e00107202 */ /* 0x000fe20000000f00 */
[----:B------:R-:W-:-:S04]  /*14f70*/  IMAD.WIDE.U32 R24, R13, R13, R24 ;  /* 0x0000000d0d187225 */ /* 0x000fc800078e0018 */
[----:B------:R-:W-:-:S04]  /*14f80*/  IMAD.HI.U32 R13, R58, R0, RZ ;  /* 0x000000003a0d7227 */ /* 0x000fc800078e00ff */
[----:B------:R-:W-:Y:S01]  /*14f90*/  IMAD.WIDE.U32 R58, R0, R58, R24 ;  /* 0x0000003a003a7225 */ /* 0x000fe200078e0018 */
[----:B------:R-:W-:Y:S02]  /*14fa0*/  MOV R24, R22 ;  /* 0x0000001600187202 */ /* 0x000fe40000000f00 */
[----:B------:R-:W-:Y:S02]  /*14fb0*/  MOV R25, R38 ;  /* 0x0000002600197202 */ /* 0x000fe40000000f00 */
[----:B------:R-:W-:Y:S02]  /*14fc0*/  IADD3 R13, P1, P2, R59, R33, R13 ;  /* 0x000000213b0d7210 */ /* 0x000fe40007a3e00d */
[----:B------:R-:W-:Y:S01]  /*14fd0*/  MOV R32, R58 ;  /* 0x0000003a00207202 */ /* 0x000fe20000000f00 */
[----:B------:R-:W-:Y:S01]  /*14fe0*/  STL.128 [R1+0x30], R24 ;  /* 0x0000301801007387 */ /* 0x000fe20000100c00 */
[----:B------:R-:W-:Y:S02]  /*14ff0*/  ISETP.GE.U32.AND P0, PT, R13, RZ, PT ;  /* 0x000000ff0d00720c */ /* 0x000fe40003f06070 */
[----:B------:R-:W-:-:S02]  /*15000*/  IADD3.X R4, PT, PT, RZ, RZ, RZ, P1, P2 ;  /* 0x000000ffff047210 */ /* 0x000fc40000fe44ff */
[----:B------:R-:W-:Y:S02]  /*15010*/  MOV R33, R13 ;  /* 0x0000000d00217202 */ /* 0x000fe40000000f00 */
[----:B------:R-:W-:Y:S02]  /*15020*/  ISETP.GE.U32.AND.EX P0, PT, R4, 0x1, PT, P0 ;  /* 0x000000010400780c */ /* 0x000fe40003f06100 */
[----:B------:R-:W-:Y:S01]  /*15030*/  MOV R4, R48 ;  /* 0x0000003000047202 */ /* 0x000fe20000000f00 */
[----:B------:R0:W-:Y:S02]  /*15040*/  STL.64 [R1+0x50], R32 ;  /* 0x0000502001007387 */ /* 0x0001e40000100a00 */
[----:B0-----:R-:W-:-:S08]  /*15050*/  MOV R32, R58 ;  /* 0x0000003a00207202 */ /* 0x001fd00000000f00 */
[----:B------:R-:W-:Y:S05]  /*15060*/  @!P0 BRA `(.L_x_28) ;  /* 0x0000000000dc8947 */ /* 0x000fea0003800000 */
[----:B------:R-:W-:Y:S02]  /*15070*/  ISETP.GE.U32.AND P0, PT, R34, R19, PT ;  /* 0x000000132200720c */ /* 0x000fe40003f06070 */
[----:B------:R-:W-:Y:S02]  /*15080*/  IADD3 R25, PT, PT, -R5, R22, RZ ;  /* 0x0000001605197210 */ /* 0x000fe40007ffe1ff */
[----:B------:R-:W-:Y:S02]  /*15090*/  IADD3 R34, PT, PT, -R19, R34, RZ ;  /* 0x0000002213227210 */ /* 0x000fe40007ffe1ff */
[----:B------:R-:W-:-:S03]  /*150a0*/  IADD3 R24, PT, PT, R25, -0x1, RZ ;  /* 0xffffffff19187810 */ /* 0x000fc60007ffe0ff */
[----:B------:R4:W-:Y:S04]  /*150b0*/  STL [R1+0x2c], R34 ;  /* 0x00002c2201007387 */ /* 0x0009e80000100800 */
        /* <DEDUP_REMOVED lines=48> */
[----:B------:R-:W-:-:S05]  /*153c0*/  MOV R37, R13 ;  /* 0x0000000d00257202 */ /* 0x000fca0000000f00 */
[----:B------:R4:W-:Y:S02]  /*153d0*/  STL.64 [R1+0x50], R36 ;  /* 0x0000502401007387 */ /* 0x0009e40000100a00 */
.L_x_28:
[----:B------:R-:W-:Y:S05]  /*153e0*/  BSYNC.RECONVERGENT B2 ;  /* 0x0000000000027941 */ /* 0x000fea0003800200 */
.L_x_27:
[----:B------:R-:W-:Y:S01]  /*153f0*/  ISETP.NE.AND P0, PT, R12, RZ, PT ;  /* 0x000000ff0c00720c */ /* 0x000fe20003f05270 */
[----:B------:R-:W-:-:S12]  /*15400*/  BSSY.RECONVERGENT B2, `(.L_x_35) ;  /* 0x0000340000027945 */ /* 0x000fd80003800200 */
[----:B------:R-:W-:Y:S05]  /*15410*/  @!P0 BRA `(.L_x_36) ;  /* 0x0000003000f88947 */ /* 0x000fea0003800000 */
[----:B01234-:R-:W-:-:S05]  /*15420*/  HFMA2 R25, -RZ, RZ, 0, 2.6226043701171875e-06 ;  /* 0x0000002cff197431 */ /* 0x01ffca00000001ff */
[----:B------:R-:W-:-:S05]  /*15430*/  IMAD R12, R12, R25, UR8 ;  /* 0x000000080c0c7e24 */ /* 0x000fca000f8e0219 */
[----:B------:R-:W2:Y:S04]  /*15440*/  LDL R29, [R12] ;  /* 0x000000000c1d7983 */ /* 0x000ea80000100800 */
[----:B------:R-:W3:Y:S04]  /*15450*/  LDL R47, [R12+0x4] ;  /* 0x000004000c2f7983 */ /* 0x000ee80000100800 */
[----:B------:R-:W4:Y:S04]  /*15460*/  LDL R31, [R12+0x8] ;  /* 0x000008000c1f7983 */ /* 0x000f280000100800 */
[----:B------:R-:W5:Y:S04]  /*15470*/  LDL R33, [R12+0xc] ;  /* 0x00000c000c217983 */ /* 0x000f680000100800 */
[----:B------:R-:W5:Y:S04]  /*15480*/  LDL R45, [R12+0x10] ;  /* 0x000010000c2d7983 */ /* 0x000f680000100800 */
[----:B------:R-:W5:Y:S04]  /*15490*/  LDL R25, [R12+0x14] ;  /* 0x000014000c197983 */ /* 0x000f680000100800 */
[----:B------:R-:W5:Y:S04]  /*154a0*/  LDL R43, [R12+0x18] ;  /* 0x000018000c2b7983 */ /* 0x000f680000100800 */
[----:B------:R-:W5:Y:S04]  /*154b0*/  LDL R41, [R12+0x1c] ;  /* 0x00001c000c297983 */ /* 0x000f680000100800 */
[----:B------:R-:W5:Y:S01]  /*154c0*/  LDL R39, [R12+0x20] ;  /* 0x000020000c277983 */ /* 0x000f620000100800 */
[----:B--2---:R-:W-:-:S04]  /*154d0*/  IMAD.WIDE.U32 R26, R29, R34, RZ ;  /* 0x000000221d1a7225 */ /* 0x004fc800078e00ff */
[----:B------:R-:W-:-:S04]  /*154e0*/  IMAD R46, R14, R26, RZ ;  /* 0x0000001a0e2e7224 */ /* 0x000fc800078e02ff */
[----:B------:R-:W-:-:S04]  /*154f0*/  IMAD.HI.U32 R27, R19, R46, R26 ;  /* 0x0000002e131b7227 */ /* 0x000fc800078e001a */
[----:B------:R-:W-:-:S04]  /*15500*/  IMAD.HI.U32 R26, R34, R29, RZ ;  /* 0x0000001d221a7227 */ /* 0x000fc800078e00ff */
[----:B------:R-:W-:-:S05]  /*15510*/  IMAD.HI.U32 R24, R46, R19, RZ ;  /* 0x000000132e187227 */ /* 0x000fca00078e00ff */
[----:B------:R-:W-:-:S04]  /*15520*/  IADD3 R26, P0, P1, R27, R26, R24 ;  /* 0x0000001a1b1a7210 */ /* 0x000fc8000791e018 */
[----:B------:R-:W-:-:S03]  /*15530*/  IADD3.X R27, PT, PT, RZ, RZ, RZ, P0, P1 ;  /* 0x000000ffff1b7210 */ /* 0x000fc600007e24ff */
[----:B---3--:R-:W-:-:S04]  /*15540*/  IMAD.WIDE.U32 R26, R34, R47, R26 ;  /* 0x0000002f221a7225 */ /* 0x008fc800078e001a */
[----:B------:R-:W-:-:S04]  /*15550*/  IMAD.WIDE.U32 R26, R22, R29, R26 ;  /* 0x0000001d161a7225 */ /* 0x000fc800078e001a */
[----:B------:R-:W-:-:S04]  /*15560*/  IMAD.WIDE.U32 R36, R5, R46, R26 ;  /* 0x0000002e05247225 */ /* 0x000fc800078e001a */
[----:B------:R-:W-:Y:S02]  /*15570*/  IMAD R26, R14, R36, RZ ;  /* 0x000000240e1a7224 */ /* 0x000fe400078e02ff */
[----:B------:R-:W-:-:S04]  /*15580*/  IMAD.HI.U32 R27, R22, R29, RZ ;  /* 0x0000001d161b7227 */ /* 0x000fc800078e00ff */
[----:B------:R-:W-:-:S04]  /*15590*/  IMAD.HI.U32 R24, R34, R47, RZ ;  /* 0x0000002f22187227 */ /* 0x000fc800078e00ff */
[----:B------:R-:W-:-:S04]  /*155a0*/  IMAD.HI.U32 R28, R46, R5, RZ ;  /* 0x000000052e1c7227 */ /* 0x000fc800078e00ff */
[----:B------:R-:W-:Y:S01]  /*155b0*/  IMAD.HI.U32 R36, R19, R26, R36 ;  /* 0x0000001a13247227 */ /* 0x000fe200078e0024 */
[----:B------:R-:W-:-:S03]  /*155c0*/  IADD3 R24, P0, P1, R28, R24, R27 ;  /* 0x000000181c187210 */ /* 0x000fc6000791e01b */
[----:B------:R-:W-:-:S05]  /*155d0*/  IMAD.HI.U32 R37, R26, R19, RZ ;  /* 0x000000131a257227 */ /* 0x000fca00078e00ff */
[----:B------:R-:W-:Y:S02]  /*155e0*/  IADD3 R36, P2, P3, R36, R24, R37 ;  /* 0x0000001824247210 */ /* 0x000fe40007b5e025 */
[----:B------:R-:W-:-:S04]  /*155f0*/  IADD3.X R24, PT, PT, RZ, RZ, RZ, P0, P1 ;  /* 0x000000ffff187210 */ /* 0x000fc800007e24ff */
[----:B------:R-:W-:-:S03]  /*15600*/  IADD3.X R37, PT, PT, RZ, R24, RZ, P2, P3 ;  /* 0x00000018ff257210 */ /* 0x000fc600017e64ff */
[----:B----4-:R-:W-:-:S04]  /*15610*/  IMAD.WIDE.U32 R36, R34, R31, R36 ;  /* 0x0000001f22247225 */ /* 0x010fc800078e0024 */
[----:B------:R-:W-:-:S04]  /*15620*/  IMAD.WIDE.U32 R36, R22, R47, R36 ;  /* 0x0000002f16247225 */ /* 0x000fc800078e0024 */
[----:B------:R-:W-:-:S04]  /*15630*/  IMAD.WIDE.U32 R36, R23, R29, R36 ;  /* 0x0000001d17247225 */ /* 0x000fc800078e0024 */
[----:B------:R-:W-:-:S04]  /*15640*/  IMAD.WIDE.U32 R36, R6, R46, R36 ;  /* 0x0000002e06247225 */ /* 0x000fc800078e0024 */
[----:B------:R-:W-:-:S04]  /*15650*/  IMAD.HI.U32 R28, R23, R29, RZ ;  /* 0x0000001d171c7227 */ /* 0x000fc800078e00ff */
[----:B------:R-:W-:-:S04]  /*15660*/  IMAD.HI.U32 R27, R22, R47, RZ ;  /* 0x0000002f161b7227 */ /* 0x000fc800078e00ff */
[----:B------:R-:W-:-:S04]  /*15670*/  IMAD.WIDE.U32 R36, R5, R26, R36 ;  /* 0x0000001a05247225 */ /* 0x000fc800078e0024 */
[----:B------:R-:W-:-:S04]  /*15680*/  IMAD.HI.U32 R24, R34, R31, RZ ;  /* 0x0000001f22187227 */ /* 0x000fc800078e00ff */
[----:B------:R-:W-:Y:S01]  /*15690*/  IMAD.HI.U32 R30, R46, R6, RZ ;  /* 0x000000062e1e7227 */ /* 0x000fe200078e00ff */
[----:B------:R-:W-:-:S03]  /*156a0*/  IADD3 R24, P0, P1, R28, R24, R27 ;  /* 0x000000181c187210 */ /* 0x000fc6000791e01b */
[----:B------:R-:W-:Y:S02]  /*156b0*/  IMAD R44, R14, R36, RZ ;  /* 0x000000240e2c7224 */ /* 0x000fe400078e02ff */
[----:B------:R-:W-:-:S04]  /*156c0*/  IMAD.HI.U32 R35, R26, R5, RZ ;  /* 0x000000051a237227 */ /* 0x000fc800078e00ff */
[----:B------:R-:W-:Y:S01]  /*156d0*/  IMAD.HI.U32 R36, R19, R44, R36 ;  /* 0x0000002c13247227 */ /* 0x000fe200078e0024 */
[----:B------:R-:W-:Y:S02]  /*156e0*/  IADD3 R30, P2, P3, R35, R24, R30 ;  /* 0x00000018231e7210 */ /* 0x000fe40007b5e01e */
[----:B------:R-:W-:Y:S01]  /*156f0*/  IADD3.X R24, PT, PT, RZ, RZ, RZ, P0, P1 ;  /* 0x000000ffff187210 */ /* 0x000fe200007e24ff */
[----:B------:R-:W-:-:S03]  /*15700*/  IMAD.HI.U32 R37, R44, R19, RZ ;  /* 0x000000132c257227 */ /* 0x000fc600078e00ff */
[----:B------:R-:W-:Y:S02]  /*15710*/  IADD3.X R24, PT, PT, RZ, R24, RZ, P2, P3 ;  /* 0x00000018ff187210 */ /* 0x000fe400017e64ff */
[----:B------:R-:W-:-:S04]  /*15720*/  IADD3 R36, P0, P1, R36, R30, R37 ;  /* 0x0000001e24247210 */ /* 0x000fc8000791e025 */
[----:B------:R-:W-:-:S03]  /*15730*/  IADD3.X R37, PT, PT, RZ, R24, RZ, P0, P1 ;  /* 0x00000018ff257210 */ /* 0x000fc600007e24ff */
[----:B-----5:R-:W-:-:S04]  /*15740*/  IMAD.WIDE.U32 R36, R34, R33, R36 ;  /* 0x0000002122247225 */ /* 0x020fc800078e0024 */
        /* <DEDUP_REMOVED lines=15> */
[----:B------:R-:W-:-:S03]  /*15840*/  IADD3.X R28, PT, PT, RZ, RZ, RZ, P0, P1 ;  /* 0x000000ffff1c7210 */ /* 0x000fc600007e24ff */
[----:B------:R-:W-:-:S04]  /*15850*/  IMAD.HI.U32 R27, R44, R5, RZ ;  /* 0x000000052c1b7227 */ /* 0x000fc800078e00ff */
[----:B------:R-:W-:Y:S01]  /*15860*/  IMAD.HI.U32 R36, R19, R42, R36 ;  /* 0x0000002a13247227 */ /* 0x000fe200078e0024 */
[----:B------:R-:W-:-:S03]  /*15870*/  IADD3 R24, P0, P1, R27, R30, R24 ;  /* 0x0000001e1b187210 */ /* 0x000fc6000791e018 */
[----:B------:R-:W-:Y:S01]  /*15880*/  IMAD.HI.U32 R37, R42, R19, RZ ;  /* 0x000000132a257227 */ /* 0x000fe200078e00ff */
[----:B------:R-:W-:-:S04]  /*15890*/  IADD3.X R27, PT, PT, RZ, R28, RZ, P2, P3 ;  /* 0x0000001cff1b7210 */ /* 0x000fc800017e64ff */
[----:B------:R-:W-:Y:S02]  /*158a0*/  IADD3 R36, P2, P3, R36, R24, R37 ;  /* 0x0000001824247210 */ /* 0x000fe40007b5e025 */
[----:B------:R-:W-:-:S04]  /*158b0*/  IADD3.X R24, PT, PT, RZ, R27, RZ, P0, P1 ;  /* 0x0000001bff187210 */ /* 0x000fc800007e24ff */
[----:B------:R-:W-:-:S03]  /*158c0*/  IADD3.X R37, PT, PT, RZ, R24, RZ, P2, P3 ;  /* 0x00000018ff257210 */ /* 0x000fc600017e64ff */
        /* <DEDUP_REMOVED lines=17> */
[----:B------:R-:W-:-:S04]  /*159e0*/  IMAD.WIDE.U32 R36, R5, R42, R36 ;  /* 0x0000002a05247225 */ /* 0x000fc800078e0024 */
[----:B------:R-:W-:-:S04]  /*159f0*/  IMAD.HI.U32 R27, R26, R7, RZ ;  /* 0x000000071a1b7227 */ /* 0x000fc800078e00ff */
[----:B------:R-:W-:Y:S01]  /*15a00*/  IMAD.HI.U32 R28, R44, R6, RZ ;  /* 0x000000062c1c7227 */ /* 0x000fe200078e00ff */
[----:B------:R-:W-:-:S03]  /*15a10*/  IADD3 R24, P0, P1, R27, R30, R24 ;  /* 0x0000001e1b187210 */ /* 0x000fc6000791e018 */
[----:B------:R-:W-:Y:S02]  /*15a20*/  IMAD R40, R14, R36, RZ ;  /* 0x000000240e287224 */ /* 0x000fe400078e02ff */
[----:B------:R-:W-:Y:S01]  /*15a30*/  IMAD.HI.U32 R35, R42, R5, RZ ;  /* 0x000000052a237227 */ /* 0x000fe200078e00ff */
[----:B------:R-:W-:-:S03]  /*15a40*/  IADD3.X R27, PT, PT, RZ, R38, RZ, P2, P3 ;  /* 0x00000026ff1b7210 */ /* 0x000fc600017e64ff */
[----:B------:R-:W-:Y:S01]  /*15a50*/  IMAD.HI.U32 R36, R19, R40, R36 ;  /* 0x0000002813247227 */ /* 0x000fe200078e0024 */
[----:B------:R-:W-:Y:S02]  /*15a60*/  IADD3 R28, P2, P3, R35, R24, R28 ;  /* 0x00000018231c7210 */ /* 0x000fe40007b5e01c */
[----:B------:R-:W-:Y:S01]  /*15a70*/  IADD3.X R24, PT, PT, RZ, R27, RZ, P0, P1 ;  /* 0x0000001bff187210 */ /* 0x000fe200007e24ff */
[----:B------:R-:W-:-:S03]  /*15a80*/  IMAD.HI.U32 R37, R40, R19, RZ ;  /* 0x0000001328257227 */ /* 0x000fc600078e00ff */
[----:B------:R-:W-:Y:S02]  /*15a90*/  IADD3.X R24, PT, PT, RZ, R24, RZ, P2, P3 ;  /* 0x00000018ff187210 */ /* 0x000fe400017e64ff */
        /* <DEDUP_REMOVED lines=35> */
[----:B------:R-:W-:Y:S01]  /*15cd0*/  IMAD.HI.U32 R37, R38, R19, RZ ;  /* 0x0000001326257227 */ /* 0x000fe200078e00ff */
[----:B------:R-:W2:Y:S02]  /*15ce0*/  LDL R35, [R12+0x24] ;  /* 0x000024000c237983 */ /* 0x000ea40000100800 */
        /* <DEDUP_REMOVED lines=62> */
[----:B------:R-:W-:Y:S02]  /*160d0*/  IADD3 R48, P4, P5, R49, R27, R48 ;  /* 0x0000001b31307210 */ /* 0x000fe40007d9e030 */
[----:B------:R0:W3:Y:S01]  /*160e0*/  LDL R27, [R12+0x28] ;  /* 0x000028000c1b7983 */ /* 0x0000e20000100800 */
[----:B------:R-:W-:-:S04]  /*160f0*/  IMAD.WIDE.U32 R36, R9, R44, R36 ;  /* 0x0000002c09247225 */ /* 0x000fc800078e0024 */
[----:B------:R-:W-:-:S04]  /*16100*/  IMAD.HI.U32 R49, R15, R47, RZ ;  /* 0x0000002f0f317227 */ /* 0x000fc800078e00ff */
[----:B------:R-:W-:-:S04]  /*16110*/  IMAD.WIDE.U32 R36, R8, R42, R36 ;  /* 0x0000002a08247225 */ /* 0x000fc800078e0024 */
[----:B------:R-:W-:Y:S01]  /*16120*/  IMAD.HI.U32 R28, R18, R31, RZ ;  /* 0x0000001f121c7227 */ /* 0x000fe200078e00ff */
[----:B------:R-:W-:-:S03]  /*16130*/  IADD3.X R50, PT, PT, RZ, RZ, RZ, P0, P1 ;  /* 0x000000ffff327210 */ /* 0x000fc600007e24ff */
[----:B------:R-:W-:Y:S01]  /*16140*/  IMAD.HI.U32 R30, R16, R29, RZ ;  /* 0x0000001d101e7227 */ /* 0x000fe200078e00ff */
[----:B------:R-:W-:-:S03]  /*16150*/  IADD3 R28, P2, P3, R49, R48, R28 ;  /* 0x00000030311c7210 */ /* 0x000fc60007b5e01c */
        /* <DEDUP_REMOVED lines=15> */
[----:B0-----:R-:W-:Y:S02]  /*16250*/  IMAD R12, R14, R36, RZ ;  /* 0x000000240e0c7224 */ /* 0x001fe400078e02ff */
        /* <DEDUP_REMOVED lines=35> */
[----:B------:R-:W-:Y:S01]  /*16490*/  IMAD.HI.U32 R28, R16, R47, RZ ;  /* 0x0000002f101c7227 */ /* 0x000fe200078e00ff */
[----:B------:R-:W-:-:S03]  /*164a0*/  IADD3.X R52, PT, PT, RZ, R52, RZ, P4, P5 ;  /* 0x00000034ff347210 */ /* 0x000fc600027ea4ff */
        /* <DEDUP_REMOVED lines=88> */
[----:B---3--:R-:W-:-:S04]  /*16a30*/  IMAD.WIDE.U32 R36, R34, R27, R36 ;  /* 0x0000001b22247225 */ /* 0x008fc800078e0024 */
        /* <DEDUP_REMOVED lines=24> */
[----:B------:R-:W-:Y:S01]  /*16bc0*/  IADD3.X R49, PT, PT, RZ, RZ, RZ, P4, P5 ;  /* 0x000000ffff317210 */ /* 0x000fe200027ea4ff */
        /* <DEDUP_REMOVED lines=70> */
[----:B------:R-:W-:-:S04]  /*17030*/  IMAD.HI.U32 R26, R26, R0, RZ ;  /* 0x000000001a1a7227 */ /* 0x000fc800078e00ff */
[----:B------:R-:W-:Y:S01]  /*17040*/  IMAD.WIDE.U32 R36, R11, R40, R36 ;  /* 0x000000280b247225 */ /* 0x000fe200078e0024 */
[----:B------:R-:W-:Y:S02]  /*17050*/  IADD3.X R48, PT, PT, RZ, R48, RZ, P0, P1 ;  /* 0x00000030ff307210 */ /* 0x000fe400007e24ff */
[----:B------:R-:W-:Y:S01]  /*17060*/  IADD3 R26, P0, P1, R26, R46, R47 ;  /* 0x0000002e1a1a7210 */ /* 0x000fe2000791e02f */
[----:B------:R-:W-:Y:S01]  /*17070*/  IMAD.WIDE.U32 R46, R10, R38, R36 ;  /* 0x000000260a2e7225 */ /* 0x000fe200078e0024 */
[----:B------:R-:W-:-:S03]  /*17080*/  IADD3.X R48, PT, PT, RZ, R48, RZ, P2, P3 ;  /* 0x00000030ff307210 */ /* 0x000fc600017e64ff */
[----:B------:R-:W-:-:S04]  /*17090*/  IMAD.HI.U32 R22, R44, R3, RZ ;  /* 0x000000032c167227 */ /* 0x000fc800078e00ff */
[----:B------:R-:W-:-:S04]  /*170a0*/  IMAD.WIDE.U32 R46, R9, R24, R46 ;  /* 0x00000018092e7225 */ /* 0x000fc800078e002e */
        /* <DEDUP_REMOVED lines=50> */
[----:B------:R-:W-:Y:S01]  /*173d0*/  IMAD.WIDE.U32 R22, R10, R24, R22 ;  /* 0x000000180a167225 */ /* 0x000fe200078e0016 */
[----:B------:R-:W-:-:S03]  /*173e0*/  IADD3 R31, P2, P3, R31, R29, R26 ;  /* 0x0000001d1f1f7210 */ /* 0x000fc60007b5e01a */
[----:B------:R-:W-:Y:S01]  /*173f0*/  IMAD.HI.U32 R44, R44, R0, RZ ;  /* 0x000000002c2c7227 */ /* 0x000fe200078e00ff */
[----:B------:R-:W-:-:S03]  /*17400*/  IADD3.X R36, PT, PT, RZ, R36, RZ, P0, P1 ;  /* 0x00000024ff247210 */ /* 0x000fc600007e24ff */
        /* <DEDUP_REMOVED lines=84> */
[----:B------:R-:W-:-:S04]  /*17950*/  IMAD.WIDE.U32 R44, R3, R38, R48 ;  /* 0x00000026032c7225 */ /* 0x000fc800078e0030 */
[----:B------:R-:W-:-:S04]  /*17960*/  IMAD.HI.U32 R29, R4, R43, RZ ;  /* 0x0000002b041d7227 */ /* 0x000fc800078e00ff */
[----:B------:R-:W-:-:S04]  /*17970*/  IMAD.HI.U32 R26, R16, R41, RZ ;  /* 0x00000029101a7227 */ /* 0x000fc800078e00ff */
[----:B------:R-:W-:Y:S01]  /*17980*/  IMAD.WIDE.U32 R44, R2, R24, R44 ;  /* 0x00000018022c7225 */ /* 0x000fe200078e002c */
[----:B------:R-:W-:-:S03]  /*17990*/  IADD3 R26, P2, P3, R29, R23, R26 ;  /* 0x000000171d1a7210 */ /* 0x000fc60007b5e01a */
[----:B------:R-:W-:Y:S01]  /*179a0*/  IMAD.HI.U32 R17, R32, R25, RZ ;  /* 0x0000001920117227 */ /* 0x000fe200078e00ff */
[----:B------:R-:W-:-:S03]  /*179b0*/  IADD3.X R23, PT, PT, RZ, RZ, RZ, P0, P1 ;  /* 0x000000ffff177210 */ /* 0x000fc600007e24ff */
        /* <DEDUP_REMOVED lines=138> */
[----:B------:R-:W-:Y:S01]  /*18260*/  IMAD.WIDE.U32 R32, R3, R34, R24 ;  /* 0x0000002203207225 */ /* 0x000fe200078e0018 */
[----:B------:R-:W-:-:S04]  /*18270*/  IADD3.X R12, PT, PT, RZ, RZ, RZ, P0, P1 ;  /* 0x000000ffff0c7210 */ /* 0x000fc800007e24ff */
[----:B------:R-:W-:-:S04]  /*18280*/  IADD3 R24, P0, P1, R33, R4, R15 ;  /* 0x0000000421187210 */ /* 0x000fc8000791e00f */
[----:B------:R-:W-:-:S03]  /*18290*/  IADD3.X R25, PT, PT, RZ, R12, RZ, P0, P1 ;  /* 0x0000000cff197210 */ /* 0x000fc600007e24ff */
[----:B------:R-:W-:-:S04]  /*182a0*/  IMAD.WIDE.U32 R24, R13, R27, R24 ;  /* 0x0000001b0d187225 */ /* 0x000fc800078e0018 */
[----:B------:R-:W-:-:S04]  /*182b0*/  IMAD.HI.U32 R27, R13, R27, RZ ;  /* 0x0000001b0d1b7227 */ /* 0x000fc800078e00ff */
[----:B------:R-:W-:-:S04]  /*182c0*/  IMAD.HI.U32 R4, R34, R0, RZ ;  /* 0x0000000022047227 */ /* 0x000fc800078e00ff */
[----:B------:R-:W-:Y:S01]  /*182d0*/  IMAD.WIDE.U32 R12, R0, R34, R24 ;  /* 0x00000022000c7225 */ /* 0x000fe200078e0018 */
[----:B------:R-:W-:-:S04]  /*182e0*/  MOV R24, R22 ;  /* 0x0000001600187202 */ /* 0x000fc80000000f00 */
[----:B------:R-:W-:Y:S02]  /*182f0*/  IADD3 R13, P1, P2, R13, R27, R4 ;  /* 0x0000001b0d0d7210 */ /* 0x000fe40007a3e004 */
[----:B------:R-:W-:Y:S02]  /*18300*/  MOV R25, R36 ;  /* 0x0000002400197202 */ /* 0x000fe40000000f00 */
[----:B------:R-:W-:Y:S02]  /*18310*/  MOV R26, R44 ;  /* 0x0000002c001a7202 */ /* 0x000fe40000000f00 */
[----:B------:R-:W-:Y:S02]  /*18320*/  MOV R27, R48 ;  /* 0x00000030001b7202 */ /* 0x000fe40000000f00 */
[----:B------:R-:W-:Y:S02]  /*18330*/  MOV R28, R42 ;  /* 0x0000002a001c7202 */ /* 0x000fe40000000f00 */
[----:B------:R-:W-:-:S02]  /*18340*/  MOV R29, R16 ;  /* 0x00000010001d7202 */ /* 0x000fc40000000f00 */
[----:B------:R-:W-:Y:S02]  /*18350*/  MOV R30, R38 ;  /* 0x00000026001e7202 */ /* 0x000fe40000000f00 */
[----:B------:R-:W-:Y:S02]  /*18360*/  MOV R31, R32 ;  /* 0x00000020001f7202 */ /* 0x000fe40000000f00 */
[----:B------:R-:W-:Y:S02]  /*18370*/  MOV R40, R12 ;  /* 0x0000000c00287202 */ /* 0x000fe40000000f00 */
[----:B------:R-:W-:Y:S01]  /*18380*/  MOV R41, R13 ;  /* 0x0000000d00297202 */ /* 0x000fe20000000f00 */
[----:B------:R0:W-:Y:S01]  /*18390*/  STL.128 [R1+0x30], R24 ;  /* 0x0000301801007387 */ /* 0x0001e20000100c00 */
[----:B------:R-:W-:Y:S02]  /*183a0*/  ISETP.GE.U32.AND P0, PT, R13, RZ, PT ;  /* 0x000000ff0d00720c */ /* 0x000fe40003f06070 */
[----:B------:R-:W-:Y:S01]  /*183b0*/  IADD3.X R4, PT, PT, RZ, RZ, RZ, P1, P2 ;  /* 0x000000ffff047210 */ /* 0x000fe20000fe44ff */
[----:B------:R0:W-:Y:S04]  /*183c0*/  STL.128 [R1+0x40], R28 ;  /* 0x0000401c01007387 */ /* 0x0001e80000100c00 */
[----:B------:R0:W-:Y:S04]  /*183d0*/  STL.64 [R1+0x50], R40 ;  /* 0x0000502801007387 */ /* 0x0001e80000100a00 */
[----:B------:R0:W-:Y:S01]  /*183e0*/  STL [R1+0x2c], R46 ;  /* 0x00002c2e01007387 */ /* 0x0001e20000100800 */
[----:B------:R-:W-:-:S02]  /*183f0*/  ISETP.GE.U32.AND.EX P0, PT, R4, 0x1, PT, P0 ;  /* 0x000000010400780c */ /* 0x000fc40003f06100 */
        /* <DEDUP_REMOVED lines=9> */
[----:B0-----:R-:W-:Y:S06]  /*18490*/  @!P0 BRA `(.L_x_36) ;  /* 0x0000000000d88947 */ /* 0x001fec0003800000 */
        /* <DEDUP_REMOVED lines=54> */
.L_x_36:
[----:B------:R-:W-:Y:S05]  /*18800*/  BSYNC.RECONVERGENT B2 ;  /* 0x0000000000027941 */ /* 0x000fea0003800200 */
.L_x_35:
[----:B------:R-:W-:-:S13]  /*18810*/  ISETP.GT.AND P0, PT, R21, RZ, PT ;  /* 0x000000ff1500720c */ /* 0x000fda0003f04270 */
[----:B------:R-:W-:Y:S05]  /*18820*/  @P0 BRA `(.L_x_37) ;  /* 0xfffffec800040947 */ /* 0x000fea000383ffff */
.L_x_24:
[----:B------:R-:W-:Y:S05]  /*18830*/  BSYNC.RECONVERGENT B1 ;  /* 0x0000000000017941 */ /* 0x000fea0003800200 */
.L_x_23:
[----:B------:R-:W-:Y:S02]  /*18840*/  HFMA2 R35, -RZ, RZ, 0, 0 ;  /* 0x00000000ff237431 */ /* 0x000fe400000001ff */
[----:B0-----:R-:W-:Y:S01]  /*18850*/  IMAD R12, R14, R34, RZ ;  /* 0x000000220e0c7224 */ /* 0x001fe200078e02ff */
[----:B------:R-:W-:Y:S03]  /*18860*/  BSSY.RECONVERGENT B1, `(.L_x_38) ;  /* 0x00001c2000017945 */ /* 0x000fe60003800200 */
[----:B-1234-:R-:W-:-:S04]  /*18870*/  IMAD.HI.U32 R24, R12, R19, RZ ;  /* 0x000000130c187227 */ /* 0x01efc800078e00ff */
[----:B------:R-:W-:-:S04]  /*18880*/  IMAD.HI.U32 R26, R12, R5, RZ ;  /* 0x000000050c1a7227 */ /* 0x000fc800078e00ff */
[----:B------:R-:W-:-:S04]  /*18890*/  IMAD.HI.U32 R35, R19, R12, R34 ;  /* 0x0000000c13237227 */ /* 0x000fc800078e0022 */
[----:B------:R-:W-:Y:S01]  /*188a0*/  IMAD.HI.U32 R28, R12, R7, RZ ;  /* 0x000000070c1c7227 */ /* 0x000fe200078e00ff */
[----:B------:R-:W-:-:S04]  /*188b0*/  IADD3 R24, P0, P1, R35, R24, R22 ;  /* 0x0000001823187210 */ /* 0x000fc8000791e016 */
[----:B------:R-:W-:-:S03]  /*188c0*/  IADD3.X R25, PT, PT, RZ, RZ, RZ, P0, P1 ;  /* 0x000000ffff197210 */ /* 0x000fc600007e24ff */
[----:B------:R-:W-:-:S04]  /*188d0*/  IMAD.WIDE.U32 R24, R5, R12, R24 ;  /* 0x0000000c05187225 */ /* 0x000fc800078e0018 */
[----:B------:R-:W-:-:S04]  /*188e0*/  IMAD R22, R14, R24, RZ ;  /* 0x000000180e167224 */ /* 0x000fc800078e02ff */
[----:B------:R-:W-:-:S04]  /*188f0*/  IMAD.HI.U32 R21, R22, R19, RZ ;  /* 0x0000001316157227 */ /* 0x000fc800078e00ff */
[----:B------:R-:W-:Y:S01]  /*18900*/  IMAD.HI.U32 R24, R19, R22, R24 ;  /* 0x0000001613187227 */ /* 0x000fe200078e0018 */
[----:B------:R-:W-:-:S03]  /*18910*/  IADD3 R21, P0, P1, R21, R23, R26 ;  /* 0x0000001715157210 */ /* 0x000fc6000791e01a */
[----:B------:R-:W-:Y:S01]  /*18920*/  IMAD.HI.U32 R23, R22, R5, RZ ;  /* 0x0000000516177227 */ /* 0x000fe200078e00ff */
[----:B------:R-:W-:Y:S02]  /*18930*/  IADD3 R24, P2, PT, R24, R21, RZ ;  /* 0x0000001518187210 */ /* 0x000fe40007f5e0ff */
[----:B------:R-:W-:-:S04]  /*18940*/  IADD3.X R21, PT, PT, RZ, RZ, RZ, P0, P1 ;  /* 0x000000ffff157210 */ /* 0x000fc800007e24ff */
[----:B------:R-:W-:Y:S01]  /*18950*/  IADD3.X R25, PT, PT, RZ, R21, RZ, P2, !PT ;  /* 0x00000015ff197210 */ /* 0x000fe200017fe4ff */
[----:B------:R-:W-:-:S04]  /*18960*/  IMAD.HI.U32 R21, R12, R6, RZ ;  /* 0x000000060c157227 */ /* 0x000fc800078e00ff */
[----:B------:R-:W-:Y:S01]  /*18970*/  IMAD.WIDE.U32 R24, R6, R12, R24 ;  /* 0x0000000c06187225 */ /* 0x000fe200078e0018 */
[----:B------:R-:W-:-:S03]  /*18980*/  IADD3 R23, P0, P1, R23, R20, R21 ;  /* 0x0000001417177210 */ /* 0x000fc6000791e015 */
[----:B------:R-:W-:Y:S01]  /*18990*/  IMAD.WIDE.U32 R26, R5, R22, R24 ;  /* 0x00000016051a7225 */ /* 0x000fe200078e0018 */
[----:B------:R-:W-:-:S03]  /*189a0*/  IADD3.X R25, PT, PT, RZ, RZ, RZ, P0, P1 ;  /* 0x000000ffff197210 */ /* 0x000fc600007e24ff */
[----:B------:R-:W-:-:S04]  /*189b0*/  IMAD R24, R14, R26, RZ ;  /* 0x0000001a0e187224 */ /* 0x000fc800078e02ff */
[----:B------:R-:W-:-:S04]  /*189c0*/  IMAD.HI.U32 R20, R19, R24, R26 ;  /* 0x0000001813147227 */ /* 0x000fc800078e001a */
[----:B------:R-:W-:-:S05]  /*189d0*/  IMAD.HI.U32 R21, R24, R19, RZ ;  /* 0x0000001318157227 */ /* 0x000fca00078e00ff */
[----:B------:R-:W-:Y:S01]  /*189e0*/  IADD3 R20, P0, P1, R20, R23, R21 ;  /* 0x0000001714147210 */ /* 0x000fe2000791e015 */
[----:B------:R-:W-:-:S03]  /*189f0*/  IMAD.HI.U32 R23, R24, R5, RZ ;  /* 0x0000000518177227 */ /* 0x000fc600078e00ff */
[----:B------:R-:W-:-:S03]  /*18a00*/  IADD3.X R21, PT, PT, RZ, R25, RZ, P0, P1 ;  /* 0x00000019ff157210 */ /* 0x000fc600007e24ff */
[----:B------:R-:W-:-:S04]  /*18a10*/  IMAD.WIDE.U32 R20, R7, R12, R20 ;  /* 0x0000000c07147225 */ /* 0x000fc800078e0014 */
[----:B------:R-:W-:-:S04]  /*18a20*/  IMAD.WIDE.U32 R20, R6, R22, R20 ;  /* 0x0000001606147225 */ /* 0x000fc800078e0014 */
[----:B------:R-:W-:-:S04]  /*18a30*/  IMAD.WIDE.U32 R26, R5, R24, R20 ;  /* 0x00000018051a7225 */ /* 0x000fc800078e0014 */
[----:B------:R-:W-:-:S04]  /*18a40*/  IMAD.HI.U32 R21, R22, R6, RZ ;  /* 0x0000000616157227 */ /* 0x000fc800078e00ff */
[----:B------:R-:W-:Y:S01]  /*18a50*/  IMAD R20, R14, R26, RZ ;  /* 0x0000001a0e147224 */ /* 0x000fe200078e02ff */
[----:B------:R-:W-:-:S03]  /*18a60*/  IADD3 R21, P0, P1, R21, R17, R28 ;  /* 0x0000001115157210 */ /* 0x000fc6000791e01c */
[----:B------:R-:W-:Y:S01]  /*18a70*/  IMAD.HI.U32 R30, R20, R19, RZ ;  /* 0x00000013141e7227 */ /* 0x000fe200078e00ff */
[----:B------:R-:W-:-:S03]  /*18a80*/  IADD3.X R17, PT, PT, RZ, RZ, RZ, P0, P1 ;  /* 0x000000ffff117210 */ /* 0x000fc600007e24ff */
        /* <DEDUP_REMOVED lines=8> */
[----:B------:R-:W-:Y:S01]  /*18b10*/  IMAD.WIDE.U32 R26, R8, R12, R26 ;  /* 0x0000000c081a7225 */ /* 0x000fe200078e001a */
[----:B------:R-:W-:-:S03]  /*18b20*/  IADD3 R21, P0, P1, R21, R18, R17 ;  /* 0x0000001215157210 */ /* 0x000fc6000791e011 */
[----:B------:R-:W-:Y:S01]  /*18b30*/  IMAD.HI.U32 R17, R24, R6, RZ ;  /* 0x0000000618117227 */ /* 0x000fe200078e00ff */
[----:B------:R-:W-:-:S03]  /*18b40*/  IADD3.X R23, PT, PT, RZ, RZ, RZ, P0, P1 ;  /* 0x000000ffff177210 */ /* 0x000fc600007e24ff */
[----:B------:R-:W-:Y:S01]  /*18b50*/  IMAD.WIDE.U32 R26, R7, R22, R26 ;  /* 0x00000016071a7225 */ /* 0x000fe200078e001a */
[----:B------:R-:W-:-:S03]  /*18b60*/  IADD3 R17, P0, P1, R28, R21, R17 ;  /* 0x000000151c117210 */ /* 0x000fc6000791e011 */
[----:B------:R-:W-:Y:S01]  /*18b70*/  IMAD.HI.U32 R30, R12, R9, RZ ;  /* 0x000000090c1e7227 */ /* 0x000fe200078e00ff */
[----:B------:R-:W-:-:S03]  /*18b80*/  IADD3.X R21, PT, PT, RZ, R23, RZ, P0, P1 ;  /* 0x00000017ff157210 */ /* 0x000fc600007e24ff */
[----:B------:R-:W-:-:S04]  /*18b90*/  IMAD.WIDE.U32 R26, R6, R24, R26 ;  /* 0x00000018061a7225 */ /* 0x000fc800078e001a */
[----:B------:R-:W-:-:S04]  /*18ba0*/  IMAD.HI.U32 R34, R20, R6, RZ ;  /* 0x0000000614227227 */ /* 0x000fc800078e00ff */
[----:B------:R-:W-:-:S04]  /*18bb0*/  IMAD.WIDE.U32 R26, R5, R20, R26 ;  /* 0x00000014051a7225 */ /* 0x000fc800078e001a */
[----:B------:R-:W-:-:S04]  /*18bc0*/  IMAD R18, R14, R26, RZ ;  /* 0x0000001a0e127224 */ /* 0x000fc800078e02ff */
[----:B------:R-:W-:-:S04]  /*18bd0*/  IMAD.HI.U32 R26, R19, R18, R26 ;  /* 0x00000012131a7227 */ /* 0x000fc800078e001a */
[----:B------:R-:W-:-:S05]  /*18be0*/  IMAD.HI.U32 R27, R18, R19, RZ ;  /* 0x00000013121b7227 */ /* 0x000fca00078e00ff */
[----:B------:R-:W-:Y:S01]  /*18bf0*/  IADD3 R26, P0, P1, R26, R17, R27 ;  /* 0x000000111a1a7210 */ /* 0x000fe2000791e01b */
[----:B------:R-:W-:-:S03]  /*18c00*/  IMAD.HI.U32 R17, R22, R8, RZ ;  /* 0x0000000816117227 */ /* 0x000fc600078e00ff */
[----:B------:R-:W-:Y:S01]  /*18c10*/  IADD3.X R27, PT, PT, RZ, R21, RZ, P0, P1 ;  /* 0x00000015ff1b7210 */ /* 0x000fe200007e24ff */
[----:B------:R-:W-:Y:S01]  /*18c20*/  IMAD.HI.U32 R21, R24, R7, RZ ;  /* 0x0000000718157227 */ /* 0x000fe200078e00ff */
[----:B------:R-:W-:-:S03]  /*18c30*/  IADD3 R17, P0, P1, R17, R15, R30 ;  /* 0x0000000f11117210 */ /* 0x000fc6000791e01e */
[----:B------:R-:W-:Y:S01]  /*18c40*/  IMAD.WIDE.U32 R26, R9, R12, R26 ;  /* 0x0000000c091a7225 */ /* 0x000fe200078e001a */
[----:B------:R-:W-:Y:S02]  /*18c50*/  IADD3 R21, P2, P3, R34, R17, R21 ;  /* 0x0000001122157210 */ /* 0x000fe40007b5e015 */
[----:B------:R-:W-:Y:S01]  /*18c60*/  IADD3.X R17, PT, PT, RZ, RZ, RZ, P0, P1 ;  /* 0x000000ffff117210 */ /* 0x000fe200007e24ff */
[----:B------:R-:W-:-:S03]  /*18c70*/  IMAD.HI.U32 R15, R18, R5, RZ ;  /* 0x00000005120f7227 */ /* 0x000fc600078e00ff */
[----:B------:R-:W-:Y:S01]  /*18c80*/  IADD3.X R17, PT, PT, RZ, R17, RZ, P2, P3 ;  /* 0x00000011ff117210 */ /* 0x000fe200017e64ff */
[----:B------:R-:W-:-:S04]  /*18c90*/  IMAD.WIDE.U32 R26, R8, R22, R26 ;  /* 0x00000016081a7225 */ /* 0x000fc800078e001a */
[----:B------:R-:W-:-:S04]  /*18ca0*/  IMAD.WIDE.U32 R26, R7, R24, R26 ;  /* 0x00000018071a7225 */ /* 0x000fc800078e001a */
[----:B------:R-:W-:-:S04]  /*18cb0*/  IMAD.WIDE.U32 R26, R6, R20, R26 ;  /* 0x00000014061a7225 */ /* 0x000fc800078e001a */
        /* <DEDUP_REMOVED lines=27> */
[----:B------:R-:W-:-:S04]  /*18e70*/  IMAD.WIDE.U32 R28, R5, R26, R28 ;  /* 0x0000001a051c7225 */ /* 0x000fc800078e001c */
[----:B------:R-:W-:Y:S02]  /*18e80*/  IMAD R16, R14, R28, RZ ;  /* 0x0000001c0e107224 */ /* 0x000fe400078e02ff */
[----:B------:R-:W-:-:S04]  /*18e90*/  IMAD.HI.U32 R34, R26, R6, RZ ;  /* 0x000000061a227227 */ /* 0x000fc800078e00ff */
        /* <DEDUP_REMOVED lines=11> */
[----:B------:R-:W-:Y:S01]  /*18f50*/  IMAD.WIDE.U32 R28, R10, R22, R28 ;  /* 0x000000160a1c7225 */ /* 0x000fe200078e001c */
[----:B------:R-:W-:Y:S02]  /*18f60*/  IADD3 R15, P0, P1, R34, R21, R15 ;  /* 0x00000015220f7210 */ /* 0x000fe4000791e00f */
[----:B------:R-:W-:Y:S01]  /*18f70*/  IADD3.X R21, PT, PT, RZ, R23, RZ, P2, P3 ;  /* 0x00000017ff157210 */ /* 0x000fe200017e64ff */
[----:B------:R-:W-:-:S04]  /*18f80*/  IMAD.HI.U32 R17, R16, R5, RZ ;  /* 0x0000000510117227 */ /* 0x000fc800078e00ff */
[----:B------:R-:W-:-:S04]  /*18f90*/  IMAD.WIDE.U32 R28, R9, R24, R28 ;  /* 0x00000018091c7225 */ /* 0x000fc800078e001c */
[----:B------:R-:W-:-:S04]  /*18fa0*/  IMAD.HI.U32 R34, R20, R10, RZ ;  /* 0x0000000a14227227 */ /* 0x000fc800078e00ff */
[----:B------:R-:W-:-:S04]  /*18fb0*/  IMAD.WIDE.U32 R28, R8, R20, R28 ;  /* 0x00000014081c7225 */ /* 0x000fc800078e001c */
[----:B------:R-:W-:-:S04]  /*18fc0*/  IMAD.WIDE.U32 R28, R7, R18, R28 ;  /* 0x00000012071c7225 */ /* 0x000fc800078e001c */
[----:B------:R-:W-:-:S04]  /*18fd0*/  IMAD.WIDE.U32 R28, R6, R26, R28 ;  /* 0x0000001a061c7225 */ /* 0x000fc800078e001c */
        /* <DEDUP_REMOVED lines=49> */
[----:B------:R-:W-:-:S04]  /*192f0*/  IMAD.HI.U32 R34, R26, R8, RZ ;  /* 0x000000081a227227 */ /* 0x000fc800078e00ff */
[----:B------:R-:W-:Y:S01]  /*19300*/  IMAD.WIDE.U32 R30, R11, R24, R30 ;  /* 0x000000180b1e7225 */ /* 0x000fe200078e001e */
[----:B------:R-:W-:-:S03]  /*19310*/  IADD3 R17, P0, P1, R34, R17, R13 ;  /* 0x0000001122117210 */ /* 0x000fc6000791e00d */
[----:B------:R-:W-:-:S04]  /*19320*/  IMAD.HI.U32 R15, R16, R7, RZ ;  /* 0x00000007100f7227 */ /* 0x000fc800078e00ff */
[----:B------:R-:W-:Y:S01]  /*19330*/  IMAD.WIDE.U32 R30, R10, R20, R30 ;  /* 0x000000140a1e7225 */ /* 0x000fe200078e001e */
[----:B------:R-:W-:Y:S02]  /*19340*/  IADD3 R15, P2, P3, R36, R17, R15 ;  /* 0x00000011240f7210 */ /* 0x000fe40007b5e00f */
[----:B------:R-:W-:Y:S01]  /*19350*/  IADD3.X R17, PT, PT, RZ, R21, RZ, P0, P1 ;  /* 0x00000015ff117210 */ /* 0x000fe200007e24ff */
[----:B------:R-:W-:Y:S01]  /*19360*/  IMAD.HI.U32 R13, R28, R5, RZ ;  /* 0x000000051c0d7227 */ /* 0x000fe200078e00ff */
[----:B------:R-:W-:-:S03]  /*19370*/  MOV R36, RZ ;  /* 0x000000ff00247202 */ /* 0x000fc60000000f00 */
[----:B------:R-:W-:-:S04]  /*19380*/  IMAD.WIDE.U32 R30, R9, R18, R30 ;  /* 0x00000012091e7225 */ /* 0x000fc800078e001e */
        /* <DEDUP_REMOVED lines=31> */
[----:B------:R-:W-:-:S04]  /*19580*/  IMAD.WIDE.U32 R32, R7, R4, R32 ;  /* 0x0000000407207225 */ /* 0x000fc800078e0020 */
        /* <DEDUP_REMOVED lines=44> */
[----:B------:R-:W-:-:S05]  /*19850*/  IMAD.WIDE.U32 R12, R5, R14, R12 ;  /* 0x0000000e050c7225 */ /* 0x000fca00078e000c */
[----:B------:R-:W-:Y:S01]  /*19860*/  IADD3 R22, P0, P1, R13, R22, R23 ;  /* 0x000000160d167210 */ /* 0x000fe2000791e017 */
[----:B------:R-:W-:-:S03]  /*19870*/  IMAD.HI.U32 R13, R20, R3, RZ ;  /* 0x00000003140d7227 */ /* 0x000fc600078e00ff */
[----:B------:R-:W-:Y:S01]  /*19880*/  IADD3.X R23, PT, PT, RZ, R15, RZ, P0, P1 ;  /* 0x0000000fff177210 */ /* 0x000fe200007e24ff */
        /* <DEDUP_REMOVED lines=24> */
[----:B------:R-:W-:-:S05]  /*19a10*/  IMAD.WIDE.U32 R22, R6, R14, R22 ;  /* 0x0000000e06167225 */ /* 0x000fca00078e0016 */
[----:B------:R-:W-:Y:S01]  /*19a20*/  IADD3 R24, P0, PT, R23, R13, RZ ;  /* 0x0000000d17187210 */ /* 0x000fe20007f1e0ff */
        /* <DEDUP_REMOVED lines=18> */
[----:B------:R-:W-:-:S04]  /*19b50*/  IMAD.WIDE.U32 R24, R9, R28, R24 ;  /* 0x0000001c09187225 */ /* 0x000fc800078e0018 */
        /* <DEDUP_REMOVED lines=55> */
[----:B------:R-:W-:-:S04]  /*19ed0*/  IADD3 R13, P0, P1, R18, R15, R13 ;  /* 0x0000000f120d7210 */ /* 0x000fc8000791e00d */
[----:B------:R-:W-:Y:S01]  /*19ee0*/  IADD3.X R15, PT, PT, RZ, R21, RZ, P0, P1 ;  /* 0x00000015ff0f7210 */ /* 0x000fe200007e24ff */
[----:B------:R-:W-:-:S04]  /*19ef0*/  IMAD.WIDE.U32 R16, R11, R30, R32 ;  /* 0x0000001e0b107225 */ /* 0x000fc800078e0020 */
        /* <DEDUP_REMOVED lines=12> */
[----:B------:R-:W-:-:S05]  /*19fc0*/  IMAD.WIDE.U32 R32, R11, R14, R32 ;  /* 0x0000000e0b207225 */ /* 0x000fca00078e0020 */
[----:B------:R-:W-:Y:S01]  /*19fd0*/  IADD3 R34, P0, P1, R33, R4, R35 ;  /* 0x0000000421227210 */ /* 0x000fe2000791e023 */
[----:B------:R-:W-:-:S03]  /*19fe0*/  IMAD.HI.U32 R4, R28, R0, RZ ;  /* 0x000000001c047227 */ /* 0x000fc600078e00ff */
[----:B------:R-:W-:Y:S01]  /*19ff0*/  IADD3.X R35, PT, PT, RZ, R13, RZ, P0, P1 ;  /* 0x0000000dff237210 */ /* 0x000fe200007e24ff */
[----:B------:R-:W-:-:S04]  /*1a000*/  IMAD.HI.U32 R13, R30, R3, RZ ;  /* 0x000000031e0d7227 */ /* 0x000fc800078e00ff */
[----:B------:R-:W-:Y:S01]  /*1a010*/  IMAD.WIDE.U32 R34, R0, R28, R34 ;  /* 0x0000001c00227225 */ /* 0x000fe200078e0022 */
[----:B------:R-:W-:-:S04]  /*1a020*/  IADD3 R13, P0, P1, R15, R4, R13 ;  /* 0x000000040f0d7210 */ /* 0x000fc8000791e00d */
[----:B------:R-:W-:Y:S01]  /*1a030*/  IADD3.X R4, PT, PT, RZ, RZ, RZ, P0, P1 ;  /* 0x000000ffff047210 */ /* 0x000fe200007e24ff */
[----:B------:R-:W-:-:S04]  /*1a040*/  IMAD.WIDE.U32 R28, R3, R30, R34 ;  /* 0x0000001e031c7225 */ /* 0x000fc800078e0022 */
[----:B------:R-:W-:-:S05]  /*1a050*/  IMAD.WIDE.U32 R28, R2, R14, R28 ;  /* 0x0000000e021c7225 */ /* 0x000fca00078e001c */
[----:B------:R-:W-:Y:S01]  /*1a060*/  IADD3 R34, P0, PT, R29, R13, RZ ;  /* 0x0000000d1d227210 */ /* 0x000fe20007f1e0ff */
[----:B------:R-:W-:-:S03]  /*1a070*/  IMAD.HI.U32 R13, R30, R0, RZ ;  /* 0x000000001e0d7227 */ /* 0x000fc600078e00ff */
[----:B------:R-:W-:Y:S01]  /*1a080*/  IADD3.X R35, PT, PT, RZ, R4, RZ, P0, !PT ;  /* 0x00000004ff237210 */ /* 0x000fe200007fe4ff */
[----:B------:R-:W-:-:S04]  /*1a090*/  IMAD.HI.U32 R4, R14, R3, RZ ;  /* 0x000000030e047227 */ /* 0x000fc800078e00ff */
[----:B------:R-:W-:-:S04]  /*1a0a0*/  IMAD.WIDE.U32 R34, R0, R30, R34 ;  /* 0x0000001e00227225 */ /* 0x000fc800078e0022 */
[----:B------:R-:W-:-:S05]  /*1a0b0*/  IMAD.WIDE.U32 R30, R3, R14, R34 ;  /* 0x0000000e031e7225 */ /* 0x000fca00078e0022 */
[----:B------:R-:W-:Y:S02]  /*1a0c0*/  IADD3 R34, P0, P1, R31, R13, R4 ;  /* 0x0000000d1f227210 */ /* 0x000fe4000791e004 */
[----:B------:R-:W0:Y:S02]  /*1a0d0*/  S2R R4, SR_TID.X ;  /* 0x0000000000047919 */ /* 0x000e240000002100 */
[----:B------:R-:W-:-:S03]  /*1a0e0*/  IADD3.X R35, PT, PT, RZ, RZ, RZ, P0, P1 ;  /* 0x000000ffff237210 */ /* 0x000fc600007e24ff */
[----:B------:R-:W-:-:S05]  /*1a0f0*/  IMAD.WIDE.U32 R34, R0, R14, R34 ;  /* 0x0000000e00227225 */ /* 0x000fca00078e0022 */
[----:B------:R-:W-:-:S03]  /*1a100*/  MOV R37, R35 ;  /* 0x0000002300257202 */ /* 0x000fc60000000f00 */
[----:B------:R-:W-:-:S05]  /*1a110*/  IMAD.HI.U32 R13, P1, R14, R0, R36 ;  /* 0x000000000e0d7227 */ /* 0x000fca0007820024 */
[----:B------:R-:W-:Y:S02]  /*1a120*/  ISETP.GE.U32.AND P0, PT, R13, RZ, PT ;  /* 0x000000ff0d00720c */ /* 0x000fe40003f06070 */
[----:B------:R-:W-:-:S04]  /*1a130*/  IADD3.X R14, PT, PT, RZ, RZ, RZ, P1, !PT ;  /* 0x000000ffff0e7210 */ /* 0x000fc80000ffe4ff */
[----:B------:R-:W-:-:S13]  /*1a140*/  ISETP.GE.U32.AND.EX P0, PT, R14, 0x1, PT, P0 ;  /* 0x000000010e00780c */ /* 0x000fda0003f06100 */
[----:B0-----:R-:W-:Y:S05]  /*1a150*/  @!P0 BRA `(.L_x_39) ;  /* 0x0000000000c88947 */ /* 0x001fea0003800000 */
[----:B------:R-:W-:Y:S02]  /*1a160*/  ISETP.GE.U32.AND P0, PT, R12, R19, PT ;  /* 0x000000130c00720c */ /* 0x000fe40003f06070 */
[----:B------:R-:W-:Y:S02]  /*1a170*/  IADD3 R5, PT, PT, -R5, R22, RZ ;  /* 0x0000001605057210 */ /* 0x000fe40007ffe1ff */
[----:B------:R-:W-:Y:S02]  /*1a180*/  IADD3 R6, PT, PT, -R6, R20, RZ ;  /* 0x0000001406067210 */ /* 0x000fe40007ffe1ff */
[----:B------:R-:W-:Y:S02]  /*1a190*/  IADD3 R15, PT, PT, R5, -0x1, RZ ;  /* 0xffffffff050f7810 */ /* 0x000fe40007ffe0ff */
[----:B------:R-:W-:Y:S02]  /*1a1a0*/  IADD3 R7, PT, PT, -R7, R24, RZ ;  /* 0x0000001807077210 */ /* 0x000fe40007ffe1ff */
[----:B------:R-:W-:-:S02]  /*1a1b0*/  IADD3 R8, PT, PT, -R8, R26, RZ ;  /* 0x0000001a08087210 */ /* 0x000fc40007ffe1ff */
[----:B------:R-:W-:Y:S02]  /*1a1c0*/  IADD3 R17, PT, PT, R7, -0x1, RZ ;  /* 0xffffffff07117810 */ /* 0x000fe40007ffe0ff */
[----:B------:R-:W-:Y:S02]  /*1a1d0*/  @P0 IADD3 R15, PT, PT, R5, RZ, RZ ;  /* 0x000000ff050f0210 */ /* 0x000fe40007ffe0ff */
[----:B------:R-:W-:Y:S02]  /*1a1e0*/  IADD3 R5, PT, PT, R6, -0x1, RZ ;  /* 0xffffffff06057810 */ /* 0x000fe40007ffe0ff */
[----:B------:R-:W-:Y:S02]  /*1a1f0*/  ISETP.GT.U32.AND P0, PT, R15, R22, PT ;  /* 0x000000160f00720c */ /* 0x000fe40003f04070 */
[----:B------:R-:W-:Y:S02]  /*1a200*/  IADD3 R9, PT, PT, -R9, R16, RZ ;  /* 0x0000001009097210 */ /* 0x000fe40007ffe1ff */
[----:B------:R-:W-:-:S02]  /*1a210*/  IADD3 R10, PT, PT, -R10, R32, RZ ;  /* 0x000000200a0a7210 */ /* 0x000fc40007ffe1ff */
[----:B------:R-:W-:Y:S02]  /*1a220*/  IADD3 R21, PT, PT, R9, -0x1, RZ ;  /* 0xffffffff09157810 */ /* 0x000fe40007ffe0ff */
[----:B------:R-:W-:Y:S02]  /*1a230*/  IADD3 R11, PT, PT, -R11, R28, RZ ;  /* 0x0000001c0b0b7210 */ /* 0x000fe40007ffe1ff */
[----:B------:R-:W-:Y:S02]  /*1a240*/  IADD3 R2, PT, PT, -R2, R30, RZ ;  /* 0x0000001e02027210 */ /* 0x000fe40007ffe1ff */
[----:B------:R-:W-:Y:S02]  /*1a250*/  IADD3 R23, PT, PT, R11, -0x1, RZ ;  /* 0xffffffff0b177810 */ /* 0x000fe40007ffe0ff */
[----:B------:R-:W-:Y:S02]  /*1a260*/  @!P0 IADD3 R5, PT, PT, R6, RZ, RZ ;  /* 0x000000ff06058210 */ /* 0x000fe40007ffe0ff */
[----:B------:R-:W-:-:S02]  /*1a270*/  IADD3 R3, PT, PT, -R3, R34, RZ ;  /* 0x0000002203037210 */ /* 0x000fc40007ffe1ff */
[----:B------:R-:W-:Y:S02]  /*1a280*/  ISETP.GT.U32.AND P0, PT, R5, R20, PT ;  /* 0x000000140500720c */ /* 0x000fe40003f04070 */
[----:B------:R-:W-:Y:S02]  /*1a290*/  IADD3 R25, PT, PT, R3, -0x1, RZ ;  /* 0xffffffff03197810 */ /* 0x000fe40007ffe0ff */
[----:B------:R-:W-:Y:S02]  /*1a2a0*/  IADD3 R0, PT, PT, -R0, R13, RZ ;  /* 0x0000000d00007210 */ /* 0x000fe40007ffe1ff */
[----:B------:R-:W-:Y:S02]  /*1a2b0*/  IADD3 R12, PT, PT, -R19, R12, RZ ;  /* 0x0000000c130c7210 */ /* 0x000fe40007ffe1ff */
[----:B------:R-:W-:Y:S02]  /*1a2c0*/  IADD3 R13, PT, PT, R0, -0x1, RZ ;  /* 0xffffffff000d7810 */ /* 0x000fe40007ffe0ff */
[----:B------:R-:W-:-:S02]  /*1a2d0*/  MOV R22, R15 ;  /* 0x0000000f00167202 */ /* 0x000fc40000000f00 */
[----:B------:R-:W-:Y:S02]  /*1a2e0*/  MOV R20, R5 ;  /* 0x0000000500147202 */ /* 0x000fe40000000f00 */
[----:B------:R-:W-:Y:S02]  /*1a2f0*/  @!P0 IADD3 R17, PT, PT, R7, RZ, RZ ;  /* 0x000000ff07118210 */ /* 0x000fe40007ffe0ff */
[----:B------:R-:W-:Y:S02]  /*1a300*/  IADD3 R7, PT, PT, R8, -0x1, RZ ;  /* 0xffffffff08077810 */ /* 0x000fe40007ffe0ff */
[----:B------:R-:W-:Y:S02]  /*1a310*/  ISETP.GT.U32.AND P0, PT, R17, R24, PT ;  /* 0x000000181100720c */ /* 0x000fe40003f04070 */
[----:B------:R-:W-:-:S11]  /*1a320*/  MOV R24, R17 ;  /* 0x0000001100187202 */ /* 0x000fd60000000f00 */
[----:B------:R-:W-:-:S04]  /*1a330*/  @!P0 IADD3 R7, PT, PT, R8, RZ, RZ ;  /* 0x000000ff08078210 */ /* 0x000fc80007ffe0ff */
[----:B------:R-:W-:Y:S02]  /*1a340*/  ISETP.GT.U32.AND P0, PT, R7, R26, PT ;  /* 0x0000001a0700720c */ /* 0x000fe40003f04070 */
[----:B------:R-:W-:-:S11]  /*1a350*/  MOV R26, R7 ;  /* 0x00000007001a7202 */ /* 0x000fd60000000f00 */
        /* <DEDUP_REMOVED lines=14> */
[----:B------:R-:W-:-:S04]  /*1a440*/  @!P0 IADD3 R25, PT, PT, R3, RZ, RZ ;  /* 0x000000ff03198210 */ /* 0x000fc80007ffe0ff */
[----:B------:R-:W-:Y:S02]  /*1a450*/  ISETP.GT.U32.AND P0, PT, R25, R34, PT ;  /* 0x000000221900720c */ /* 0x000fe40003f04070 */
[----:B------:R-:W-:-:S11]  /*1a460*/  MOV R34, R25 ;  /* 0x0000001900227202 */ /* 0x000fd60000000f00 */
[----:B------:R-:W-:-:S07]  /*1a470*/  @!P0 IADD3 R13, PT, PT, R0, RZ, RZ ;  /* 0x000000ff000d8210 */ /* 0x000fce0007ffe0ff */
.L_x_39:
[----:B------:R-:W-:Y:S05]  /*1a480*/  BSYNC.RECONVERGENT B1 ;  /* 0x0000000000017941 */ /* 0x000fea0003800200 */
.L_x_38:
[----:B------:R-:W-:Y:S01]  /*1a490*/  ISETP.NE.AND P1, PT, R12, 0x1, PT ;  /* 0x000000010c00780c */ /* 0x000fe20003f25270 */
[----:B------:R-:W0:Y:S01]  /*1a4a0*/  LDC R5, c[0x0][0x360] ;  /* 0x0000d800ff057b82 */ /* 0x000e220000000800 */
[----:B------:R-:W1:Y:S01]  /*1a4b0*/  LDCU.64 UR4, c[0x0][0x380] ;  /* 0x00007000ff0477ac */ /* 0x000e620008000a00 */
[----:B------:R-:W-:-:S06]  /*1a4c0*/  PLOP3.LUT P0, PT, PT, PT, PT, 0x8, 0x80 ;  /* 0x000000000080781c */ /* 0x000fcc0003f0e170 */
[----:B------:R-:W0:Y:S04]  /*1a4d0*/  S2UR UR8, SR_CTAID.X ;  /* 0x00000000000879c3 */ /* 0x000e280000002500 */
[----:B------:R-:W-:-:S04]  /*1a4e0*/  @!P1 LOP3.LUT R3, R24, R22, R20, 0xfe, !PT ;  /* 0x0000001618039212 */ /* 0x000fc800078efe14 */
[----:B------:R-:W-:-:S04]  /*1a4f0*/  @!P1 LOP3.LUT R3, R16, R3, R26, 0xfe, !PT ;  /* 0x0000000310039212 */ /* 0x000fc800078efe1a */
[----:B------:R-:W-:-:S04]  /*1a500*/  @!P1 LOP3.LUT R3, R28, R3, R32, 0xfe, !PT ;  /* 0x000000031c039212 */ /* 0x000fc800078efe20 */
[----:B------:R-:W-:-:S04]  /*1a510*/  @!P1 LOP3.LUT R30, R34, R3, R30, 0xfe, !PT ;  /* 0x00000003221e9212 */ /* 0x000fc800078efe1e */
[----:B------:R-:W-:Y:S01]  /*1a520*/  @!P1 LOP3.LUT P2, RZ, R30, R13, RZ, 0xfc, !PT ;  /* 0x0000000d1eff9212 */ /* 0x000fe2000784fcff */
[----:B0-----:R-:W-:-:S03]  /*1a530*/  IMAD R4, R5, UR8, R4 ;  /* 0x0000000805047c24 */ /* 0x001fc6000f8e0204 */
[----:B------:R-:W-:Y:S02]  /*1a540*/  @!P1 PLOP3.LUT P0, PT, P2, PT, PT, 0x8, 0x80 ;  /* 0x000000000080981c */ /* 0x000fe4000170e170 */
[----:B-1----:R-:W-:Y:S02]  /*1a550*/  IADD3 R2, P3, PT, R4, UR4, RZ ;  /* 0x0000000404027c10 */ /* 0x002fe4000ff7e0ff */
[----:B------:R-:W-:Y:S02]  /*1a560*/  SEL R5, RZ, 0x1, !P0 ;  /* 0x00000001ff057807 */ /* 0x000fe40004000000 */
[----:B------:R-:W-:-:S05]  /*1a570*/  IADD3.X R3, PT, PT, RZ, UR5, RZ, P3, !PT ;  /* 0x00000005ff037c10 */ /* 0x000fca0009ffe4ff */
[----:B------:R-:W-:Y:S01]  /*1a580*/  STG.E.U8 desc[UR6][R2.64], R5 ;  /* 0x0000000502007986 */ /* 0x000fe2000c101106 */
[----:B------:R-:W-:Y:S05]  /*1a590*/  EXIT ;  /* 0x000000000000794d */ /* 0x000fea0003800000 */
.L_x_40:
        /* <DEDUP_REMOVED lines=14> */
.L_x_74:


//--------------------- .text._Z17fermat_kernel_320PhPKjj --------------------------
	.section	.text._Z17fermat_kernel_320PhPKjj,"ax",@progbits
	.align	128
        .global         _Z17fermat_kernel_320PhPKjj
        .type           _Z17fermat_kernel_320PhPKjj,@function
        .size           _Z17fermat_kernel_320PhPKjj,(.L_x_75 - _Z17fermat_kernel_320PhPKjj)
        .other          _Z17fermat_kernel_320PhPKjj,@"STO_CUDA_ENTRY STV_DEFAULT"
_Z17fermat_kernel_320PhPKjj:
.text._Z17fermat_kernel_320PhPKjj:
[----:B------:R-:W0:Y:S01]  /*0000*/  LDC R1, c[0x0][0x37c] ;  /* 0x0000df00ff017b82 */ /* 0x000e220000000800 */
[----:B------:R-:W1:Y:S07]  /*0010*/  S2R R3, SR_TID.X ;  /* 0x0000000000037919 */ /* 0x000e6e0000002100 */
[----:B------:R-:W1:Y:S01]  /*0020*/  S2UR UR4, SR_CTAID.X ;  /* 0x00000000000479c3 */ /* 0x000e620000002500 */
[----:B------:R-:W2:Y:S01]  /*0030*/  LDCU UR5, c[0x0][0x390] ;  /* 0x00007200ff0577ac */ /* 0x000ea20008000800 */
[----:B0-----:R-:W-:-:S06]  /*0040*/  IADD3 R1, PT, PT, R1, -0x580, RZ ;  /* 0xfffffa8001017810 */ /* 0x001fcc0007ffe0ff */
[----:B------:R-:W1:Y:S02]  /*0050*/  LDC R0, c[0x0][0x360] ;  /* 0x0000d800ff007b82 */ /* 0x000e640000000800 */
[----:B-1----:R-:W-:-:S05]  /*0060*/  IMAD R0, R0, UR4, R3 ;  /* 0x0000000400007c24 */ /* 0x002fca000f8e0203 */
[----:B--2---:R-:W-:-:S13]  /*0070*/  ISETP.GE.U32.AND P0, PT, R0, UR5, PT ;  /* 0x0000000500007c0c */ /* 0x004fda000bf06070 */
[----:B------:R-:W-:Y:S05]  /*0080*/  @P0 EXIT ;  /* 0x000000000000094d */ /* 0x000fea0003800000 */
[----:B------:R-:W0:Y:S01]  /*0090*/  LDC.64 R20, c[0x0][0x388] ;  /* 0x0000e200ff147b82 */ /* 0x000e220000000a00 */
[----:B------:R-:W1:Y:S01]  /*00a0*/  LDCU.64 UR8, c[0x0][0x358] ;  /* 0x00006b00ff0877ac */ /* 0x000e620008000a00 */
[----:B------:R-:W-:-:S04]  /*00b0*/  IMAD R3, R0, 0xa, RZ ;  /* 0x0000000a00037824 */ /* 0x000fc800078e02ff */
[----:B0-----:R-:W-:-:S05]  /*00c0*/  IMAD.WIDE.U32 R12, R3, 0x4, R20 ;  /* 0x00000004030c7825 */ /* 0x001fca00078e0014 */
[----:B-1----:R-:W2:Y:S01]  /*00d0*/  LDG.E R8, desc[UR8][R12.64] ;  /* 0x000000080c087981 */ /* 0x002ea2000c1e1900 */
[C---:B------:R-:W-:Y:S02]  /*00e0*/  IADD3 R15, PT, PT, R3.reuse, 0x2, RZ ;  /* 0x00000002030f7810 */ /* 0x040fe40007ffe0ff */
[C---:B------:R-:W-:Y:S01]  /*00f0*/  IADD3 R17, PT, PT, R3.reuse, 0x4, RZ ;  /* 0x0000000403117810 */ /* 0x040fe20007ffe0ff */
[----:B------:R0:W3:Y:S01]  /*0100*/  LDG.E R9, desc[UR8][R12.64+0x4] ;  /* 0x000004080c097981 */ /* 0x0000e2000c1e1900 */
[----:B------:R-:W-:Y:S01]  /*0110*/  IADD3 R19, PT, PT, R3, 0x6, RZ ;  /* 0x0000000603137810 */ /* 0x000fe20007ffe0ff */
[----:B------:R-:W-:Y:S01]  /*0120*/  IMAD.WIDE.U32 R14, R15, 0x4, R20 ;  /* 0x000000040f0e7825 */ /* 0x000fe200078e0014 */
[----:B------:R-:W-:-:S03]  /*0130*/  IADD3 R3, PT, PT, R3, 0x8, RZ ;  /* 0x0000000803037810 */ /* 0x000fc60007ffe0ff */
[--C-:B------:R-:W-:Y:S01]  /*0140*/  IMAD.WIDE.U32 R16, R17, 0x4, R20.reuse ;  /* 0x0000000411107825 */ /* 0x100fe200078e0014 */
[----:B------:R-:W3:Y:S03]  /*0150*/  LDG.E R10, desc[UR8][R14.64] ;  /* 0x000000080e0a7981 */ /* 0x000ee6000c1e1900 */
[--C-:B------:R-:W-:Y:S01]  /*0160*/  IMAD.WIDE.U32 R18, R19, 0x4, R20.reuse ;  /* 0x0000000413127825 */ /* 0x100fe200078e0014 */
[----:B------:R-:W3:Y:S03]  /*0170*/  LDG.E R11, desc[UR8][R14.64+0x4] ;  /* 0x000004080e0b7981 */ /* 0x000ee6000c1e1900 */
[----:B------:R-:W-:Y:S01]  /*0180*/  IMAD.WIDE.U32 R20, R3, 0x4, R20 ;  /* 0x0000000403147825 */ /* 0x000fe200078e0014 */
[----:B------:R-:W4:Y:S04]  /*0190*/  LDG.E R4, desc[UR8][R16.64] ;  /* 0x0000000810047981 */ /* 0x000f28000c1e1900 */
[----:B------:R-:W4:Y:S04]  /*01a0*/  LDG.E R5, desc[UR8][R16.64+0x4] ;  /* 0x0000040810057981 */ /* 0x000f28000c1e1900 */
[----:B------:R-:W4:Y:S04]  /*01b0*/  LDG.E R6, desc[UR8][R18.64] ;  /* 0x0000000812067981 */ /* 0x000f28000c1e1900 */
[----:B------:R-:W4:Y:S04]  /*01c0*/  LDG.E R7, desc[UR8][R18.64+0x4] ;  /* 0x0000040812077981 */ /* 0x000f28000c1e1900 */
[----:B------:R-:W5:Y:S04]  /*01d0*/  LDG.E R2, desc[UR8][R20.64] ;  /* 0x0000000814027981 */ /* 0x000f68000c1e1900 */
[----:B------:R-:W5:Y:S01]  /*01e0*/  LDG.E R3, desc[UR8][R20.64+0x4] ;  /* 0x0000040814037981 */ /* 0x000f62000c1e1900 */
[----:B------:R-:W-:Y:S04]  /*01f0*/  BSSY.RECONVERGENT B1, `(.L_x_41) ;  /* 0x000003b000017945 */ /* 0x000fe80003800200 */
[----:B------:R-:W-:Y:S01]  /*0200*/  BSSY.RELIABLE B0, `(.L_x_42) ;  /* 0x0000036000007945 */ /* 0x000fe20003800100 */
[----:B------:R-:W-:Y:S01]  /*0210*/  HFMA2 R29, -RZ, RZ, 0, 1.9013881683349609375e-05 ;  /* 0x0000013fff1d7431 */ /* 0x000fe200000001ff */
[----:B0-----:R-:W-:-:S02]  /*0220*/  IADD3 R12, PT, PT, R1, 0x24, RZ ;  /* 0x00000024010c7810 */ /* 0x001fc40007ffe0ff */
[----:B--2---:R-:W-:-:S04]  /*0230*/  SHF.L.U32 R0, R8, 0x1, RZ ;  /* 0x0000000108007819 */ /* 0x004fc800000006ff */
[----:B------:R-:W-:-:S04]  /*0240*/  LOP3.LUT R22, R0, 0x1fc, RZ, 0xc0, !PT ;  /* 0x000001fc00167812 */ /* 0x000fc800078ec0ff */
[----:B------:R-:W0:Y:S01]  /*0250*/  LDC R13, c[0x3][R22] ;  /* 0x00c00000160d7b82 */ /* 0x000e220000000800 */
[----:B---3--:R1:W-:Y:S04]  /*0260*/  STL.128 [R1], R8 ;  /* 0x0000000801007387 */ /* 0x0083e80000100c00 */
[----:B----4-:R1:W-:Y:S04]  /*0270*/  STL.128 [R1+0x10], R4 ;  /* 0x0000100401007387 */ /* 0x0103e80000100c00 */
[----:B-----5:R1:W-:Y:S01]  /*0280*/  STL.64 [R1+0x20], R2 ;  /* 0x0000200201007387 */ /* 0x0203e20000100a00 */
[----:B------:R-:W-:-:S02]  /*0290*/  ISETP.NE.AND P0, PT, R3, RZ, PT ;  /* 0x000000ff0300720c */ /* 0x000fc40003f05270 */
[----:B0-----:R-:W-:-:S05]  /*02a0*/  IADD3 R0, PT, PT, -R13, RZ, RZ ;  /* 0x000000ff0d007210 */ /* 0x001fca0007ffe1ff */
[----:B------:R-:W-:-:S04]  /*02b0*/  IMAD R0, R8, R0, 0x2 ;  /* 0x0000000208007424 */ /* 0x000fc800078e0200 */
[----:B------:R-:W-:-:S04]  /*02c0*/  IMAD R0, R13, R0, RZ ;  /* 0x000000000d007224 */ /* 0x000fc800078e02ff */
[----:B------:R-:W-:-:S04]  /*02d0*/  IMAD R13, R8, R0, -0x2 ;  /* 0xfffffffe080d7424 */ /* 0x000fc800078e0200 */
        /* <DEDUP_REMOVED lines=11> */
[----:B------:R-:W-:Y:S01]  /*0390*/  HFMA2 R29, -RZ, RZ, 0, 1.3291835784912109375e-05 ;  /* 0x000000dfff1d7431 */ /* 0x000fe200000001ff */
        /* <DEDUP_REMOVED lines=11> */
[----:B------:R-:W-:Y:S01]  /*0450*/  HFMA2 R29, -RZ, RZ, 0, 7.569789886474609375e-06 ;  /* 0x0000007fff1d7431 */ /* 0x000fe200000001ff */
        /* <DEDUP_REMOVED lines=11> */
[----:B------:R-:W-:-:S12]  /*0510*/  HFMA2 R29, -RZ, RZ, 0, 1.9013881683349609375e-05 ;  /* 0x0000013fff1d7431 */ /* 0x000fd800000001ff */
[----:B------:R-:W-:Y:S05]  /*0520*/  @!P0 BREAK.RELIABLE B0 ;  /* 0x0000000000008942 */ /* 0x000fea0003800100 */
[----:B------:R-:W-:Y:S05]  /*0530*/  @!P0 BRA `(.L_x_44) ;  /* 0x0000000000188947 */ /* 0x000fea0003800000 */
[----:B------:R-:W-:Y:S02]  /*0540*/  MOV R29, 0x1f ;  /* 0x0000001f001d7802 */ /* 0x000fe40000000f00 */
[----:B------:R-:W-:-:S07]  /*0550*/  MOV R12, R1 ;  /* 0x00000001000c7202 */ /* 0x000fce0000000f00 */
.L_x_43:
[----:B------:R-:W-:Y:S05]  /*0560*/  BSYNC.RELIABLE B0 ;  /* 0x0000000000007941 */ /* 0x000fea0003800100 */
.L_x_42:
[----:B------:R-:W2:Y:S02]  /*0570*/  LDL R8, [R12] ;  /* 0x000000000c087983 */ /* 0x000ea40000100800 */
[----:B--2---:R-:W0:Y:S02]  /*0580*/  FLO.U32 R8, R8 ;  /* 0x0000000800087300 */ /* 0x004e2400000e0000 */
[----:B0-----:R-:W-:-:S07]  /*0590*/  IADD3 R29, PT, PT, R29, -0x1f, R8 ;  /* 0xffffffe11d1d7810 */ /* 0x001fce0007ffe008 */
.L_x_44:
[----:B------:R-:W-:Y:S05]  /*05a0*/  BSYNC.RECONVERGENT B1 ;  /* 0x0000000000017941 */ /* 0x000fea0003800200 */
.L_x_41:
[----:B------:R-:W-:Y:S05]  /*05b0*/  WARPSYNC.ALL ;  /* 0x0000000000007948 */ /* 0x000fea0003800000 */
[----:B------:R0:W5:Y:S01]  /*05c0*/  LDL R31, [R1] ;  /* 0x00000000011f7983 */ /* 0x0001620000100800 */
[----:B------:R-:W-:Y:S01]  /*05d0*/  HFMA2 R19, -RZ, RZ, 0, 0 ;  /* 0x00000000ff137431 */ /* 0x000fe200000001ff */
[----:B------:R-:W-:Y:S02]  /*05e0*/  IADD3 R8, PT, PT, R1, 0x50, RZ ;  /* 0x0000005001087810 */ /* 0x000fe40007ffe0ff */
[----:B------:R-:W-:Y:S02]  /*05f0*/  CS2R R26, SRZ ;  /* 0x00000000001a7805 */ /* 0x000fe4000001ff00 */
[----:B------:R-:W-:-:S02]  /*0600*/  MOV R18, 0x2 ;  /* 0x0000000200127802 */ /* 0x000fc40000000f00 */
[----:B------:R-:W-:Y:S02]  /*0610*/  CS2R R24, SRZ ;  /* 0x0000000000187805 */ /* 0x000fe4000001ff00 */
[----:B------:R-:W-:Y:S02]  /*0620*/  CS2R R14, SRZ ;  /* 0x00000000000e7805 */ /* 0x000fe4000001ff00 */
[----:B------:R-:W-:Y:S01]  /*0630*/  CS2R R12, SRZ ;  /* 0x00000000000c7805 */ /* 0x000fe2000001ff00 */
[----:B0-----:R-:W-:-:S06]  /*0640*/  UMOV UR4, URZ ;  /* 0x000000ff00047c82 */ /* 0x001fcc0008000000 */
.L_x_50:
[----:B------:R-:W-:Y:S01]  /*0650*/  SHF.L.W.U32.HI R16, R26, 0x1, R27 ;  /* 0x000000011a107819 */ /* 0x000fe20000010e1b */
[----:B------:R-:W-:Y:S01]  /*0660*/  UIADD3 UR4, UPT, UPT, UR4, 0x1, URZ ;  /* 0x0000000104047890 */ /* 0x000fe2000fffe0ff */
[----:B------:R-:W-:Y:S01]  /*0670*/  SHF.L.W.U32.HI R28, R14, 0x1, R15 ;  /* 0x000000010e1c7819 */ /* 0x000fe20000010e0f */
[----:B------:R-:W-:Y:S01]  /*0680*/  BSSY.RECONVERGENT B1, `(.L_x_45) ;  /* 0x000007a000017945 */ /* 0x000fe20003800200 */
[----:B------:R-:W-:Y:S01]  /*0690*/  ISETP.GE.U32.AND P0, PT, R16, R3, PT ;  /* 0x000000031000720c */ /* 0x000fe20003f06070 */
[----:B------:R-:W-:Y:S01]  /*06a0*/  UISETP.NE.AND UP0, UPT, UR4, 0x140, UPT ;  /* 0x000001400400788c */ /* 0x000fe2000bf05270 */
[----:B------:R-:W-:Y:S02]  /*06b0*/  SHF.L.W.U32.HI R33, R15, 0x1, R24 ;  /* 0x000000010f217819 */ /* 0x000fe40000010e18 */
[----:B------:R-:W-:Y:S02]  /*06c0*/  ISETP.LT.OR P0, PT, R27, RZ, P0 ;  /* 0x000000ff1b00720c */ /* 0x000fe40000701670 */
[----:B------:R-:W-:-:S02]  /*06d0*/  SHF.L.W.U32.HI R30, R24, 0x1, R25 ;  /* 0x00000001181e7819 */ /* 0x000fc40000010e19 */
[----:B------:R-:W-:Y:S02]  /*06e0*/  SHF.L.W.U32.HI R35, R25, 0x1, R26 ;  /* 0x0000000119237819 */ /* 0x000fe40000010e1a */
[----:B------:R-:W-:Y:S02]  /*06f0*/  SHF.L.W.U32.HI R23, R13, 0x1, R14 ;  /* 0x000000010d177819 */ /* 0x000fe40000010e0e */
[----:B------:R-:W-:Y:S02]  /*0700*/  SHF.L.W.U32.HI R22, R12, 0x1, R13 ;  /* 0x000000010c167819 */ /* 0x000fe40000010e0d */
[----:B------:R-:W-:Y:S02]  /*0710*/  SHF.L.W.U32.HI R21, R19, 0x1, R12 ;  /* 0x0000000113157819 */ /* 0x000fe40000010e0c */
[----:B------:R-:W-:Y:S02]  /*0720*/  SHF.L.W.U32.HI R20, R18, 0x1, R19 ;  /* 0x0000000112147819 */ /* 0x000fe40000010e13 */
[----:B------:R-:W-:-:S02]  /*0730*/  MOV R17, R27 ;  /* 0x0000001b00117202 */ /* 0x000fc40000000f00 */
[----:B------:R-:W-:Y:S02]  /*0740*/  SHF.L.U32 R18, R18, 0x1, RZ ;  /* 0x0000000112127819 */ /* 0x000fe400000006ff */
        /* <DEDUP_REMOVED lines=9> */
[----:B------:R-:W-:Y:S06]  /*07e0*/  @!P0 BRA `(.L_x_46) ;  /* 0x00000004008c8947 */ /* 0x000fec0003800000 */
[----:B------:R-:W-:Y:S01]  /*07f0*/  ISETP.GT.U32.AND P0, PT, R27, R3, PT ;  /* 0x000000031b00720c */ /* 0x000fe20003f04070 */
[----:B------:R-:W-:-:S12]  /*0800*/  BSSY.RELIABLE B2, `(.L_x_47) ;  /* 0x000003c000027945 */ /* 0x000fd80003800100 */
[----:B------:R-:W-:Y:S05]  /*0810*/  @P0 BRA `(.L_x_48) ;  /* 0x0000000000e80947 */ /* 0x000fea0003800000 */
[----:B------:R-:W-:-:S13]  /*0820*/  ISETP.GE.U32.AND P0, PT, R27, R3, PT ;  /* 0x000000031b00720c */ /* 0x000fda0003f06070 */
[----:B------:R-:W-:Y:S05]  /*0830*/  @!P0 BRA `(.L_x_49) ;  /* 0x0000000000b48947 */ /* 0x000fea0003800000 */
[----:B------:R-:W-:-:S13]  /*0840*/  ISETP.GT.U32.AND P0, PT, R35, R2, PT ;  /* 0x000000022300720c */ /* 0x000fda0003f04070 */
        /* <DEDUP_REMOVED lines=31> */
[----:B------:R-:W-:-:S04]  /*0a40*/  ISETP.GE.AND P0, PT, R17, RZ, PT ;  /* 0x000000ff1100720c */ /* 0x000fc80003f06270 */
[----:B-----5:R-:W-:-:S13]  /*0a50*/  ISETP.GE.U32.OR P0, PT, R18, R31, !P0 ;  /* 0x0000001f1200720c */ /* 0x020fda0004706470 */
[----:B------:R-:W-:Y:S05]  /*0a60*/  @!P0 BREAK.RELIABLE B2 ;  /* 0x0000000000028942 */ /* 0x000fea0003800100 */
[----:B------:R-:W-:Y:S05]  /*0a70*/  @P0 BRA `(.L_x_48) ;  /* 0x0000000000500947 */ /* 0x000fea0003800000 */
[----:B------:R-:W-:Y:S02]  /*0a80*/  MOV R19, R20 ;  /* 0x0000001400137202 */ /* 0x000fe40000000f00 */
[----:B------:R-:W-:Y:S02]  /*0a90*/  MOV R26, R35 ;  /* 0x00000023001a7202 */ /* 0x000fe40000000f00 */
[----:B------:R-:W-:Y:S02]  /*0aa0*/  MOV R25, R30 ;  /* 0x0000001e00197202 */ /* 0x000fe40000000f00 */
[----:B------:R-:W-:Y:S02]  /*0ab0*/  MOV R24, R33 ;  /* 0x0000002100187202 */ /* 0x000fe40000000f00 */
[----:B------:R-:W-:Y:S02]  /*0ac0*/  MOV R15, R28 ;  /* 0x0000001c000f7202 */ /* 0x000fe40000000f00 */
[----:B------:R-:W-:-:S02]  /*0ad0*/  MOV R14, R23 ;  /* 0x00000017000e7202 */ /* 0x000fc40000000f00 */
[----:B------:R-:W-:Y:S02]  /*0ae0*/  MOV R13, R22 ;  /* 0x00000016000d7202 */ /* 0x000fe40000000f00 */
[----:B------:R-:W-:Y:S01]  /*0af0*/  MOV R12, R21 ;  /* 0x00000015000c7202 */ /* 0x000fe20000000f00 */
[----:B------:R-:W-:Y:S06]  /*0b00*/  BRA `(.L_x_46) ;  /* 0x0000000000c47947 */ /* 0x000fec0003800000 */
.L_x_49:
[----:B------:R-:W-:Y:S02]  /*0b10*/  ISETP.GT.AND P0, PT, R17, -0x1, PT ;  /* 0xffffffff1100780c */ /* 0x000fe40003f04270 */
[----:B------:R-:W-:Y:S02]  /*0b20*/  MOV R19, R20 ;  /* 0x0000001400137202 */ /* 0x000fe40000000f00 */
[----:B------:R-:W-:Y:S02]  /*0b30*/  MOV R26, R35 ;  /* 0x00000023001a7202 */ /* 0x000fe40000000f00 */
[----:B------:R-:W-:Y:S02]  /*0b40*/  MOV R25, R30 ;  /* 0x0000001e00197202 */ /* 0x000fe40000000f00 */
[----:B------:R-:W-:Y:S02]  /*0b50*/  MOV R24, R33 ;  /* 0x0000002100187202 */ /* 0x000fe40000000f00 */
[----:B------:R-:W-:-:S02]  /*0b60*/  MOV R15, R28 ;  /* 0x0000001c000f7202 */ /* 0x000fc40000000f00 */
[----:B------:R-:W-:Y:S01]  /*0b70*/  MOV R14, R23 ;  /* 0x00000017000e7202 */ /* 0x000fe20000000f00 */
[----:B------:R-:W-:Y:S05]  /*0b80*/  @P0 BREAK.RELIABLE B2 ;  /* 0x0000000000020942 */ /* 0x000fea0003800100 */
[----:B------:R-:W-:Y:S02]  /*0b90*/  MOV R13, R22 ;  /* 0x00000016000d7202 */ /* 0x000fe40000000f00 */
[----:B------:R-:W-:Y:S01]  /*0ba0*/  MOV R12, R21 ;  /* 0x00000015000c7202 */ /* 0x000fe20000000f00 */
[----:B------:R-:W-:Y:S06]  /*0bb0*/  @P0 BRA `(.L_x_46) ;  /* 0x0000000000980947 */ /* 0x000fec0003800000 */
.L_x_48:
[----:B------:R-:W-:Y:S05]  /*0bc0*/  BSYNC.RELIABLE B2 ;  /* 0x0000000000027941 */ /* 0x000fea0003800100 */
.L_x_47:
[----:B-----5:R-:W-:Y:S02]  /*0bd0*/  ISETP.GE.U32.AND P0, PT, R18, R31, PT ;  /* 0x0000001f1200720c */ /* 0x020fe40003f06070 */
[----:B------:R-:W-:Y:S02]  /*0be0*/  IADD3 R12, PT, PT, -R9, R20, RZ ;  /* 0x00000014090c7210 */ /* 0x000fe40007ffe1ff */
[----:B------:R-:W-:Y:S02]  /*0bf0*/  IADD3 R13, PT, PT, -R10, R21, RZ ;  /* 0x000000150a0d7210 */ /* 0x000fe40007ffe1ff */
[----:B------:R-:W-:Y:S02]  /*0c00*/  IADD3 R19, PT, PT, R12, -0x1, RZ ;  /* 0xffffffff0c137810 */ /* 0x000fe40007ffe0ff */
[----:B------:R-:W-:Y:S02]  /*0c10*/  IADD3 R14, PT, PT, -R11, R22, RZ ;  /* 0x000000160b0e7210 */ /* 0x000fe40007ffe1ff */
[----:B------:R-:W-:-:S02]  /*0c20*/  IADD3 R15, PT, PT, -R4, R23, RZ ;  /* 0x00000017040f7210 */ /* 0x000fc40007ffe1ff */
[----:B------:R-:W-:Y:S02]  /*0c30*/  IADD3 R16, PT, PT, -R5, R28, RZ ;  /* 0x0000001c05107210 */ /* 0x000fe40007ffe1ff */
[----:B------:R-:W-:Y:S02]  /*0c40*/  @P0 IADD3 R19, PT, PT, R12, RZ, RZ ;  /* 0x000000ff0c130210 */ /* 0x000fe40007ffe0ff */
[----:B------:R-:W-:Y:S02]  /*0c50*/  IADD3 R12, PT, PT, R13, -0x1, RZ ;  /* 0xffffffff0d0c7810 */ /* 0x000fe40007ffe0ff */
[----:B------:R-:W-:Y:S02]  /*0c60*/  ISETP.GT.U32.AND P0, PT, R19, R20, PT ;  /* 0x000000141300720c */ /* 0x000fe40003f04070 */
[----:B------:R-:W-:-:S11]  /*0c70*/  IADD3 R18, PT, PT, -R31, R18, RZ ;  /* 0x000000121f127210 */ /* 0x000fd60007ffe1ff */
[----:B------:R-:W-:Y:S02]  /*0c80*/  @!P0 IADD3 R12, PT, PT, R13, RZ, RZ ;  /* 0x000000ff0d0c8210 */ /* 0x000fe40007ffe0ff */
[----:B------:R-:W-:Y:S02]  /*0c90*/  IADD3 R13, PT, PT, R14, -0x1, RZ ;  /* 0xffffffff0e0d7810 */ /* 0x000fe40007ffe0ff */
[----:B------:R-:W-:-:S13]  /*0ca0*/  ISETP.GT.U32.AND P0, PT, R12, R21, PT ;  /* 0x000000150c00720c */ /* 0x000fda0003f04070 */
[----:B------:R-:W-:Y:S02]  /*0cb0*/  @!P0 IADD3 R13, PT, PT, R14, RZ, RZ ;  /* 0x000000ff0e0d8210 */ /* 0x000fe40007ffe0ff */
[----:B------:R-:W-:Y:S02]  /*0cc0*/  IADD3 R14, PT, PT, R15, -0x1, RZ ;  /* 0xffffffff0f0e7810 */ /* 0x000fe40007ffe0ff */
[----:B------:R-:W-:-:S13]  /*0cd0*/  ISETP.GT.U32.AND P0, PT, R13, R22, PT ;  /* 0x000000160d00720c */ /* 0x000fda0003f04070 */
[----:B------:R-:W-:Y:S02]  /*0ce0*/  @!P0 IADD3 R14, PT, PT, R15, RZ, RZ ;  /* 0x000000ff0f0e8210 */ /* 0x000fe40007ffe0ff */
[----:B------:R-:W-:Y:S02]  /*0cf0*/  IADD3 R15, PT, PT, R16, -0x1, RZ ;  /* 0xffffffff100f7810 */ /* 0x000fe40007ffe0ff */
[----:B------:R-:W-:-:S13]  /*0d00*/  ISETP.GT.U32.AND P0, PT, R14, R23, PT ;  /* 0x000000170e00720c */ /* 0x000fda0003f04070 */
[----:B------:R-:W-:Y:S02]  /*0d10*/  @!P0 IADD3 R15, PT, PT, R16, RZ, RZ ;  /* 0x000000ff100f8210 */ /* 0x000fe40007ffe0ff */
[----:B------:R-:W-:Y:S02]  /*0d20*/  IADD3 R16, PT, PT, -R6, R33, RZ ;  /* 0x0000002106107210 */ /* 0x000fe40007ffe1ff */
[----:B------:R-:W-:Y:S02]  /*0d30*/  ISETP.GT.U32.AND P0, PT, R15, R28, PT ;  /* 0x0000001c0f00720c */ /* 0x000fe40003f04070 */
[----:B------:R-:W-:-:S11]  /*0d40*/  IADD3 R24, PT, PT, R16, -0x1, RZ ;  /* 0xffffffff10187810 */ /* 0x000fd60007ffe0ff */
        /* <DEDUP_REMOVED lines=12> */
[----:B------:R-:W-:-:S07]  /*0e10*/  @!P0 IADD3 R27, PT, PT, R16, RZ, RZ ;  /* 0x000000ff101b8210 */ /* 0x000fce0007ffe0ff */
.L_x_46:
[----:B------:R-:W-:Y:S05]  /*0e20*/  BSYNC.RECONVERGENT B1 ;  /* 0x0000000000017941 */ /* 0x000fea0003800200 */
.L_x_45:
[----:B------:R-:W-:Y:S05]  /*0e30*/  WARPSYNC.ALL ;  /* 0x0000000000007948 */ /* 0x000fea0003800000 */
[----:B------:R-:W-:Y:S05]  /*0e40*/  BRA.U UP0, `(.L_x_50) ;  /* 0xfffffff900007547 */ /* 0x000fea000b83ffff */
[----:B------:R0:W-:Y:S01]  /*0e50*/  STL.128 [R1+0x30], R12 ;  /* 0x0000300c01007387 */ /* 0x0001e20000100c00 */
[----:B------:R-:W-:Y:S01]  /*0e60*/  HFMA2 R17, -RZ, RZ, 0, 1.1920928955078125e-07 ;  /* 0x00000002ff117431 */ /* 0x000fe200000001ff */
[----:B------:R-:W-:Y:S02]  /*0e70*/  IADD3 R20, PT, PT, R1, 0x550, RZ ;  /* 0x0000055001147810 */ /* 0x000fe40007ffe0ff */
[----:B------:R0:W-:Y:S04]  /*0e80*/  STL.128 [R1+0x80], R12 ;  /* 0x0000800c01007387 */ /* 0x0001e80000100c00 */
[----:B------:R0:W-:Y:S04]  /*0e90*/  STL.128 [R1+0x40], R24 ;  /* 0x0000401801007387 */ /* 0x0001e80000100c00 */
[----:B------:R0:W-:Y:S04]  /*0ea0*/  STL.128 [R1+0x90], R24 ;  /* 0x0000901801007387 */ /* 0x0001e80000100c00 */
[----:B------:R0:W-:Y:S04]  /*0eb0*/  STL.64 [R1+0x28], R18 ;  /* 0x0000281201007387 */ /* 0x0001e80000100a00 */
[----:B------:R0:W-:Y:S02]  /*0ec0*/  STL.64 [R1+0x78], R18 ;  /* 0x0000781201007387 */ /* 0x0001e40000100a00 */
.L_x_53:
[----:B0-----:R-:W-:-:S05]  /*0ed0*/  IMAD R18, R17, 0x28, R8 ;  /* 0x0000002811127824 */ /* 0x001fca00078e0208 */
[----:B------:R-:W2:Y:S04]  /*0ee0*/  LDL.64 R38, [R18+-0x28] ;  /* 0xffffd80012267983 */ /* 0x000ea80000100a00 */
[----:B------:R-:W3:Y:S04]  /*0ef0*/  LDL.64 R46, [R18+-0x20] ;  /* 0xffffe000122e7983 */ /* 0x000ee80000100a00 */
[----:B------:R-:W4:Y:S04]  /*0f00*/  LDL.64 R44, [R18+-0x18] ;  /* 0xffffe800122c7983 */ /* 0x000f280000100a00 */
[----:B------:R-:W4:Y:S04]  /*0f10*/  LDL.64 R42, [R18+-0x10] ;  /* 0xfffff000122a7983 */ /* 0x000f280000100a00 */
[----:B------:R-:W4:Y:S04]  /*0f20*/  LDL.64 R40, [R18+-0x8] ;  /* 0xfffff80012287983 */ /* 0x000f280000100a00 */
[----:B--2---:R0:W-:Y:S04]  /*0f30*/  STL.64 [R18], R38 ;  /* 0x0000002612007387 */ /* 0x0041e80000100a00 */
[----:B---3--:R1:W-:Y:S04]  /*0f40*/  STL.64 [R18+0x8], R46 ;  /* 0x0000082e12007387 */ /* 0x0083e80000100a00 */
[----:B----4-:R2:W-:Y:S04]  /*0f50*/  STL.64 [R18+0x10], R44 ;  /* 0x0000102c12007387 */ /* 0x0105e80000100a00 */
[----:B------:R3:W-:Y:S04]  /*0f60*/  STL.64 [R18+0x18], R42 ;  /* 0x0000182a12007387 */ /* 0x0007e80000100a00 */
[----:B------:R4:W-:Y:S04]  /*0f70*/  STL.64 [R18+0x20], R40 ;  /* 0x0000202812007387 */ /* 0x0009e80000100a00 */
[----:B------:R-:W2:Y:S04]  /*0f80*/  LDL.64 R48, [R1+0x78] ;  /* 0x0000780001307983 */ /* 0x000ea80000100a00 */
[----:B------:R-:W3:Y:S01]  /*0f90*/  LDL.128 R12, [R1+0x80] ;  /* 0x00008000010c7983 */ /* 0x000ee20000100c00 */
[----:B------:R-:W-:Y:S01]  /*0fa0*/  MOV R24, RZ ;  /* 0x000000ff00187202 */ /* 0x000fe20000000f00 */
[----:B--2---:R-:W-:-:S04]  /*0fb0*/  IMAD.WIDE.U32 R22, R48, R38, RZ ;  /* 0x0000002630167225 */ /* 0x004fc800078e00ff */
[----:B------:R-:W-:-:S04]  /*0fc0*/  IMAD R54, R0, R22, RZ ;  /* 0x0000001600367224 */ /* 0x000fc800078e02ff */
[----:B-----5:R-:W-:-:S04]  /*0fd0*/  IMAD.HI.U32 R25, R54, R31, RZ ;  /* 0x0000001f36197227 */ /* 0x020fc800078e00ff */
[----:B------:R-:W-:-:S04]  /*0fe0*/  IMAD.HI.U32 R22, R31, R54, R22 ;  /* 0x000000361f167227 */ /* 0x000fc800078e0016 */
[----:B------:R-:W-:-:S05]  /*0ff0*/  IMAD.HI.U32 R24, P0, R38, R48, R24 ;  /* 0x0000003026187227 */ /* 0x000fca0007800018 */
[----:B------:R-:W-:-:S03]  /*1000*/  IADD3.X R25, PT, PT, RZ, RZ, RZ, P0, !PT ;  /* 0x000000ffff197210 */ /* 0x000fc600007fe4ff */
[----:B------:R-:W-:-:S03]  /*1010*/  IMAD.WIDE.U32 R24, R38, R49, R24 ;  /* 0x0000003126187225 */ /* 0x000fc600078e0018 */
[----:B------:R-:W-:-:S04]  /*1020*/  IADD3 R22, P0, PT, R22, R24, RZ ;  /* 0x0000001816167210 */ /* 0x000fc80007f1e0ff */
[----:B------:R-:W-:Y:S02]  /*1030*/  IADD3.X R23, PT, PT, RZ, R25, RZ, P0, !PT ;  /* 0x00000019ff177210 */ /* 0x000fe400007fe4ff */
[----:B------:R-:W2:Y:S01]  /*1040*/  LDL.128 R24, [R1+0x90] ;  /* 0x0000900001187983 */ /* 0x000ea20000100c00 */
[----:B------:R-:W-:Y:S01]  /*1050*/  IMAD.HI.U32 R19, R38, R49, RZ ;  /* 0x0000003126137227 */ /* 0x000fe200078e00ff */
[----:B------:R-:W-:Y:S01]  /*1060*/  UMOV UR4, URZ ;  /* 0x000000ff00047c82 */ /* 0x000fe20008000000 */
[----:B------:R-:W-:Y:S01]  /*1070*/  UMOV UR5, URZ ;  /* 0x000000ff00057c82 */ /* 0x000fe20008000000 */
[----:B------:R-:W-:Y:S01]  /*1080*/  UMOV UR6, URZ ;  /* 0x000000ff00067c82 */ /* 0x000fe20008000000 */
[----:B------:R-:W-:Y:S01]  /*1090*/  IMAD.WIDE.U32 R22, R39, R48, R22 ;  /* 0x0000003027167225 */ /* 0x000fe200078e0016 */
[----:B------:R-:W-:Y:S01]  /*10a0*/  UMOV UR7, URZ ;  /* 0x000000ff00077c82 */ /* 0x000fe20008000000 */
[----:B------:R-:W-:Y:S01]  /*10b0*/  IADD3 R17, PT, PT, R17, 0x1, RZ ;  /* 0x0000000111117810 */ /* 0x000fe20007ffe0ff */
[----:B------:R-:W-:Y:S01]  /*10c0*/  BSSY.RECONVERGENT B1, `(.L_x_51) ;  /* 0x00002a0000017945 */ /* 0x000fe20003800200 */
[----:B------:R-:W-:-:S04]  /*10d0*/  IMAD.HI.U32 R21, R54, R9, RZ ;  /* 0x0000000936157227 */ /* 0x000fc800078e00ff */
[----:B------:R-:W-:-:S04]  /*10e0*/  IMAD.WIDE.U32 R32, R9, R54, R22 ;  /* 0x0000003609207225 */ /* 0x000fc800078e0016 */
[----:B------:R-:W-:-:S04]  /*10f0*/  IMAD.HI.U32 R22, R39, R48, RZ ;  /* 0x0000003027167227 */ /* 0x000fc800078e00ff */
[----:B------:R-:W-:Y:S01]  /*1100*/  IMAD R16, R0, R32, RZ ;  /* 0x0000002000107224 */ /* 0x000fe200078e02ff */
[----:B------:R-:W-:Y:S01]  /*1110*/  IADD3 R19, P0, P1, R21, R22, R19 ;  /* 0x0000001615137210 */ /* 0x000fe2000791e013 */
[----:B------:R-:W-:-:S04]  /*1120*/  IMAD.HI.U32 R28, R39, R49, RZ ;  /* 0x00000031271c7227 */ /* 0x000fc800078e00ff */
[----:B------:R-:W-:-:S04]  /*1130*/  IMAD.HI.U32 R32, R31, R16, R32 ;  /* 0x000000101f207227 */ /* 0x000fc800078e0020 */
[----:B------:R-:W-:-:S04]  /*1140*/  IMAD.HI.U32 R23, R16, R31, RZ ;  /* 0x0000001f10177227 */ /* 0x000fc800078e00ff */
[----:B------:R-:W-:Y:S01]  /*1150*/  IMAD.HI.U32 R21, R46, R48, RZ ;  /* 0x000000302e157227 */ /* 0x000fe200078e00ff */
[----:B------:R-:W-:Y:S02]  /*1160*/  IADD3 R32, P2, P3, R32, R19, R23 ;  /* 0x0000001320207210 */ /* 0x000fe40007b5e017 */
[----:B------:R-:W-:Y:S01]  /*1170*/  IADD3.X R19, PT, PT, RZ, RZ, RZ, P0, P1 ;  /* 0x000000ffff137210 */ /* 0x000fe200007e24ff */
[----:B------:R-:W-:-:S03]  /*1180*/  IMAD.HI.U32 R30, R54, R10, RZ ;  /* 0x0000000a361e7227 */ /* 0x000fc600078e00ff */
[----:B------:R-:W-:Y:S01]  /*1190*/  IADD3.X R33, PT, PT, RZ, R19, RZ, P2, P3 ;  /* 0x00000013ff217210 */ /* 0x000fe200017e64ff */
[----:B---3--:R-:W-:-:S04]  /*11a0*/  IMAD.HI.U32 R19, R38, R12, RZ ;  /* 0x0000000c26137227 */ /* 0x008fc800078e00ff */
[----:B------:R-:W-:Y:S01]  /*11b0*/  IMAD.WIDE.U32 R32, R38, R12, R32 ;  /* 0x0000000c26207225 */ /* 0x000fe200078e0020 */
[----:B------:R-:W-:-:S03]  /*11c0*/  IADD3 R19, P0, P1, R21, R19, R28 ;  /* 0x0000001315137210 */ /* 0x000fc6000791e01c */
[----:B------:R-:W-:-:S04]  /*11d0*/  IMAD.HI.U32 R21, R46, R49, RZ ;  /* 0x000000312e157227 */ /* 0x000fc800078e00ff */
[----:B------:R-:W-:-:S04]  /*11e0*/  IMAD.WIDE.U32 R32, R39, R49, R32 ;  /* 0x0000003127207225 */ /* 0x000fc800078e0020 */
        /* <DEDUP_REMOVED lines=8> */
[----:B------:R-:W-:Y:S02]  /*1270*/  IMAD R52, R0, R22, RZ ;  /* 0x0000001600347224 */ /* 0x000fe400078e02ff */
[----:B------:R-:W-:Y:S01]  /*1280*/  IMAD.HI.U32 R33, R54, R11, RZ ;  /* 0x0000000b36217227 */ /* 0x000fe200078e00ff */
[----:B------:R-:W-:-:S03]  /*1290*/  IADD3.X R19, PT, PT, RZ, R19, RZ, P2, P3 ;  /* 0x00000013ff137210 */ /* 0x000fc600017e64ff */
        /* <DEDUP_REMOVED lines=74> */
[----:B------:R-:W-:-:S04]  /*1740*/  IMAD.HI.U32 R19, R16, R4, RZ ;  /* 0x0000000410137227 */ /* 0x000fc800078e00ff */
[----:B------:R-:W-:-:S04]  /*1750*/  IMAD.WIDE.U32 R22, R44, R49, R22 ;  /* 0x000000312c167225 */ /* 0x000fc800078e0016 */
        /* <DEDUP_REMOVED lines=9> */
[----:B------:R-:W-:-:S04]  /*17f0*/  IMAD.WIDE.U32 R22, R10, R36, R22 ;  /* 0x000000240a167225 */ /* 0x000fc800078e0016 */
[----:B------:R-:W-:Y:S01]  /*1800*/  IMAD.WIDE.U32 R32, R9, R34, R22 ;  /* 0x0000002209207225 */ /* 0x000fe200078e0016 */
[----:B------:R-:W-:Y:S02]  /*1810*/  IADD3.X R23, PT, PT, RZ, R37, RZ, P0, P1 ;  /* 0x00000025ff177210 */ /* 0x000fe400007e24ff */
[----:B------:R-:W-:Y:S01]  /*1820*/  IADD3 R21, P0, P1, R30, R19, R21 ;  /* 0x000000131e157210 */ /* 0x000fe2000791e015 */
[----:B------:R-:W-:Y:S01]  /*1830*/  IMAD R22, R0, R32, RZ ;  /* 0x0000002000167224 */ /* 0x000fe200078e02ff */
[----:B------:R-:W-:Y:S01]  /*1840*/  IADD3.X R19, PT, PT, RZ, R23, RZ, P2, P3 ;  /* 0x00000017ff137210 */ /* 0x000fe200017e64ff */
[----:B------:R-:W-:-:S03]  /*1850*/  IMAD.HI.U32 R23, R47, R13, RZ ;  /* 0x0000000d2f177227 */ /* 0x000fc600078e00ff */
[----:B------:R-:W-:Y:S01]  /*1860*/  IADD3.X R19, PT, PT, RZ, R19, RZ, P0, P1 ;  /* 0x00000013ff137210 */ /* 0x000fe200007e24ff */
[----:B------:R-:W-:-:S04]  /*1870*/  IMAD.HI.U32 R32, R31, R22, R32 ;  /* 0x000000161f207227 */ /* 0x000fc800078e0020 */
[----:B------:R-:W-:-:S04]  /*1880*/  IMAD.HI.U32 R33, R22, R31, RZ ;  /* 0x0000001f16217227 */ /* 0x000fc800078e00ff */
[----:B------:R-:W-:Y:S01]  /*1890*/  IMAD.HI.U32 R30, R44, R12, RZ ;  /* 0x0000000c2c1e7227 */ /* 0x000fe200078e00ff */
[----:B------:R-:W-:-:S03]  /*18a0*/  IADD3 R32, P0, P1, R32, R21, R33 ;  /* 0x0000001520207210 */ /* 0x000fc6000791e021 */
[----:B------:R-:W-:Y:S01]  /*18b0*/  IMAD.HI.U32 R21, R46, R14, RZ ;  /* 0x0000000e2e157227 */ /* 0x000fe200078e00ff */
[----:B------:R-:W-:-:S03]  /*18c0*/  IADD3.X R33, PT, PT, RZ, R19, RZ, P0, P1 ;  /* 0x00000013ff217210 */ /* 0x000fc600007e24ff */
[----:B--2---:R-:W-:-:S04]  /*18d0*/  IMAD.HI.U32 R19, R38, R24, RZ ;  /* 0x0000001826137227 */ /* 0x004fc800078e00ff */
        /* <DEDUP_REMOVED lines=143> */
[----:B------:R-:W-:-:S04]  /*21d0*/  IMAD.WIDE.U32 R50, R38, R27, R50 ;  /* 0x0000001b26327225 */ /* 0x000fc800078e0032 */
[----:B0-----:R-:W-:-:S04]  /*21e0*/  IMAD.HI.U32 R38, R38, R27, RZ ;  /* 0x0000001b26267227 */ /* 0x001fc800078e00ff */
        /* <DEDUP_REMOVED lines=27> */
[----:B------:R-:W-:Y:S01]  /*23a0*/  IADD3.X R23, PT, PT, RZ, R33, RZ, P2, P3 ;  /* 0x00000021ff177210 */ /* 0x000fe200017e64ff */
[----:B------:R-:W-:Y:S01]  /*23b0*/  IMAD.HI.U32 R48, R30, R9, RZ ;  /* 0x000000091e307227 */ /* 0x000fe200078e00ff */
[----:B------:R-:W-:Y:S02]  /*23c0*/  IADD3 R21, P2, P3, R38, R19, R21 ;  /* 0x0000001326157210 */ /* 0x000fe40007b5e015 */
[----:B------:R-:W-:Y:S01]  /*23d0*/  IADD3.X R23, PT, PT, RZ, R23, RZ, P0, P1 ;  /* 0x00000017ff177210 */ /* 0x000fe200007e24ff */
[----:B------:R-:W-:-:S03]  /*23e0*/  IMAD.WIDE.U32 R50, R2, R16, R50 ;  /* 0x0000001002327225 */ /* 0x000fc600078e0032 */
[----:B------:R-:W-:Y:S01]  /*23f0*/  IADD3.X R23, PT, PT, RZ, R23, RZ, P2, P3 ;  /* 0x00000017ff177210 */ /* 0x000fe200017e64ff */
[----:B------:R-:W-:-:S04]  /*2400*/  IMAD.HI.U32 R19, R36, R6, RZ ;  /* 0x0000000624137227 */ /* 0x000fc800078e00ff */
[----:B------:R-:W-:-:S04]  /*2410*/  IMAD.WIDE.U32 R50, R7, R52, R50 ;  /* 0x0000003407327225 */ /* 0x000fc800078e0032 */
[----:B------:R-:W-:Y:S01]  /*2420*/  IMAD.HI.U32 R38, R34, R5, RZ ;  /* 0x0000000522267227 */ /* 0x000fe200078e00ff */
[----:B------:R-:W-:-:S03]  /*2430*/  IADD3 R51, PT, PT, R51, UR4, RZ ;  /* 0x0000000433337c10 */ /* 0x000fc6000fffe0ff */
[----:B------:R-:W-:Y:S01]  /*2440*/  IMAD.HI.U32 R54, R45, R15, RZ ;  /* 0x0000000f2d367227 */ /* 0x000fe200078e00ff */
[----:B------:R-:W-:-:S03]  /*2450*/  IADD3 R21, P0, P1, R38, R21, R19 ;  /* 0x0000001526157210 */ /* 0x000fc6000791e013 */
[----:B------:R-:W-:Y:S01]  /*2460*/  IMAD.WIDE.U32 R50, R6, R36, R50 ;  /* 0x0000002406327225 */ /* 0x000fe200078e0032 */
[----:B------:R-:W-:-:S03]  /*2470*/  IADD3.X R23, PT, PT, RZ, R23, RZ, P0, P1 ;  /* 0x00000017ff177210 */ /* 0x000fc600007e24ff */
[----:B------:R-:W-:-:S04]  /*2480*/  IMAD.HI.U32 R19, R22, R4, RZ ;  /* 0x0000000416137227 */ /* 0x000fc800078e00ff */
[----:B------:R-:W-:-:S04]  /*2490*/  IMAD.WIDE.U32 R50, R5, R34, R50 ;  /* 0x0000002205327225 */ /* 0x000fc800078e0032 */
[----:B------:R-:W-:Y:S01]  /*24a0*/  IMAD.HI.U32 R38, R28, R11, RZ ;  /* 0x0000000b1c267227 */ /* 0x000fe200078e00ff */
[----:B------:R-:W-:-:S04]  /*24b0*/  IADD3 R51, PT, PT, R51, UR5, RZ ;  /* 0x0000000533337c10 */ /* 0x000fc8000fffe0ff */
[----:B------:R-:W-:Y:S01]  /*24c0*/  IADD3 R21, P0, P1, R38, R21, R19 ;  /* 0x0000001526157210 */ /* 0x000fe2000791e013 */
[----:B------:R-:W-:-:S03]  /*24d0*/  IMAD.WIDE.U32 R50, R4, R22, R50 ;  /* 0x0000001604327225 */ /* 0x000fc600078e0032 */
[----:B------:R-:W-:Y:S01]  /*24e0*/  IADD3.X R23, PT, PT, RZ, R23, RZ, P0, P1 ;  /* 0x00000017ff177210 */ /* 0x000fe200007e24ff */
[----:B------:R-:W-:-:S04]  /*24f0*/  IMAD.HI.U32 R19, R32, R10, RZ ;  /* 0x0000000a20137227 */ /* 0x000fc800078e00ff */
[----:B------:R-:W-:Y:S01]  /*2500*/  IMAD.WIDE.U32 R50, R11, R28, R50 ;  /* 0x0000001c0b327225 */ /* 0x000fe200078e0032 */
[----:B------:R-:W-:-:S03]  /*2510*/  IADD3 R19, P0, P1, R48, R21, R19 ;  /* 0x0000001530137210 */ /* 0x000fc6000791e013 */
[----:B------:R-:W-:Y:S01]  /*2520*/  IMAD.HI.U32 R48, R46, R26, RZ ;  /* 0x0000001a2e307227 */ /* 0x000fe200078e00ff */
[----:B------:R-:W-:Y:S02]  /*2530*/  IADD3 R51, PT, PT, R51, UR6, RZ ;  /* 0x0000000633337c10 */ /* 0x000fe4000fffe0ff */
[----:B------:R-:W-:Y:S01]  /*2540*/  IADD3.X R21, PT, PT, RZ, R23, RZ, P0, P1 ;  /* 0x00000017ff157210 */ /* 0x000fe200007e24ff */
[----:B------:R-:W-:-:S04]  /*2550*/  IMAD.WIDE.U32 R50, R10, R32, R50 ;  /* 0x000000200a327225 */ /* 0x000fc800078e0032 */
        /* <DEDUP_REMOVED lines=65> */
[----:B------:R-:W-:-:S03]  /*2970*/  IADD3 R50, P0, P1, R49, R16, R51 ;  /* 0x0000001031327210 */ /* 0x000fc6000791e033 */
[----:B------:R-:W-:Y:S01]  /*2980*/  IMAD.HI.U32 R16, R44, R25, RZ ;  /* 0x000000192c107227 */ /* 0x000fe200078e00ff */
[----:B------:R-:W-:-:S03]  /*2990*/  IADD3.X R51, PT, PT, RZ, R19, RZ, P0, P1 ;  /* 0x00000013ff337210 */ /* 0x000fc600007e24ff */
[----:B------:R-:W-:-:S04]  /*29a0*/  IMAD.HI.U32 R19, R47, R26, RZ ;  /* 0x0000001a2f137227 */ /* 0x000fc800078e00ff */
[----:B------:R-:W-:-:S04]  /*29b0*/  IMAD.WIDE.U32 R50, R46, R27, R50 ;  /* 0x0000001b2e327225 */ /* 0x000fc800078e0032 */
[----:B-1----:R-:W-:-:S04]  /*29c0*/  IMAD.HI.U32 R46, R46, R27, RZ ;  /* 0x0000001b2e2e7227 */ /* 0x002fc800078e00ff */
        /* <DEDUP_REMOVED lines=21> */
[----:B------:R-:W-:Y:S02]  /*2b20*/  IADD3 R51, PT, PT, R51, UR7, RZ ;  /* 0x0000000733337c10 */ /* 0x000fe4000fffe0ff */
[----:B------:R-:W-:Y:S01]  /*2b30*/  IADD3.X R21, PT, PT, RZ, R21, RZ, P0, P1 ;  /* 0x00000015ff157210 */ /* 0x000fe200007e24ff */
[----:B------:R-:W-:-:S04]  /*2b40*/  IMAD.HI.U32 R19, R34, R7, RZ ;  /* 0x0000000722137227 */ /* 0x000fc800078e00ff */
[----:B------:R-:W-:Y:S01]  /*2b50*/  IMAD.WIDE.U32 R50, R2, R36, R50 ;  /* 0x0000002402327225 */ /* 0x000fe200078e0032 */
[----:B------:R-:W-:-:S03]  /*2b60*/  IADD3 R16, P0, P1, R19, R16, R12 ;  /* 0x0000001013107210 */ /* 0x000fc6000791e00c */
[----:B------:R-:W-:Y:S01]  /*2b70*/  IMAD.HI.U32 R12, R22, R6, RZ ;  /* 0x00000006160c7227 */ /* 0x000fe200078e00ff */
[----:B------:R-:W-:-:S03]  /*2b80*/  IADD3.X R21, PT, PT, RZ, R21, RZ, P0, P1 ;  /* 0x00000015ff157210 */ /* 0x000fc600007e24ff */
        /* <DEDUP_REMOVED lines=14> */
[----:B------:R-:W-:-:S05]  /*2c70*/  IMAD.WIDE.U32 R50, R11, R30, R50 ;  /* 0x0000001e0b327225 */ /* 0x000fca00078e0032 */
[----:B------:R-:W-:-:S03]  /*2c80*/  IADD3 R51, PT, PT, R51, UR6, RZ ;  /* 0x0000000633337c10 */ /* 0x000fc6000fffe0ff */
        /* <DEDUP_REMOVED lines=106> */
[----:B------:R-:W-:-:S05]  /*3330*/  IMAD.WIDE.U32 R14, R5, R38, R14 ;  /* 0x00000026050e7225 */ /* 0x000fca00078e000e */
[----:B------:R-:W-:Y:S01]  /*3340*/  IADD3 R22, P0, P1, R15, R16, R23 ;  /* 0x000000100f167210 */ /* 0x000fe2000791e017 */
[----:B------:R-:W-:Y:S01]  /*3350*/  IMAD.HI.U32 R16, R40, R25, RZ ;  /* 0x0000001928107227 */ /* 0x000fe200078e00ff */
[----:B------:R-:W-:Y:S02]  /*3360*/  MOV R44, R14 ;  /* 0x0000000e002c7202 */ /* 0x000fe40000000f00 */
[----:B------:R-:W-:Y:S01]  /*3370*/  IADD3.X R23, PT, PT, RZ, R19, RZ, P0, P1 ;  /* 0x00000013ff177210 */ /* 0x000fe200007e24ff */
[----:B------:R-:W-:-:S04]  /*3380*/  IMAD.HI.U32 R19, R43, R26, RZ ;  /* 0x0000001a2b137227 */ /* 0x000fc800078e00ff */
[----:B------:R-:W-:-:S04]  /*3390*/  IMAD.WIDE.U32 R22, R42, R27, R22 ;  /* 0x0000001b2a167225 */ /* 0x000fc800078e0016 */
[----:B------:R-:W-:-:S04]  /*33a0*/  IMAD.HI.U32 R42, R42, R27, RZ ;  /* 0x0000001b2a2a7227 */ /* 0x000fc800078e00ff */
[----:B------:R-:W-:Y:S01]  /*33b0*/  IMAD.WIDE.U32 R22, R43, R26, R22 ;  /* 0x0000001a2b167225 */ /* 0x000fe200078e0016 */
[----:B------:R-:W-:Y:S02]  /*33c0*/  IADD3 R16, P0, P1, R16, R42, R19 ;  /* 0x0000002a10107210 */ /* 0x000fe4000791e013 */
[----:B------:R-:W-:Y:S01]  /*33d0*/  MOV R42, R12 ;  /* 0x0000000c002a7202 */ /* 0x000fe20000000f00 */
[----:B------:R-:W-:Y:S01]  /*33e0*/  IMAD.HI.U32 R19, R28, R3, RZ ;  /* 0x000000031c137227 */ /* 0x000fe200078e00ff */
[----:B------:R-:W-:-:S03]  /*33f0*/  IADD3.X R21, PT, PT, RZ, RZ, RZ, P0, P1 ;  /* 0x000000ffff157210 */ /* 0x000fc600007e24ff */
        /* <DEDUP_REMOVED lines=13> */
[----:B------:R-:W-:Y:S01]  /*34d0*/  IADD3 R36, P0, P1, R23, R16, R37 ;  /* 0x0000001017247210 */ /* 0x000fe2000791e025 */
[----:B------:R-:W-:Y:S01]  /*34e0*/  IMAD.HI.U32 R16, R40, R26, RZ ;  /* 0x0000001a28107227 */ /* 0x000fe200078e00ff */
[----:B------:R-:W-:Y:S02]  /*34f0*/  MOV R45, R22 ;  /* 0x00000016002d7202 */ /* 0x000fe40000000f00 */
[----:B------:R-:W-:Y:S01]  /*3500*/  IADD3.X R37, PT, PT, RZ, R19, RZ, P0, P1 ;  /* 0x00000013ff257210 */ /* 0x000fe200007e24ff */
[----:B------:R-:W-:Y:S02]  /*3510*/  IMAD.HI.U32 R19, R30, R2, RZ ;  /* 0x000000021e137227 */ /* 0x000fe400078e00ff */
[----:B------:R0:W-:Y:S02]  /*3520*/  STL.64 [R18+0x10], R44 ;  /* 0x0000102c12007387 */ /* 0x0001e40000100a00 */
[----:B------:R-:W-:-:S04]  /*3530*/  IMAD.WIDE.U32 R36, R43, R27, R36 ;  /* 0x0000001b2b247225 */ /* 0x000fc800078e0024 */
[----:B------:R-:W-:-:S04]  /*3540*/  IMAD.HI.U32 R43, R43, R27, RZ ;  /* 0x0000001b2b2b7227 */ /* 0x000fc800078e00ff */
[----:B------:R-:W-:-:S04]  /*3550*/  IMAD.WIDE.U32 R36, R40, R26, R36 ;  /* 0x0000001a28247225 */ /* 0x000fc800078e0024 */
[----:B------:R-:W-:-:S04]  /*3560*/  IMAD.WIDE.U32 R36, R41, R25, R36 ;  /* 0x0000001929247225 */ /* 0x000fc800078e0024 */
[----:B------:R-:W-:-:S04]  /*3570*/  IMAD.HI.U32 R25, R41, R25, RZ ;  /* 0x0000001929197227 */ /* 0x000fc800078e00ff */
[----:B------:R-:W-:Y:S01]  /*3580*/  IMAD.WIDE.U32 R36, R3, R32, R36 ;  /* 0x0000002003247225 */ /* 0x000fe200078e0024 */
[----:B------:R-:W-:Y:S02]  /*3590*/  IADD3 R16, P0, P1, R25, R43, R16 ;  /* 0x0000002b19107210 */ /* 0x000fe4000791e010 */
[----:B------:R-:W-:Y:S01]  /*35a0*/  MOV R43, R34 ;  /* 0x00000022002b7202 */ /* 0x000fe20000000f00 */
[----:B------:R-:W-:Y:S01]  /*35b0*/  IMAD.HI.U32 R32, R32, R3, RZ ;  /* 0x0000000320207227 */ /* 0x000fe200078e00ff */
[----:B------:R-:W-:-:S03]  /*35c0*/  IADD3.X R21, PT, PT, RZ, RZ, RZ, P0, P1 ;  /* 0x000000ffff157210 */ /* 0x000fc600007e24ff */
[----:B------:R-:W-:Y:S01]  /*35d0*/  IMAD.WIDE.U32 R24, R2, R30, R36 ;  /* 0x0000001e02187225 */ /* 0x000fe200078e0024 */
[----:B------:R-:W-:Y:S01]  /*35e0*/  IADD3 R32, P0, P1, R19, R16, R32 ;  /* 0x0000001013207210 */ /* 0x000fe2000791e020 */
[----:B------:R0:W-:Y:S02]  /*35f0*/  STL.64 [R18+0x8], R42 ;  /* 0x0000082a12007387 */ /* 0x0001e40000100a00 */
[----:B------:R-:W-:Y:S01]  /*3600*/  IMAD.HI.U32 R19, R41, R26, RZ ;  /* 0x0000001a29137227 */ /* 0x000fe200078e00ff */
[----:B------:R-:W-:-:S03]  /*3610*/  IADD3.X R16, PT, PT, RZ, R21, RZ, P0, P1 ;  /* 0x00000015ff107210 */ /* 0x000fc600007e24ff */
[----:B------:R-:W-:-:S04]  /*3620*/  IMAD.WIDE.U32 R24, R7, R38, R24 ;  /* 0x0000002607187225 */ /* 0x000fc800078e0018 */
[----:B------:R-:W-:Y:S01]  /*3630*/  IMAD.HI.U32 R37, R38, R2, RZ ;  /* 0x0000000226257227 */ /* 0x000fe200078e00ff */
[----:B------:R-:W-:-:S04]  /*3640*/  IADD3 R32, P0, P1, R25, R32, R33 ;  /* 0x0000002019207210 */ /* 0x000fc8000791e021 */
[----:B------:R-:W-:Y:S01]  /*3650*/  IADD3.X R33, PT, PT, RZ, R16, RZ, P0, P1 ;  /* 0x00000010ff217210 */ /* 0x000fe200007e24ff */
[----:B------:R-:W-:-:S04]  /*3660*/  IMAD.HI.U32 R16, R30, R3, RZ ;  /* 0x000000031e107227 */ /* 0x000fc800078e00ff */
[----:B------:R-:W-:-:S04]  /*3670*/  IMAD.WIDE.U32 R32, R40, R27, R32 ;  /* 0x0000001b28207225 */ /* 0x000fc800078e0020 */
[----:B----4-:R-:W-:-:S04]  /*3680*/  IMAD.HI.U32 R40, R40, R27, RZ ;  /* 0x0000001b28287227 */ /* 0x010fc800078e00ff */
[----:B------:R-:W-:Y:S01]  /*3690*/  IMAD.WIDE.U32 R32, R41, R26, R32 ;  /* 0x0000001a29207225 */ /* 0x000fe200078e0020 */
[----:B------:R-:W-:Y:S02]  /*36a0*/  IADD3 R16, P0, P1, R16, R40, R19 ;  /* 0x0000002810107210 */ /* 0x000fe4000791e013 */
[----:B------:R-:W-:Y:S02]  /*36b0*/  MOV R40, R48 ;  /* 0x0000003000287202 */ /* 0x000fe40000000f00 */
[----:B------:R-:W-:Y:S01]  /*36c0*/  IADD3.X R19, PT, PT, RZ, RZ, RZ, P0, P1 ;  /* 0x000000ffff137210 */ /* 0x000fe200007e24ff */
[----:B------:R-:W-:-:S04]  /*36d0*/  IMAD.WIDE.U32 R32, R3, R30, R32 ;  /* 0x0000001e03207225 */ /* 0x000fc800078e0020 */
[----:B------:R-:W-:-:S05]  /*36e0*/  IMAD.WIDE.U32 R32, R2, R38, R32 ;  /* 0x0000002602207225 */ /* 0x000fca00078e0020 */
[----:B------:R-:W-:Y:S02]  /*36f0*/  IADD3 R36, P0, P1, R33, R16, R37 ;  /* 0x0000001021247210 */ /* 0x000fe4000791e025 */
[----:B------:R-:W-:Y:S02]  /*3700*/  MOV R39, R32 ;  /* 0x0000002000277202 */ /* 0x000fe40000000f00 */
[----:B------:R-:W-:Y:S01]  /*3710*/  IADD3.X R37, PT, PT, RZ, R19, RZ, P0, P1 ;  /* 0x00000013ff257210 */ /* 0x000fe200007e24ff */
[----:B------:R-:W-:-:S04]  /*3720*/  IMAD.HI.U32 R19, R41, R27, RZ ;  /* 0x0000001b29137227 */ /* 0x000fc800078e00ff */
[----:B------:R-:W-:Y:S01]  /*3730*/  IMAD.WIDE.U32 R26, R41, R27, R36 ;  /* 0x0000001b291a7225 */ /* 0x000fe200078e0024 */
[----:B------:R-:W-:-:S03]  /*3740*/  MOV R41, R50 ;  /* 0x0000003200297202 */ /* 0x000fc60000000f00 */
[----:B------:R-:W-:Y:S02]  /*3750*/  IMAD.HI.U32 R37, R38, R3, RZ ;  /* 0x0000000326257227 */ /* 0x000fe400078e00ff */
[----:B------:R0:W-:Y:S02]  /*3760*/  STL.64 [R18], R40 ;  /* 0x0000002812007387 */ /* 0x0001e40000100a00 */
[----:B------:R-:W-:Y:S01]  /*3770*/  IMAD.WIDE.U32 R26, R3, R38, R26 ;  /* 0x00000026031a7225 */ /* 0x000fe200078e001a */
[----:B------:R-:W-:-:S04]  /*3780*/  MOV R38, R24 ;  /* 0x0000001800267202 */ /* 0x000fc80000000f00 */
[----:B------:R-:W-:Y:S01]  /*3790*/  IADD3 R37, P1, P2, R27, R19, R37 ;  /* 0x000000131b257210 */ /* 0x000fe20007a3e025 */
[----:B------:R0:W-:Y:S01]  /*37a0*/  STL.64 [R18+0x18], R38 ;  /* 0x0000182612007387 */ /* 0x0001e20000100a00 */
[----:B------:R-:W-:Y:S02]  /*37b0*/  MOV R36, R26 ;  /* 0x0000001a00247202 */ /* 0x000fe40000000f00 */
[----:B------:R-:W-:Y:S02]  /*37c0*/  ISETP.GE.U32.AND P0, PT, R37, RZ, PT ;  /* 0x000000ff2500720c */ /* 0x000fe40003f06070 */
[----:B------:R-:W-:Y:S01]  /*37d0*/  IADD3.X R16, PT, PT, RZ, RZ, RZ, P1, P2 ;  /* 0x000000ffff107210 */ /* 0x000fe20000fe44ff */
[----:B------:R0:W-:Y:S01]  /*37e0*/  STL.64 [R18+0x20], R36 ;  /* 0x0000202412007387 */ /* 0x0001e20000100a00 */
[----:B------:R-:W-:Y:S02]  /*37f0*/  ISETP.NE.AND P1, PT, R17, 0x20, PT ;  /* 0x000000201100780c */ /* 0x000fe40003f25270 */
        /* <DEDUP_REMOVED lines=8> */
[----:B------:R-:W-:Y:S02]  /*3880*/  IADD3 R48, PT, PT, -R31, R48, RZ ;  /* 0x000000301f307210 */ /* 0x000fe40007ffe1ff */
[----:B------:R-:W-:Y:S02]  /*3890*/  @P0 IADD3 R49, PT, PT, R13, RZ, RZ ;  /* 0x000000ff0d310210 */ /* 0x000fe40007ffe0ff */
[----:B------:R-:W-:Y:S02]  /*38a0*/  IADD3 R13, PT, PT, -R10, R12, RZ ;  /* 0x0000000c0a0d7210 */ /* 0x000fe40007ffe1ff */
[----:B------:R-:W-:Y:S01]  /*38b0*/  ISETP.GT.U32.AND P0, PT, R49, R50, PT ;  /* 0x000000323100720c */ /* 0x000fe20003f04070 */
[----:B------:R0:W-:Y:S01]  /*38c0*/  STL.64 [R18], R48 ;  /* 0x0000003012007387 */ /* 0x0001e20000100a00 */
[----:B------:R-:W-:Y:S02]  /*38d0*/  IADD3 R38, PT, PT, R13, -0x1, RZ ;  /* 0xffffffff0d267810 */ /* 0x000fe40007ffe0ff */
[----:B------:R-:W-:-:S09]  /*38e0*/  IADD3 R23, PT, PT, R37, -0x1, RZ ;  /* 0xffffffff25177810 */ /* 0x000fd20007ffe0ff */
[----:B------:R-:W-:Y:S02]  /*38f0*/  @!P0 IADD3 R38, PT, PT, R13, RZ, RZ ;  /* 0x000000ff0d268210 */ /* 0x000fe40007ffe0ff */
[----:B------:R-:W-:Y:S02]  /*3900*/  IADD3 R13, PT, PT, -R4, R14, RZ ;  /* 0x0000000e040d7210 */ /* 0x000fe40007ffe1ff */
[----:B------:R-:W-:Y:S02]  /*3910*/  ISETP.GT.U32.AND P0, PT, R38, R12, PT ;  /* 0x0000000c2600720c */ /* 0x000fe40003f04070 */
[----:B------:R-:W-:-:S04]  /*3920*/  IADD3 R12, PT, PT, -R11, R34, RZ ;  /* 0x000000220b0c7210 */ /* 0x000fc80007ffe1ff */
[----:B------:R-:W-:-:S07]  /*3930*/  IADD3 R39, PT, PT, R12, -0x1, RZ ;  /* 0xffffffff0c277810 */ /* 0x000fce0007ffe0ff */
[----:B------:R-:W-:Y:S02]  /*3940*/  @!P0 IADD3 R39, PT, PT, R12, RZ, RZ ;  /* 0x000000ff0c278210 */ /* 0x000fe40007ffe0ff */
[----:B------:R-:W-:Y:S02]  /*3950*/  IADD3 R12, PT, PT, R13, -0x1, RZ ;  /* 0xffffffff0d0c7810 */ /* 0x000fe40007ffe0ff */
[----:B------:R-:W-:Y:S01]  /*3960*/  ISETP.GT.U32.AND P0, PT, R39, R34, PT ;  /* 0x000000222700720c */ /* 0x000fe20003f04070 */
[----:B------:R0:W-:-:S12]  /*3970*/  STL.64 [R18+0x8], R38 ;  /* 0x0000082612007387 */ /* 0x0001d80000100a00 */
[----:B------:R-:W-:-:S04]  /*3980*/  @!P0 IADD3 R12, PT, PT, R13, RZ, RZ ;  /* 0x000000ff0d0c8210 */ /* 0x000fc80007ffe0ff */
[----:B------:R-:W-:Y:S02]  /*3990*/  ISETP.GT.U32.AND P0, PT, R12, R14, PT ;  /* 0x0000000e0c00720c */ /* 0x000fe40003f04070 */
[----:B------:R-:W-:-:S04]  /*39a0*/  IADD3 R14, PT, PT, -R5, R22, RZ ;  /* 0x00000016050e7210 */ /* 0x000fc80007ffe1ff */
[----:B------:R-:W-:-:S07]  /*39b0*/  IADD3 R13, PT, PT, R14, -0x1, RZ ;  /* 0xffffffff0e0d7810 */ /* 0x000fce0007ffe0ff */
[----:B------:R-:W-:Y:S02]  /*39c0*/  @!P0 IADD3 R13, PT, PT, R14, RZ, RZ ;  /* 0x000000ff0e0d8210 */ /* 0x000fe40007ffe0ff */
[----:B------:R-:W-:Y:S02]  /*39d0*/  IADD3 R14, PT, PT, R15, -0x1, RZ ;  /* 0xffffffff0f0e7810 */ /* 0x000fe40007ffe0ff */
[----:B------:R-:W-:Y:S01]  /*39e0*/  ISETP.GT.U32.AND P0, PT, R13, R22, PT ;  /* 0x000000160d00720c */ /* 0x000fe20003f04070 */
[----:B------:R0:W-:-:S12]  /*39f0*/  STL.64 [R18+0x10], R12 ;  /* 0x0000100c12007387 */ /* 0x0001d80000100a00 */
[----:B------:R-:W-:Y:S02]  /*3a00*/  @!P0 IADD3 R14, PT, PT, R15, RZ, RZ ;  /* 0x000000ff0f0e8210 */ /* 0x000fe40007ffe0ff */
[----:B------:R-:W-:Y:S02]  /*3a10*/  IADD3 R15, PT, PT, R16, -0x1, RZ ;  /* 0xffffffff100f7810 */ /* 0x000fe40007ffe0ff */
[----:B------:R-:W-:-:S13]  /*3a20*/  ISETP.GT.U32.AND P0, PT, R14, R24, PT ;  /* 0x000000180e00720c */ /* 0x000fda0003f04070 */
[----:B------:R-:W-:Y:S02]  /*3a30*/  @!P0 IADD3 R15, PT, PT, R16, RZ, RZ ;  /* 0x000000ff100f8210 */ /* 0x000fe40007ffe0ff */
[----:B------:R-:W-:Y:S02]  /*3a40*/  IADD3 R16, PT, PT, -R2, R26, RZ ;  /* 0x0000001a02107210 */ /* 0x000fe40007ffe1ff */
[----:B------:R-:W-:Y:S01]  /*3a50*/  ISETP.GT.U32.AND P0, PT, R15, R32, PT ;  /* 0x000000200f00720c */ /* 0x000fe20003f04070 */
[----:B------:R0:W-:Y:S01]  /*3a60*/  STL.64 [R18+0x18], R14 ;  /* 0x0000180e12007387 */ /* 0x0001e20000100a00 */
[----:B------:R-:W-:-:S11]  /*3a70*/  IADD3 R22, PT, PT, R16, -0x1, RZ ;  /* 0xffffffff10167810 */ /* 0x000fd60007ffe0ff */
[----:B------:R-:W-:-:S04]  /*3a80*/  @!P0 IADD3 R22, PT, PT, R16, RZ, RZ ;  /* 0x000000ff10168210 */ /* 0x000fc80007ffe0ff */
[----:B------:R-:W-:-:S13]  /*3a90*/  ISETP.GT.U32.AND P0, PT, R22, R26, PT ;  /* 0x0000001a1600720c */ /* 0x000fda0003f04070 */
[----:B------:R-:W-:-:S05]  /*3aa0*/  @!P0 IADD3 R23, PT, PT, R37, RZ, RZ ;  /* 0x000000ff25178210 */ /* 0x000fca0007ffe0ff */
[----:B------:R0:W-:Y:S02]  /*3ab0*/  STL.64 [R18+0x20], R22 ;  /* 0x0000201612007387 */ /* 0x0001e40000100a00 */
.L_x_52:
[----:B------:R-:W-:Y:S05]  /*3ac0*/  BSYNC.RECONVERGENT B1 ;  /* 0x0000000000017941 */ /* 0x000fea0003800200 */
.L_x_51:
[----:B------:R-:W-:Y:S05]  /*3ad0*/  @P1 BRA `(.L_x_53) ;  /* 0xffffffd000fc1947 */ /* 0x000fea000383ffff */
[----:B0-----:R-:W-:Y:S01]  /*3ae0*/  LOP3.LUT R12, R31, 0xfffffffe, RZ, 0xc0, !PT ;  /* 0xfffffffe1f0c7812 */ /* 0x001fe200078ec0ff */
[----:B------:R0:W-:Y:S01]  /*3af0*/  STL.64 [R1+0x558], R10 ;  /* 0x0005580a01007387 */ /* 0x0001e20000100a00 */
[----:B------:R-:W-:Y:S01]  /*3b00*/  MOV R13, R9 ;  /* 0x00000009000d7202 */ /* 0x000fe20000000f00 */
[----:B------:R-:W-:Y:S01]  /*3b10*/  HFMA2 R28, -RZ, RZ, 0, 5.9604644775390625e-08 ;  /* 0x00000001ff1c7431 */ /* 0x000fe200000001ff */
[----:B------:R-:W-:Y:S01]  /*3b20*/  MOV R21, RZ ;  /* 0x000000ff00157202 */ /* 0x000fe20000000f00 */
[----:B------:R0:W-:Y:S01]  /*3b30*/  STL.128 [R1+0x560], R4 ;  /* 0x0005600401007387 */ /* 0x0001e20000100c00 */
[----:B------:R-:W-:Y:S01]  /*3b40*/  HFMA2 R30, -RZ, RZ, 0, 0 ;  /* 0x00000000ff1e7431 */ /* 0x000fe200000001ff */
[----:B------:R-:W-:Y:S02]  /*3b50*/  CS2R R22, SRZ ;  /* 0x0000000000167805 */ /* 0x000fe4000001ff00 */
[----:B------:R-:W-:Y:S01]  /*3b60*/  CS2R R24, SRZ ;  /* 0x0000000000187805 */ /* 0x000fe2000001ff00 */
[----:B------:R0:W-:Y:S01]  /*3b70*/  STL.64 [R1+0x550], R12 ;  /* 0x0005500c01007387 */ /* 0x0001e20000100a00 */
[----:B------:R-:W-:-:S02]  /*3b80*/  CS2R R26, SRZ ;  /* 0x00000000001a7805 */ /* 0x000fc4000001ff00 */
[----:B------:R-:W-:Y:S01]  /*3b90*/  MOV R19, RZ ;  /* 0x000000ff00137202 */ /* 0x000fe20000000f00 */
[----:B------:R-:W-:Y:S01]  /*3ba0*/  UMOV UR4, URZ ;  /* 0x000000ff00047c82 */ /* 0x000fe20008000000 */
[----:B------:R0:W-:Y:S05]  /*3bb0*/  STL.64 [R1+0x570], R2 ;  /* 0x0005700201007387 */ /* 0x0001ea0000100a00 */
.L_x_60:
        /* <DEDUP_REMOVED lines=8> */
[----:B0-----:R-:W-:Y:S02]  /*3c40*/  SHF.L.W.U32.HI R12, R24, 0x1, R23 ;  /* 0x00000001180c7819 */ /* 0x001fe40000010e17 */
[----:B------:R-:W-:Y:S02]  /*3c50*/  SHF.L.W.U32.HI R13, R23, 0x1, R22 ;  /* 0x00000001170d7819 */ /* 0x000fe40000010e16 */
[----:B------:R-:W-:Y:S02]  /*3c60*/  SHF.L.W.U32.HI R14, R22, 0x1, R21 ;  /* 0x00000001160e7819 */ /* 0x000fe40000010e15 */
[----:B------:R-:W-:Y:S02]  /*3c70*/  SHF.L.U32 R32, R28, 0x1, RZ ;  /* 0x000000011c207819 */ /* 0x000fe400000006ff */
[----:B------:R-:W-:-:S02]  /*3c80*/  MOV R30, R33 ;  /* 0x00000021001e7202 */ /* 0x000fc40000000f00 */
[----:B------:R-:W-:Y:S02]  /*3c90*/  MOV R27, R16 ;  /* 0x00000010001b7202 */ /* 0x000fe40000000f00 */
[----:B------:R-:W-:Y:S02]  /*3ca0*/  MOV R26, R17 ;  /* 0x00000011001a7202 */ /* 0x000fe40000000f00 */
[----:B------:R-:W-:Y:S02]  /*3cb0*/  MOV R25, R18 ;  /* 0x0000001200197202 */ /* 0x000fe40000000f00 */
[----:B------:R-:W-:Y:S02]  /*3cc0*/  MOV R24, R19 ;  /* 0x0000001300187202 */ /* 0x000fe40000000f00 */
[----:B------:R-:W-:Y:S02]  /*3cd0*/  MOV R23, R12 ;  /* 0x0000000c00177202 */ /* 0x000fe40000000f00 */
[----:B------:R-:W-:-:S02]  /*3ce0*/  MOV R22, R13 ;  /* 0x0000000d00167202 */ /* 0x000fc40000000f00 */
[----:B------:R-:W-:Y:S01]  /*3cf0*/  MOV R21, R14 ;  /* 0x0000000e00157202 */ /* 0x000fe20000000f00 */
[----:B------:R-:W-:Y:S06]  /*3d00*/  @P0 BRA `(.L_x_55) ;  /* 0x0000000000b40947 */ /* 0x000fec0003800000 */
[----:B------:R-:W-:Y:S02]  /*3d10*/  ISETP.GE.U32.AND P0, PT, R32, R31, PT ;  /* 0x0000001f2000720c */ /* 0x000fe40003f06070 */
[----:B------:R-:W-:Y:S02]  /*3d20*/  IADD3 R12, PT, PT, -R9, R30, RZ ;  /* 0x0000001e090c7210 */ /* 0x000fe40007ffe1ff */
[----:B------:R-:W-:Y:S02]  /*3d30*/  IADD3 R13, PT, PT, -R6, R23, RZ ;  /* 0x00000017060d7210 */ /* 0x000fe40007ffe1ff */
[----:B------:R-:W-:Y:S02]  /*3d40*/  IADD3 R33, PT, PT, R12, -0x1, RZ ;  /* 0xffffffff0c217810 */ /* 0x000fe40007ffe0ff */
[----:B------:R-:W-:Y:S02]  /*3d50*/  IADD3 R14, PT, PT, -R7, R22, RZ ;  /* 0x00000016070e7210 */ /* 0x000fe40007ffe1ff */
[----:B------:R-:W-:-:S03]  /*3d60*/  IADD3 R32, PT, PT, -R31, R32, RZ ;  /* 0x000000201f207210 */ /* 0x000fc60007ffe1ff */
        /* <DEDUP_REMOVED lines=38> */
[----:B------:R-:W-:-:S07]  /*3fd0*/  MOV R21, R14 ;  /* 0x0000000e00157202 */ /* 0x000fce0000000f00 */
.L_x_55:
[----:B------:R-:W-:Y:S05]  /*3fe0*/  BSYNC.RECONVERGENT B1 ;  /* 0x0000000000017941 */ /* 0x000fea0003800200 */
.L_x_54:
[----:B------:R-:W-:Y:S01]  /*3ff0*/  STL.128 [R1+0x40], R12 ;  /* 0x0000400c01007387 */ /* 0x000fe20000100c00 */
[----:B------:R-:W-:Y:S01]  /*4000*/  HFMA2 R34, -RZ, RZ, 0, 5.36441802978515625e-07 ;  /* 0x00000009ff227431 */ /* 0x000fe200000001ff */
[----:B------:R-:W-:Y:S01]  /*4010*/  BSSY.RECONVERGENT B1, `(.L_x_56) ;  /* 0x0000042000017945 */ /* 0x000fe20003800200 */
[----:B------:R-:W-:Y:S01]  /*4020*/  UIADD3 UR4, UPT, UPT, UR4, 0x1, URZ ;  /* 0x0000000104047890 */ /* 0x000fe2000fffe0ff */
[----:B------:R-:W-:Y:S01]  /*4030*/  STL.64 [R1+0x28], R32 ;  /* 0x0000282001007387 */ /* 0x000fe20000100a00 */
[----:B------:R-:W-:Y:S02]  /*4040*/  MOV R28, R32 ;  /* 0x00000020001c7202 */ /* 0x000fe40000000f00 */
[----:B------:R-:W-:Y:S01]  /*4050*/  UISETP.NE.AND UP0, UPT, UR4, 0x140, UPT ;  /* 0x000001400400788c */ /* 0x000fe2000bf05270 */
[----:B------:R0:W-:Y:S02]  /*4060*/  STL.128 [R1+0x30], R16 ;  /* 0x0000301001007387 */ /* 0x0001e40000100c00 */
[----:B0-----:R-:W-:-:S08]  /*4070*/  MOV R19, R15 ;  /* 0x0000000f00137202 */ /* 0x001fd00000000f00 */
.L_x_58:
[----:B------:R-:W-:-:S05]  /*4080*/  LEA R12, R34, R1, 0x2 ;  /* 0x00000001220c7211 */ /* 0x000fca00078e10ff */
        /* <DEDUP_REMOVED lines=9> */
.L_x_57:
        /* <DEDUP_REMOVED lines=10> */
[----:B------:R-:W-:Y:S02]  /*41c0*/  IADD3 R17, PT, PT, -R6, R23, RZ ;  /* 0x0000001706117210 */ /* 0x000fe40007ffe1ff */
[----:B------:R-:W-:-:S02]  /*41d0*/  IADD3 R18, PT, PT, -R7, R22, RZ ;  /* 0x0000001607127210 */ /* 0x000fc40007ffe1ff */
[----:B------:R-:W-:Y:S02]  /*41e0*/  IADD3 R32, PT, PT, -R31, R28, RZ ;  /* 0x0000001c1f207210 */ /* 0x000fe40007ffe1ff */
[----:B------:R-:W-:Y:S02]  /*41f0*/  MOV R30, R33 ;  /* 0x00000021001e7202 */ /* 0x000fe40000000f00 */
[----:B------:R-:W-:Y:S01]  /*4200*/  MOV R28, R32 ;  /* 0x00000020001c7202 */ /* 0x000fe20000000f00 */
[----:B------:R0:W-:Y:S02]  /*4210*/  STL.64 [R1+0x28], R32 ;  /* 0x0000282001007387 */ /* 0x0001e40000100a00 */
[----:B------:R-:W-:Y:S02]  /*4220*/  @!P0 IADD3 R12, PT, PT, R13, RZ, RZ ;  /* 0x000000ff0d0c8210 */ /* 0x000fe40007ffe0ff */
[----:B------:R-:W-:Y:S02]  /*4230*/  IADD3 R13, PT, PT, R14, -0x1, RZ ;  /* 0xffffffff0e0d7810 */ /* 0x000fe40007ffe0ff */
[----:B------:R-:W-:-:S02]  /*4240*/  ISETP.GT.U32.AND P0, PT, R12, R27, PT ;  /* 0x0000001b0c00720c */ /* 0x000fc40003f04070 */
[----:B------:R-:W-:-:S11]  /*4250*/  MOV R27, R12 ;  /* 0x0000000c001b7202 */ /* 0x000fd60000000f00 */
        /* <DEDUP_REMOVED lines=8> */
[----:B------:R-:W-:Y:S02]  /*42e0*/  @!P0 IADD3 R15, PT, PT, R16, RZ, RZ ;  /* 0x000000ff100f8210 */ /* 0x000fe40007ffe0ff */
[----:B------:R-:W-:Y:S02]  /*42f0*/  IADD3 R16, PT, PT, R17, -0x1, RZ ;  /* 0xffffffff11107810 */ /* 0x000fe40007ffe0ff */
[----:B------:R-:W-:Y:S01]  /*4300*/  ISETP.GT.U32.AND P0, PT, R15, R24, PT ;  /* 0x000000180f00720c */ /* 0x000fe20003f04070 */
[----:B------:R0:W-:Y:S01]  /*4310*/  STL.128 [R1+0x30], R12 ;  /* 0x0000300c01007387 */ /* 0x0001e20000100c00 */
        /* <DEDUP_REMOVED lines=15> */
[----:B------:R-:W-:-:S03]  /*4410*/  MOV R21, R18 ;  /* 0x0000001200157202 */ /* 0x000fc60000000f00 */
[----:B------:R0:W-:Y:S04]  /*4420*/  STL.128 [R1+0x40], R16 ;  /* 0x0000401001007387 */ /* 0x0001e80000100c00 */
.L_x_59:
[----:B------:R-:W-:Y:S05]  /*4430*/  BSYNC.RECONVERGENT B1 ;  /* 0x0000000000017941 */ /* 0x000fea0003800200 */
.L_x_56:
[----:B------:R-:W-:Y:S05]  /*4440*/  BRA.U UP0, `(.L_x_60) ;  /* 0xfffffff500dc7547 */ /* 0x000fea000b83ffff */
[----:B------:R-:W-:Y:S01]  /*4450*/  ISETP.GE.AND P0, PT, R29, 0x1, PT ;  /* 0x000000011d00780c */ /* 0x000fe20003f06270 */
[----:B------:R-:W-:-:S12]  /*4460*/  BSSY.RECONVERGENT B1, `(.L_x_61) ;  /* 0x0000535000017945 */ /* 0x000fd80003800200 */
[----:B------:R-:W-:Y:S05]  /*4470*/  @!P0 BRA `(.L_x_62) ;  /* 0x0000005000cc8947 */ /* 0x000fea0003800000 */
.L_x_69:
[----:B------:R-:W-:-:S04]  /*4480*/  VIMNMX.U32 R43, PT, PT, R29, 0x5, PT ;  /* 0x000000051d2b7848 */ /* 0x000fc80003fe0000 */
[----:B------:R-:W-:-:S04]  /*4490*/  IADD3 R29, PT, PT, -R43, R29, RZ ;  /* 0x0000001d2b1d7210 */ /* 0x000fc80007ffe1ff */
[----:B0-----:R-:W-:-:S04]  /*44a0*/  SHF.R.S32.HI R12, RZ, 0x1f, R29 ;  /* 0x0000001fff0c7819 */ /* 0x001fc8000001141d */
[----:B------:R-:W-:-:S04]  /*44b0*/  LEA.HI R12, R12, R29, RZ, 0x5 ;  /* 0x0000001d0c0c7211 */ /* 0x000fc800078f28ff */
[----:B------:R-:W-:Y:S02]  /*44c0*/  LOP3.LUT R14, R12, 0xffffffe0, RZ, 0xc0, !PT ;  /* 0xffffffe00c0e7812 */ /* 0x000fe400078ec0ff */
[----:B------:R-:W-:Y:S02]  /*44d0*/  SHF.R.S32.HI R13, RZ, 0x5, R12 ;  /* 0x00000005ff0d7819 */ /* 0x000fe4000001140c */
[----:B------:R-:W-:Y:S02]  /*44e0*/  IADD3 R16, PT, PT, R29, -R14, RZ ;  /* 0x8000000e1d107210 */ /* 0x000fe40007ffe0ff */
[----:B------:R-:W-:Y:S02]  /*44f0*/  LEA R12, R13, R20, 0x2 ;  /* 0x000000140d0c7211 */ /* 0x000fe400078e10ff */
[----:B------:R-:W-:-:S03]  /*4500*/  IADD3 R14, PT, PT, R43, R16, RZ ;  /* 0x000000102b0e7210 */ /* 0x000fc60007ffe0ff */
[----:B------:R-:W2:Y:S01]  /*4510*/  LDL R13, [R12] ;  /* 0x000000000c0d7983 */ /* 0x000ea20000100800 */
[----:B------:R-:W-:-:S13]  /*4520*/  ISETP.GT.AND P0, PT, R14, 0x20, PT ;  /* 0x000000200e00780c */ /* 0x000fda0003f04270 */
[----:B------:R-:W3:Y:S01]  /*4530*/  @P0 LDL R15, [R12+0x4] ;  /* 0x000004000c0f0983 */ /* 0x000ee20000100800 */
[----:B------:R-:W-:Y:S01]  /*4540*/  MOV R14, 0xffffffff ;  /* 0xffffffff000e7802 */ /* 0x000fe20000000f00 */
[----:B------:R-:W-:Y:S03]  /*4550*/  BSSY.RECONVERGENT B2, `(.L_x_63) ;  /* 0x000026f000027945 */ /* 0x000fe60003800200 */
[----:B------:R-:W-:Y:S02]  /*4560*/  SHF.L.U32 R14, R14, R43, RZ ;  /* 0x0000002b0e0e7219 */ /* 0x000fe400000006ff */
[----:B------:R-:W-:Y:S02]  /*4570*/  IADD3 R43, PT, PT, -R43, RZ, RZ ;  /* 0x000000ff2b2b7210 */ /* 0x000fe40007ffe1ff */
[----:B--2---:R-:W-:Y:S02]  /*4580*/  SHF.R.U32.HI R13, RZ, R16, R13 ;  /* 0x00000010ff0d7219 */ /* 0x004fe4000001160d */
[----:B------:R-:W-:-:S02]  /*4590*/  @P0 IADD3 R16, PT, PT, -R16, 0x20, RZ ;  /* 0x0000002010100810 */ /* 0x000fc40007ffe1ff */
[----:B------:R-:W-:Y:S02]  /*45a0*/  @!P0 LOP3.LUT R45, R13, R14, RZ, 0x30, !PT ;  /* 0x0000000e0d2d8212 */ /* 0x000fe400078e30ff */
[----:B---3--:R-:W-:-:S04]  /*45b0*/  @P0 SHF.L.U32 R15, R15, R16, RZ ;  /* 0x000000100f0f0219 */ /* 0x008fc800000006ff */
[----:B------:R-:W-:-:S07]  /*45c0*/  @P0 LOP3.LUT R45, R13, R15, R14, 0xf4, !PT ;  /* 0x0000000f0d2d0212 */ /* 0x000fce00078ef40e */
.L_x_66:
[----:B------:R-:W-:-:S04]  /*45d0*/  IMAD.WIDE.U32 R34, R28, R28, RZ ;  /* 0x0000001c1c227225 */ /* 0x000fc800078e00ff */
[----:B------:R-:W-:Y:S01]  /*45e0*/  HFMA2 R12, -RZ, RZ, 0, 0 ;  /* 0x00000000ff0c7431 */ /* 0x000fe200000001ff */
[----:B------:R-:W-:Y:S01]  /*45f0*/  IADD3 R43, PT, PT, R43, 0x1, RZ ;  /* 0x000000012b2b7810 */ /* 0x000fe20007ffe0ff */
[----:B------:R-:W-:Y:S01]  /*4600*/  BSSY.RECONVERGENT B3, `(.L_x_64) ;  /* 0x0000262000037945 */ /* 0x000fe20003800200 */
[----:B------:R-:W-:Y:S02]  /*4610*/  IMAD R42, R0, R34, RZ ;  /* 0x00000022002a7224 */ /* 0x000fe400078e02ff */
[----:B------:R-:W-:-:S04]  /*4620*/  IMAD.WIDE.U32 R14, R30, R28, RZ ;  /* 0x0000001c1e0e7225 */ /* 0x000fc800078e00ff */
[----:B------:R-:W-:-:S04]  /*4630*/  IMAD.HI.U32 R13, R42, R31, RZ ;  /* 0x0000001f2a0d7227 */ /* 0x000fc800078e00ff */
[----:B------:R-:W-:-:S04]  /*4640*/  IMAD.WIDE.U32 R32, R27, R28, RZ ;  /* 0x0000001c1b207225 */ /* 0x000fc800078e00ff */
[----:B------:R-:W-:Y:S01]  /*4650*/  IMAD.HI.U32 R12, P0, R28, R28, R12 ;  /* 0x0000001c1c0c7227 */ /* 0x000fe2000780000c */
[----:B------:R-:W-:-:S03]  /*4660*/  IADD3 R17, P1, PT, R15, R32, RZ ;  /* 0x000000200f117210 */ /* 0x000fc60007f3e0ff */
[----:B------:R-:W-:Y:S01]  /*4670*/  IMAD.HI.U32 R16, R42, R9, RZ ;  /* 0x000000092a107227 */ /* 0x000fe200078e00ff */
[----:B------:R-:W-:Y:S02]  /*4680*/  IADD3.X R13, PT, PT, RZ, RZ, RZ, P0, !PT ;  /* 0x000000ffff0d7210 */ /* 0x000fe400007fe4ff */
[----:B------:R-:W-:Y:S01]  /*4690*/  IADD3.X R18, PT, PT, RZ, RZ, RZ, P1, !PT ;  /* 0x000000ffff127210 */ /* 0x000fe20000ffe4ff */
[----:B------:R-:W-:Y:S01]  /*46a0*/  IMAD.HI.U32 R35, R31, R42, R34 ;  /* 0x0000002a1f237227 */ /* 0x000fe200078e0022 */
[----:B------:R-:W-:-:S03]  /*46b0*/  LEA R16, P0, R17, R16, 0x1 ;  /* 0x0000001011107211 */ /* 0x000fc600078008ff */
[----:B------:R-:W-:Y:S01]  /*46c0*/  IMAD.WIDE.U32 R14, R14, 0x2, R12 ;  /* 0x000000020e0e7825 */ /* 0x000fe200078e000c */
[----:B------:R-:W-:Y:S02]  /*46d0*/  LEA.HI.X R17, R17, RZ, R18, 0x1, P0 ;  /* 0x000000ff11117211 */ /* 0x000fe400000f0c12 */
[----:B------:R-:W-:Y:S01]  /*46e0*/  MOV R13, RZ ;  /* 0x000000ff000d7202 */ /* 0x000fe20000000f00 */
[----:B------:R-:W-:-:S04]  /*46f0*/  IMAD.HI.U32 R12, R30, R30, RZ ;  /* 0x0000001e1e0c7227 */ /* 0x000fc800078e00ff */
[----:B------:R-:W-:-:S04]  /*4700*/  IMAD.WIDE.U32 R14, R9, R42, R14 ;  /* 0x0000002a090e7225 */ /* 0x000fc800078e000e */
[----:B------:R-:W-:Y:S01]  /*4710*/  IMAD.WIDE.U32 R16, R30, R30, R16 ;  /* 0x0000001e1e107225 */ /* 0x000fe200078e0010 */
[----:B------:R-:W-:-:S03]  /*4720*/  IADD3 R36, P0, PT, R35, R14, RZ ;  /* 0x0000000e23247210 */ /* 0x000fc60007f1e0ff */
[----:B------:R-:W-:Y:S02]  /*4730*/  HFMA2 R14, -RZ, RZ, 0, 0 ;  /* 0x00000000ff0e7431 */ /* 0x000fe400000001ff */
[----:B------:R-:W-:Y:S01]  /*4740*/  IMAD.WIDE.U32 R34, R26, R28, RZ ;  /* 0x0000001c1a227225 */ /* 0x000fe200078e00ff */
[----:B------:R-:W-:-:S03]  /*4750*/  IADD3.X R37, PT, PT, RZ, R15, RZ, P0, !PT ;  /* 0x0000000fff257210 */ /* 0x000fc600007fe4ff */
[----:B------:R-:W-:-:S04]  /*4760*/  IMAD.WIDE.U32 R16, R10, R42, R16 ;  /* 0x0000002a0a107225 */ /* 0x000fc800078e0010 */
[----:B------:R-:W-:Y:S01]  /*4770*/  IMAD R50, R0, R36, RZ ;  /* 0x0000002400327224 */ /* 0x000fe200078e02ff */
[----:B------:R-:W-:Y:S01]  /*4780*/  MOV R15, R16 ;  /* 0x00000010000f7202 */ /* 0x000fe20000000f00 */
[----:B------:R-:W-:-:S04]  /*4790*/  IMAD.WIDE.U32 R12, R33, 0x2, R12 ;  /* 0x00000002210c7825 */ /* 0x000fc800078e000c */
[----:B------:R-:W-:-:S04]  /*47a0*/  IMAD.HI.U32 R16, P0, R50, R31, R14 ;  /* 0x0000001f32107227 */ /* 0x000fc8000780000e */
[----:B------:R-:W-:Y:S01]  /*47b0*/  IMAD.WIDE.U32 R32, R35, 0x2, RZ ;  /* 0x0000000223207825 */ /* 0x000fe200078e00ff */
[----:B------:R-:W-:-:S03]  /*47c0*/  IADD3.X R17, PT, PT, RZ, R17, RZ, P0, !PT ;  /* 0x00000011ff117210 */ /* 0x000fc600007fe4ff */
[----:B------:R-:W-:-:S04]  /*47d0*/  IMAD.HI.U32 R35, R42, R10, RZ ;  /* 0x0000000a2a237227 */ /* 0x000fc800078e00ff */
[----:B------:R-:W-:-:S04]  /*47e0*/  IMAD.HI.U32 R18, R50, R9, RZ ;  /* 0x0000000932127227 */ /* 0x000fc800078e00ff */
[----:B------:R-:W-:Y:S01]  /*47f0*/  IMAD.WIDE.U32 R14, R27, R30, RZ ;  /* 0x0000001e1b0e7225 */ /* 0x000fe200078e00ff */
[----:B------:R-:W-:-:S03]  /*4800*/  IADD3 R12, P0, P1, R18, R12, R35 ;  /* 0x0000000c120c7210 */ /* 0x000fc6000791e023 */
[----:B------:R-:W-:Y:S01]  /*4810*/  IMAD.HI.U32 R37, R31, R50, R36 ;  /* 0x000000321f257227 */ /* 0x000fe200078e0024 */
[----:B------:R-:W-:Y:S02]  /*4820*/  IADD3.X R13, PT, PT, RZ, R13, RZ, P0, P1 ;  /* 0x0000000dff0d7210 */ /* 0x000fe400007e24ff */
[----:B------:R-:W-:Y:S01]  /*4830*/  IADD3 R39, P1, PT, R34, R14, RZ ;  /* 0x0000000e22277210 */ /* 0x000fe20007f3e0ff */
[----:B------:R-:W-:-:S04]  /*4840*/  IMAD.WIDE.U32 R16, R9, R50, R16 ;  /* 0x0000003209107225 */ /* 0x000fc800078e0010 */
[----:B------:R-:W-:Y:S01]  /*4850*/  HFMA2 R14, -RZ, RZ, 0, 0 ;  /* 0x00000000ff0e7431 */ /* 0x000fe200000001ff */
[----:B------:R-:W-:Y:S01]  /*4860*/  IADD3.X R38, PT, PT, RZ, RZ, RZ, P1, !PT ;  /* 0x000000ffff267210 */ /* 0x000fe20000ffe4ff */
[----:B------:R-:W-:Y:S01]  /*4870*/  IMAD.WIDE.U32 R32, R15, 0x2, R32 ;  /* 0x000000020f207825 */ /* 0x000fe200078e0020 */
[----:B------:R-:W-:-:S03]  /*4880*/  IADD3 R16, P0, PT, R37, R16, RZ ;  /* 0x0000001025107210 */ /* 0x000fc60007f1e0ff */
[----:B------:R-:W-:Y:S01]  /*4890*/  IMAD.HI.U32 R15, R42, R11, RZ ;  /* 0x0000000b2a0f7227 */ /* 0x000fe200078e00ff */
[----:B------:R-:W-:-:S03]  /*48a0*/  IADD3.X R17, PT, PT, RZ, R17, RZ, P0, !PT ;  /* 0x00000011ff117210 */ /* 0x000fc600007fe4ff */
[----:B------:R-:W-:-:S04]  /*48b0*/  IMAD.HI.U32 R18, R50, R10, RZ ;  /* 0x0000000a32127227 */ /* 0x000fc800078e00ff */
[----:B------:R-:W-:Y:S01]  /*48c0*/  IMAD.WIDE.U32 R12, R11, R42, R12 ;  /* 0x0000002a0b0c7225 */ /* 0x000fe200078e000c */
[----:B------:R-:W-:-:S03]  /*48d0*/  IADD3 R15, P2, P3, R18, R32, R15 ;  /* 0x00000020120f7210 */ /* 0x000fc60007b5e00f */
[----:B------:R-:W-:Y:S01]  /*48e0*/  IMAD R18, R0, R16, RZ ;  /* 0x0000001000127224 */ /* 0x000fe200078e02ff */
[----:B------:R-:W-:Y:S01]  /*48f0*/  LEA R32, P1, R39, R12, 0x1 ;  /* 0x0000000c27207211 */ /* 0x000fe200078208ff */
[----:B------:R-:W-:-:S04]  /*4900*/  IMAD.WIDE.U32 R36, R25, R28, RZ ;  /* 0x0000001c19247225 */ /* 0x000fc800078e00ff */
[----:B------:R-:W-:Y:S01]  /*4910*/  IMAD.HI.U32 R12, P4, R18, R9, R14 ;  /* 0x00000009120c7227 */ /* 0x000fe2000788000e */
[----:B------:R-:W-:Y:S02]  /*4920*/  IADD3.X R14, PT, PT, RZ, R33, RZ, P2, P3 ;  /* 0x00000021ff0e7210 */ /* 0x000fe400017e64ff */
[----:B------:R-:W-:Y:S01]  /*4930*/  LEA.HI.X R33, R39, R13, R38, 0x1, P1 ;  /* 0x0000000d27217211 */ /* 0x000fe200008f0c26 */
[----:B------:R-:W-:Y:S01]  /*4940*/  IMAD.WIDE.U32 R34, R26, R30, RZ ;  /* 0x0000001e1a227225 */ /* 0x000fe200078e00ff */
[----:B------:R-:W-:Y:S02]  /*4950*/  IADD3.X R13, PT, PT, RZ, R14, RZ, P4, !PT ;  /* 0x0000000eff0d7210 */ /* 0x000fe400027fe4ff */
[----:B------:R-:W-:Y:S01]  /*4960*/  MOV R14, RZ ;  /* 0x000000ff000e7202 */ /* 0x000fe20000000f00 */
[----:B------:R-:W-:Y:S01]  /*4970*/  IMAD.WIDE.U32 R32, R10, R50, R32 ;  /* 0x000000320a207225 */ /* 0x000fe200078e0020 */
[----:B------:R-:W-:-:S03]  /*4980*/  IADD3 R39, P1, PT, R36, R34, RZ ;  /* 0x0000002224277210 */ /* 0x000fc60007f3e0ff */
[----:B------:R-:W-:Y:S01]  /*4990*/  IMAD.WIDE.U32 R12, R27, R27, R12 ;  /* 0x0000001b1b0c7225 */ /* 0x000fe200078e000c */
[----:B------:R-:W-:Y:S02]  /*49a0*/  IADD3.X R34, PT, PT, RZ, RZ, RZ, P1, !PT ;  /* 0x000000ffff227210 */ /* 0x000fe40000ffe4ff */
[----:B------:R-:W-:Y:S01]  /*49b0*/  MOV R15, R32 ;  /* 0x00000020000f7202 */ /* 0x000fe20000000f00 */
[----:B------:R-:W-:Y:S01]  /*49c0*/  IMAD.WIDE.U32 R36, R37, 0x2, RZ ;  /* 0x0000000225247825 */ /* 0x000fe200078e00ff */
[----:B------:R-:W-:-:S03]  /*49d0*/  LEA R12, P2, R39, R12, 0x1 ;  /* 0x0000000c270c7211 */ /* 0x000fc600078408ff */
[----:B------:R-:W-:Y:S01]  /*49e0*/  IMAD.HI.U32 R32, P1, R18, R31, R14 ;  /* 0x0000001f12207227 */ /* 0x000fe2000782000e */
[----:B------:R-:W-:-:S03]  /*49f0*/  LEA.HI.X R13, R39, R13, R34, 0x1, P2 ;  /* 0x0000000d270d7211 */ /* 0x000fc600010f0c22 */
[----:B------:R-:W-:Y:S01]  /*4a00*/  IMAD.HI.U32 R17, R31, R18, R16 ;  /* 0x000000121f117227 */ /* 0x000fe200078e0010 */
[----:B------:R-:W-:-:S03]  /*4a10*/  IADD3.X R33, PT, PT, RZ, R33, RZ, P1, !PT ;  /* 0x00000021ff217210 */ /* 0x000fc60000ffe4ff */
[----:B------:R-:W-:-:S04]  /*4a20*/  IMAD.WIDE.U32 R12, R4, R42, R12 ;  /* 0x0000002a040c7225 */ /* 0x000fc800078e000c */
[----:B------:R-:W-:-:S04]  /*4a30*/  IMAD.WIDE.U32 R32, R9, R18, R32 ;  /* 0x0000001209207225 */ /* 0x000fc800078e0020 */
[----:B------:R-:W-:-:S04]  /*4a40*/  IMAD.WIDE.U32 R12, R11, R50, R12 ;  /* 0x000000320b0c7225 */ /* 0x000fc800078e000c */
[----:B------:R-:W-:Y:S01]  /*4a50*/  IMAD.WIDE.U32 R14, R35, 0x2, R36 ;  /* 0x00000002230e7825 */ /* 0x000fe200078e0024 */
[----:B------:R-:W-:-:S03]  /*4a60*/  IADD3 R36, P0, PT, R17, R32, RZ ;  /* 0x0000002011247210 */ /* 0x000fc60007f1e0ff */
[----:B------:R-:W-:Y:S02]  /*4a70*/  HFMA2 R32, -RZ, RZ, 0, 0 ;  /* 0x00000000ff207431 */ /* 0x000fe400000001ff */
[----:B------:R-:W-:Y:S01]  /*4a80*/  IMAD.WIDE.U32 R12, R10, R18, R12 ;  /* 0x000000120a0c7225 */ /* 0x000fe200078e000c */
[----:B------:R-:W-:-:S03]  /*4a90*/  IADD3.X R37, PT, PT, RZ, R33, RZ, P0, !PT ;  /* 0x00000021ff257210 */ /* 0x000fc600007fe4ff */
[----:B------:R-:W-:Y:S01]  /*4aa0*/  IMAD.HI.U32 R35, R27, R27, RZ ;  /* 0x0000001b1b237227 */ /* 0x000fe200078e00ff */
[----:B------:R-:W-:-:S03]  /*4ab0*/  MOV R33, R12 ;  /* 0x0000000c00217202 */ /* 0x000fc60000000f00 */
[----:B------:R-:W-:-:S04]  /*4ac0*/  IMAD.HI.U32 R16, R42, R4, RZ ;  /* 0x000000042a107227 */ /* 0x000fc800078e00ff */
[----:B------:R-:W-:Y:S01]  /*4ad0*/  IMAD R46, R0, R36, RZ ;  /* 0x00000024002e7224 */ /* 0x000fe200078e02ff */
[----:B------:R-:W-:Y:S01]  /*4ae0*/  IADD3 R40, P1, P2, R16, R14, R35 ;  /* 0x0000000e10287210 */ /* 0x000fe20007a3e023 */
[----:B------:R-:W-:-:S03]  /*4af0*/  IMAD.HI.U32 R12, R50, R11, RZ ;  /* 0x0000000b320c7227 */ /* 0x000fc600078e00ff */
[----:B------:R-:W-:Y:S01]  /*4b00*/  IADD3.X R38, PT, PT, RZ, R15, RZ, P1, P2 ;  /* 0x0000000fff267210 */ /* 0x000fe20000fe44ff */
[----:B------:R-:W-:-:S04]  /*4b10*/  IMAD.HI.U32 R32, P0, R46, R31, R32 ;  /* 0x0000001f2e207227 */ /* 0x000fc80007800020 */
[----:B------:R-:W-:Y:S01]  /*4b20*/  IMAD.HI.U32 R39, R18, R10, RZ ;  /* 0x0000000a12277227 */ /* 0x000fe200078e00ff */
[----:B------:R-:W-:-:S03]  /*4b30*/  IADD3.X R33, PT, PT, RZ, R13, RZ, P0, !PT ;  /* 0x0000000dff217210 */ /* 0x000fc600007fe4ff */
[----:B------:R-:W-:Y:S01]  /*4b40*/  IMAD.WIDE.U32 R34, R24, R28, RZ ;  /* 0x0000001c18227225 */ /* 0x000fe200078e00ff */
[----:B------:R-:W-:-:S03]  /*4b50*/  IADD3 R13, P2, P3, R39, R40, R12 ;  /* 0x00000028270d7210 */ /* 0x000fc60007b5e00c */
[----:B------:R-:W-:Y:S02]  /*4b60*/  HFMA2 R12, -RZ, RZ, 0, 0 ;  /* 0x00000000ff0c7431 */ /* 0x000fe400000001ff */
[----:B------:R-:W-:Y:S01]  /*4b70*/  IMAD.WIDE.U32 R16, R25, R30, RZ ;  /* 0x0000001e19107225 */ /* 0x000fe200078e00ff */
[----:B------:R-:W-:-:S03]  /*4b80*/  IADD3.X R38, PT, PT, RZ, R38, RZ, P2, P3 ;  /* 0x00000026ff267210 */ /* 0x000fc600017e64ff */
[----:B------:R-:W-:-:S04]  /*4b90*/  IMAD.WIDE.U32 R14, R26, R27, RZ ;  /* 0x0000001b1a0e7225 */ /* 0x000fc800078e00ff */
[----:B------:R-:W-:Y:S01]  /*4ba0*/  IMAD.HI.U32 R39, R31, R46, R36 ;  /* 0x0000002e1f277227 */ /* 0x000fe200078e0024 */
[----:B------:R-:W-:Y:S02]  /*4bb0*/  IADD3 R37, P1, P0, R14, R16, R34 ;  /* 0x000000100e257210 */ /* 0x000fe4000783e022 */
[----:B------:R-:W-:Y:S01]  /*4bc0*/  IADD3 R17, P4, P5, R17, R15, R35 ;  /* 0x0000000f11117210 */ /* 0x000fe20007d9e023 */
[----:B------:R-:W-:-:S03]  /*4bd0*/  IMAD.WIDE.U32 R32, R9, R46, R32 ;  /* 0x0000002e09207225 */ /* 0x000fc600078e0020 */
[----:B------:R-:W-:Y:S01]  /*4be0*/  IADD3.X R36, PT, PT, RZ, RZ, RZ, P4, P5 ;  /* 0x000000ffff247210 */ /* 0x000fe200027ea4ff */
[----:B------:R-:W-:Y:S01]  /*4bf0*/  IMAD.HI.U32 R14, R42, R5, RZ ;  /* 0x000000052a0e7227 */ /* 0x000fe200078e00ff */
[----:B------:R-:W-:-:S03]  /*4c00*/  IADD3 R32, P2, PT, R39, R32, RZ ;  /* 0x0000002027207210 */ /* 0x000fc60007f5e0ff */
[----:B------:R-:W-:Y:S01]  /*4c10*/  IMAD.HI.U32 R34, P6, R46, R9, R12 ;  /* 0x000000092e227227 */ /* 0x000fe200078c000c */
[----:B------:R-:W-:Y:S02]  /*4c20*/  LEA R16, P3, R17, R14, 0x1 ;  /* 0x0000000e11107211 */ /* 0x000fe400078608ff */
[----:B------:R-:W-:Y:S01]  /*4c30*/  IADD3.X R33, PT, PT, RZ, R33, RZ, P2, !PT ;  /* 0x00000021ff217210 */ /* 0x000fe200017fe4ff */
[----:B------:R-:W-:Y:S01]  /*4c40*/  IMAD.HI.U32 R12, R50, R4, RZ ;  /* 0x00000004320c7227 */ /* 0x000fe200078e00ff */
[----:B------:R-:W-:Y:S02]  /*4c50*/  IADD3.X R35, PT, PT, RZ, R38, RZ, P6, !PT ;  /* 0x00000026ff237210 */ /* 0x000fe400037fe4ff */
[----:B------:R-:W-:Y:S01]  /*4c60*/  IADD3.X R38, PT, PT, RZ, RZ, RZ, P1, P0 ;  /* 0x000000ffff267210 */ /* 0x000fe20000fe04ff */
[----:B------:R-:W-:-:S04]  /*4c70*/  IMAD.HI.U32 R13, R18, R11, RZ ;  /* 0x0000000b120d7227 */ /* 0x000fc800078e00ff */
[----:B------:R-:W-:Y:S01]  /*4c80*/  IMAD R48, R0, R32, RZ ;  /* 0x0000002000307224 */ /* 0x000fe200078e02ff */
[----:B------:R-:W-:Y:S01]  /*4c90*/  IADD3 R12, P5, P4, R13, R16, R12 ;  /* 0x000000100d0c7210 */ /* 0x000fe20007cbe00c */
[----:B------:R-:W-:Y:S01]  /*4ca0*/  IMAD.HI.U32 R14, R46, R10, RZ ;  /* 0x0000000a2e0e7227 */ /* 0x000fe200078e00ff */
[----:B------:R-:W-:-:S03]  /*4cb0*/  LEA.HI.X R13, R17, RZ, R36, 0x1, P3 ;  /* 0x000000ff110d7211 */ /* 0x000fc600018f0c24 */
[----:B------:R-:W-:Y:S01]  /*4cc0*/  IMAD.HI.U32 R15, R48, R9, RZ ;  /* 0x00000009300f7227 */ /* 0x000fe200078e00ff */
[----:B------:R-:W-:-:S03]  /*4cd0*/  IADD3.X R13, PT, PT, RZ, R13, RZ, P5, P4 ;  /* 0x0000000dff0d7210 */ /* 0x000fc60002fe84ff */
[----:B------:R-:W-:Y:S01]  /*4ce0*/  IMAD.WIDE.U32 R34, R5, R42, R34 ;  /* 0x0000002a05227225 */ /* 0x000fe200078e0022 */
[----:B------:R-:W-:-:S03]  /*4cf0*/  IADD3 R12, P3, P6, R15, R12, R14 ;  /* 0x0000000c0f0c7210 */ /* 0x000fc60007e7e00e */
[----:B------:R-:W-:Y:S01]  /*4d00*/  IMAD.WIDE.U32 R16, R23, R28, RZ ;  /* 0x0000001c17107225 */ /* 0x000fe200078e00ff */
[C---:B------:R-:W-:Y:S02]  /*4d10*/  LEA R36, P0, R37.reuse, R34, 0x1 ;  /* 0x0000002225247211 */ /* 0x040fe400078008ff */
[----:B------:R-:W-:Y:S01]  /*4d20*/  IADD3.X R13, PT, PT, RZ, R13, RZ, P3, P6 ;  /* 0x0000000dff0d7210 */ /* 0x000fe20001fec4ff */
[----:B------:R-:W-:Y:S01]  /*4d30*/  IMAD.WIDE.U32 R14, R24, R30, RZ ;  /* 0x0000001e180e7225 */ /* 0x000fe200078e00ff */
[----:B------:R-:W-:-:S03]  /*4d40*/  LEA.HI.X R37, R37, R35, R38, 0x1, P0 ;  /* 0x0000002325257211 */ /* 0x000fc600000f0c26 */
[----:B------:R-:W-:Y:S02]  /*4d50*/  HFMA2 R38, -RZ, RZ, 0, 0 ;  /* 0x00000000ff267431 */ /* 0x000fe400000001ff */
[----:B------:R-:W-:-:S04]  /*4d60*/  IMAD.WIDE.U32 R52, R25, R27, RZ ;  /* 0x0000001b19347225 */ /* 0x000fc800078e00ff */
[----:B------:R-:W-:Y:S01]  /*4d70*/  IMAD.WIDE.U32 R12, R26, R26, R12 ;  /* 0x0000001a1a0c7225 */ /* 0x000fe200078e000c */
[----:B------:R-:W-:Y:S02]  /*4d80*/  IADD3 R35, P0, P1, R52, R14, R16 ;  /* 0x0000000e34237210 */ /* 0x000fe4000791e010 */
[----:B------:R-:W-:Y:S01]  /*4d90*/  IADD3 R52, P3, P2, R15, R53, R17 ;  /* 0x000000350f347210 */ /* 0x000fe20007a7e011 */
[----:B------:R-:W-:Y:S01]  /*4da0*/  IMAD.WIDE.U32 R36, R4, R50, R36 ;  /* 0x0000003204247225 */ /* 0x000fe200078e0024 */
[----:B------:R-:W-:Y:S02]  /*4db0*/  IADD3.X R14, PT, PT, RZ, RZ, RZ, P0, P1 ;  /* 0x000000ffff0e7210 */ /* 0x000fe400007e24ff */
[----:B------:R-:W-:Y:S01]  /*4dc0*/  LEA R34, P0, R35, R12, 0x1 ;  /* 0x0000000c23227211 */ /* 0x000fe200078008ff */
[----:B------:R-:W-:Y:S01]  /*4dd0*/  IMAD.WIDE.U32 R16, R25, R26, RZ ;  /* 0x0000001a19107225 */ /* 0x000fe200078e00ff */
[----:B------:R-:W-:Y:S02]  /*4de0*/  MOV R12, RZ ;  /* 0x000000ff000c7202 */ /* 0x000fe40000000f00 */
[----:B------:R-:W-:Y:S01]  /*4df0*/  LEA.HI.X R35, R35, R13, R14, 0x1, P0 ;  /* 0x0000000d23237211 */ /* 0x000fe200000f0c0e */
[----:B------:R-:W-:Y:S01]  /*4e00*/  IMAD.WIDE.U32 R36, R11, R18, R36 ;  /* 0x000000120b247225 */ /* 0x000fe200078e0024 */
[----:B------:R-:W-:-:S03]  /*4e10*/  IADD3.X R47, PT, PT, RZ, RZ, RZ, P3, P2 ;  /* 0x000000ffff2f7210 */ /* 0x000fc60001fe44ff */
[----:B------:R-:W-:-:S04]  /*4e20*/  IMAD.WIDE.U32 R34, R6, R42, R34 ;  /* 0x0000002a06227225 */ /* 0x000fc800078e0022 */
[----:B------:R-:W-:-:S04]  /*4e30*/  IMAD.WIDE.U32 R36, R10, R46, R36 ;  /* 0x0000002e0a247225 */ /* 0x000fc800078e0024 */
[----:B------:R-:W-:Y:S01]  /*4e40*/  IMAD.WIDE.U32 R34, R5, R50, R34 ;  /* 0x0000003205227225 */ /* 0x000fe200078e0022 */
[----:B------:R-:W-:-:S03]  /*4e50*/  MOV R13, R36 ;  /* 0x00000024000d7202 */ /* 0x000fc60000000f00 */
[----:B------:R-:W-:-:S04]  /*4e60*/  IMAD.WIDE.U32 R14, R23, R30, RZ ;  /* 0x0000001e170e7225 */ /* 0x000fc800078e00ff */
[----:B------:R-:W-:-:S04]  /*4e70*/  IMAD.HI.U32 R12, P0, R48, R31, R12 ;  /* 0x0000001f300c7227 */ /* 0x000fc8000780000c */
[----:B------:R-:W-:Y:S01]  /*4e80*/  IMAD.WIDE.U32 R34, R4, R18, R34 ;  /* 0x0000001204227225 */ /* 0x000fe200078e0022 */
[----:B------:R-:W-:-:S03]  /*4e90*/  IADD3.X R13, PT, PT, RZ, R37, RZ, P0, !PT ;  /* 0x00000025ff0d7210 */ /* 0x000fc600007fe4ff */
[----:B------:R-:W-:-:S04]  /*4ea0*/  IMAD.HI.U32 R37, R31, R48, R32 ;  /* 0x000000301f257227 */ /* 0x000fc800078e0020 */
[----:B------:R-:W-:-:S04]  /*4eb0*/  IMAD.WIDE.U32 R32, R11, R46, R34 ;  /* 0x0000002e0b207225 */ /* 0x000fc800078e0022 */
[----:B------:R-:W-:-:S04]  /*4ec0*/  IMAD.WIDE.U32 R12, R9, R48, R12 ;  /* 0x00000030090c7225 */ /* 0x000fc800078e000c */
[----:B------:R-:W-:Y:S01]  /*4ed0*/  IMAD.WIDE.U32 R32, R10, R48, R32 ;  /* 0x000000300a207225 */ /* 0x000fe200078e0020 */
[----:B------:R-:W-:-:S03]  /*4ee0*/  IADD3 R12, P0, PT, R37, R12, RZ ;  /* 0x0000000c250c7210 */ /* 0x000fc60007f1e0ff */
[----:B------:R-:W-:Y:S01]  /*4ef0*/  IMAD.WIDE.U32 R36, R22, R28, RZ ;  /* 0x0000001c16247225 */ /* 0x000fe200078e00ff */
[----:B------:R-:W-:Y:S02]  /*4f00*/  MOV R39, R32 ;  /* 0x0000002000277202 */ /* 0x000fe40000000f00 */
[----:B------:R-:W-:Y:S01]  /*4f10*/  IADD3.X R13, PT, PT, RZ, R13, RZ, P0, !PT ;  /* 0x0000000dff0d7210 */ /* 0x000fe200007fe4ff */
[----:B------:R-:W-:Y:S02]  /*4f20*/  IMAD R44, R0, R12, RZ ;  /* 0x0000000c002c7224 */ /* 0x000fe400078e02ff */
[----:B------:R-:W-:-:S04]  /*4f30*/  IMAD.WIDE.U32 R34, R24, R27, RZ ;  /* 0x0000001b18227225 */ /* 0x000fc800078e00ff */
[----:B------:R-:W-:Y:S01]  /*4f40*/  IMAD.HI.U32 R32, P6, R44, R31, R38 ;  /* 0x0000001f2c207227 */ /* 0x000fe200078c0026 */
[----:B------:R-:W-:Y:S02]  /*4f50*/  IADD3 R49, P0, P1, R34, R14, R36 ;  /* 0x0000000e22317210 */ /* 0x000fe4000791e024 */
[----:B------:R-:W-:Y:S01]  /*4f60*/  IADD3 R51, P4, P5, R17, R35, R37 ;  /* 0x0000002311337210 */ /* 0x000fe20007d9e025 */
[----:B------:R-:W-:Y:S01]  /*4f70*/  IMAD.WIDE.U32 R34, R21, R28, RZ ;  /* 0x0000001c15227225 */ /* 0x000fe200078e00ff */
[----:B------:R-:W-:Y:S02]  /*4f80*/  IADD3.X R33, PT, PT, RZ, R33, RZ, P6, !PT ;  /* 0x00000021ff217210 */ /* 0x000fe400037fe4ff */
[----:B------:R-:W-:Y:S01]  /*4f90*/  IADD3.X R14, PT, PT, RZ, RZ, RZ, P0, P1 ;  /* 0x000000ffff0e7210 */ /* 0x000fe200007e24ff */
[----:B------:R-:W-:-:S04]  /*4fa0*/  IMAD.WIDE.U32 R38, R23, R27, RZ ;  /* 0x0000001b17267225 */ /* 0x000fc800078e00ff */
[----:B------:R-:W-:-:S04]  /*4fb0*/  IMAD.WIDE.U32 R40, R24, R26, RZ ;  /* 0x0000001a18287225 */ /* 0x000fc800078e00ff */
[----:B------:R-:W-:Y:S01]  /*4fc0*/  IMAD.HI.U32 R13, R31, R44, R12 ;  /* 0x0000002c1f0d7227 */ /* 0x000fe200078e000c */
[----:B------:R-:W-:-:S03]  /*4fd0*/  IADD3 R35, P0, P1, R41, R39, R35 ;  /* 0x0000002729237210 */ /* 0x000fc6000791e023 */
[----:B------:R-:W-:-:S04]  /*4fe0*/  IMAD.WIDE.U32 R32, R9, R44, R32 ;  /* 0x0000002c09207225 */ /* 0x000fc800078e0020 */
[----:B------:R-:W-:Y:S01]  /*4ff0*/  IMAD.WIDE.U32 R36, R22, R30, RZ ;  /* 0x0000001e16247225 */ /* 0x000fe200078e00ff */
[----:B------:R-:W-:-:S03]  /*5000*/  IADD3 R12, P6, PT, R13, R32, RZ ;  /* 0x000000200d0c7210 */ /* 0x000fc60007fde0ff */
[----:B------:R-:W-:Y:S01]  /*5010*/  IMAD.HI.U32 R39, R26, R26, RZ ;  /* 0x0000001a1a277227 */ /* 0x000fe200078e00ff */
[----:B------:R-:W-:Y:S02]  /*5020*/  IADD3 R17, P2, P3, R38, R36, R34 ;  /* 0x0000002426117210 */ /* 0x000fe40007b5e022 */
[----:B------:R-:W-:Y:S01]  /*5030*/  IADD3.X R13, PT, PT, RZ, R33, RZ, P6, !PT ;  /* 0x00000021ff0d7210 */ /* 0x000fe200037fe4ff */
[----:B------:R-:W-:Y:S01]  /*5040*/  IMAD.HI.U32 R32, R42, R6, RZ ;  /* 0x000000062a207227 */ /* 0x000fe200078e00ff */
[----:B------:R-:W-:Y:S02]  /*5050*/  LEA R36, P6, R52, R39, 0x1 ;  /* 0x0000002734247211 */ /* 0x000fe400078c08ff */
[----:B------:R-:W-:Y:S01]  /*5060*/  IADD3.X R33, PT, PT, RZ, RZ, RZ, P4, P5 ;  /* 0x000000ffff217210 */ /* 0x000fe200027ea4ff */
[----:B------:R-:W-:Y:S01]  /*5070*/  IMAD.HI.U32 R39, R50, R5, RZ ;  /* 0x0000000532277227 */ /* 0x000fe200078e00ff */
[----:B------:R-:W-:Y:S02]  /*5080*/  LEA.HI.X R38, R52, RZ, R47, 0x1, P6 ;  /* 0x000000ff34267211 */ /* 0x000fe400030f0c2f */
[----:B------:R-:W-:Y:S01]  /*5090*/  IADD3 R51, P6, PT, R15, R51, RZ ;  /* 0x000000330f337210 */ /* 0x000fe20007fde0ff */
[----:B------:R-:W-:Y:S01]  /*50a0*/  IMAD.HI.U32 R15, R18, R4, RZ ;  /* 0x00000004120f7227 */ /* 0x000fe200078e00ff */
[----:B------:R-:W-:-:S03]  /*50b0*/  IADD3 R36, P4, P5, R39, R36, R32 ;  /* 0x0000002427247210 */ /* 0x000fc60007d9e020 */
[----:B------:R-:W-:Y:S01]  /*50c0*/  IMAD.HI.U32 R32, R46, R11, RZ ;  /* 0x0000000b2e207227 */ /* 0x000fe200078e00ff */
[----:B------:R-:W-:-:S03]  /*50d0*/  IADD3.X R38, PT, PT, RZ, R38, RZ, P4, P5 ;  /* 0x00000026ff267210 */ /* 0x000fc600027ea4ff */
[----:B------:R-:W-:Y:S01]  /*50e0*/  IMAD.HI.U32 R39, R44, R9, RZ ;  /* 0x000000092c277227 */ /* 0x000fe200078e00ff */
[----:B------:R-:W-:-:S03]  /*50f0*/  IADD3 R36, P4, P5, R32, R36, R15 ;  /* 0x0000002420247210 */ /* 0x000fc60007d9e00f */
[----:B------:R-:W-:Y:S01]  /*5100*/  IMAD.HI.U32 R32, R48, R10, RZ ;  /* 0x0000000a30207227 */ /* 0x000fe200078e00ff */
[----:B------:R-:W-:Y:S02]  /*5110*/  IADD3.X R15, PT, PT, RZ, R38, RZ, P4, P5 ;  /* 0x00000026ff0f7210 */ /* 0x000fe400027ea4ff */
[----:B------:R-:W-:Y:S01]  /*5120*/  IADD3.X R38, PT, PT, RZ, R33, RZ, P6, !PT ;  /* 0x00000021ff267210 */ /* 0x000fe200037fe4ff */
[----:B------:R-:W-:Y:S01]  /*5130*/  IMAD.HI.U32 R34, R42, R7, RZ ;  /* 0x000000072a227227 */ /* 0x000fe200078e00ff */
[----:B------:R-:W-:-:S03]  /*5140*/  IADD3 R32, P4, P5, R39, R36, R32 ;  /* 0x0000002427207210 */ /* 0x000fc60007d9e020 */
[----:B------:R-:W-:Y:S01]  /*5150*/  IMAD.HI.U32 R39, R18, R5, RZ ;  /* 0x0000000512277227 */ /* 0x000fe200078e00ff */
[C---:B------:R-:W-:Y:S02]  /*5160*/  LEA R36, P6, R51.reuse, R34, 0x1 ;  /* 0x0000002233247211 */ /* 0x040fe400078c08ff */
[----:B------:R-:W-:Y:S01]  /*5170*/  IADD3.X R33, PT, PT, RZ, R15, RZ, P4, P5 ;  /* 0x0000000fff217210 */ /* 0x000fe200027ea4ff */
[----:B------:R-:W-:Y:S01]  /*5180*/  IMAD.HI.U32 R34, R50, R6, RZ ;  /* 0x0000000632227227 */ /* 0x000fe200078e00ff */
[----:B------:R-:W-:Y:S02]  /*5190*/  LEA.HI.X R51, R51, RZ, R38, 0x1, P6 ;  /* 0x000000ff33337211 */ /* 0x000fe400030f0c26 */
[----:B------:R-:W-:Y:S01]  /*51a0*/  IADD3 R49, P6, PT, R16, R49, RZ ;  /* 0x0000003110317210 */ /* 0x000fe20007fde0ff */
[----:B------:R-:W-:Y:S01]  /*51b0*/  IMAD.WIDE.U32 R32, R7, R42, R32 ;  /* 0x0000002a07207225 */ /* 0x000fe200078e0020 */
[----:B------:R-:W-:Y:S02]  /*51c0*/  IADD3 R39, P4, P5, R39, R36, R34 ;  /* 0x0000002427277210 */ /* 0x000fe40007d9e022 */
[----:B------:R-:W-:Y:S01]  /*51d0*/  IADD3.X R38, PT, PT, RZ, R14, RZ, P6, !PT ;  /* 0x0000000eff267210 */ /* 0x000fe200037fe4ff */
[----:B------:R-:W-:Y:S01]  /*51e0*/  IMAD.HI.U32 R15, R46, R4, RZ ;  /* 0x000000042e0f7227 */ /* 0x000fe200078e00ff */
[----:B------:R-:W-:-:S02]  /*51f0*/  LEA R32, P6, R49, R32, 0x1 ;  /* 0x0000002031207211 */ /* 0x000fc400078c08ff */
[----:B------:R-:W-:Y:S01]  /*5200*/  IADD3.X R36, PT, PT, RZ, R51, RZ, P4, P5 ;  /* 0x00000033ff247210 */ /* 0x000fe200027ea4ff */
[----:B------:R-:W-:Y:S01]  /*5210*/  IMAD.HI.U32 R34, R48, R11, RZ ;  /* 0x0000000b30227227 */ /* 0x000fe200078e00ff */
[----:B------:R-:W-:Y:S02]  /*5220*/  LEA.HI.X R33, R49, R33, R38, 0x1, P6 ;  /* 0x0000002131217211 */ /* 0x000fe400030f0c26 */
[----:B------:R-:W-:Y:S01]  /*5230*/  IADD3 R17, P6, PT, R40, R17, RZ ;  /* 0x0000001128117210 */ /* 0x000fe20007fde0ff */
[----:B------:R-:W-:Y:S01]  /*5240*/  IMAD R16, R0, R12, RZ ;  /* 0x0000000c00107224 */ /* 0x000fe200078e02ff */
[----:B------:R-:W-:Y:S01]  /*5250*/  IADD3 R34, P4, P5, R34, R39, R15 ;  /* 0x0000002722227210 */ /* 0x000fe20007d9e00f */
[----:B------:R-:W-:-:S03]  /*5260*/  IMAD.HI.U32 R14, R44, R10, RZ ;  /* 0x0000000a2c0e7227 */ /* 0x000fc600078e00ff */
[----:B------:R-:W-:Y:S01]  /*5270*/  IADD3.X R36, PT, PT, RZ, R36, RZ, P4, P5 ;  /* 0x00000024ff247210 */ /* 0x000fe200027ea4ff */
[----:B------:R-:W-:-:S04]  /*5280*/  IMAD.HI.U32 R15, R16, R9, RZ ;  /* 0x00000009100f7227 */ /* 0x000fc800078e00ff */
[----:B------:R-:W-:Y:S01]  /*5290*/  IMAD.WIDE.U32 R32, R6, R50, R32 ;  /* 0x0000003206207225 */ /* 0x000fe200078e0020 */
[----:B------:R-:W-:-:S03]  /*52a0*/  IADD3 R14, P4, P5, R15, R34, R14 ;  /* 0x000000220f0e7210 */ /* 0x000fc60007d9e00e */
[----:B------:R-:W-:Y:S01]  /*52b0*/  IMAD.WIDE.U32 R56, R19, R28, RZ ;  /* 0x0000001c13387225 */ /* 0x000fe200078e00ff */
[----:B------:R-:W-:Y:S02]  /*52c0*/  IADD3.X R15, PT, PT, RZ, R36, RZ, P4, P5 ;  /* 0x00000024ff0f7210 */ /* 0x000fe400027ea4ff */
[----:B------:R-:W-:Y:S01]  /*52d0*/  IADD3.X R28, PT, PT, RZ, RZ, RZ, P2, P3 ;  /* 0x000000ffff1c7210 */ /* 0x000fe200017e64ff */
[----:B------:R-:W-:-:S03]  /*52e0*/  IMAD.WIDE.U32 R32, R5, R18, R32 ;  /* 0x0000001205207225 */ /* 0x000fc600078e0020 */
[----:B------:R-:W-:Y:S01]  /*52f0*/  IADD3.X R28, PT, PT, RZ, R28, RZ, P6, !PT ;  /* 0x0000001cff1c7210 */ /* 0x000fe200037fe4ff */
[----:B------:R-:W-:-:S04]  /*5300*/  IMAD.WIDE.U32 R14, R25, R25, R14 ;  /* 0x00000019190e7225 */ /* 0x000fc800078e000e */
[----:B------:R-:W-:Y:S01]  /*5310*/  IMAD.WIDE.U32 R32, R4, R46, R32 ;  /* 0x0000002e04207225 */ /* 0x000fe200078e0020 */
[----:B------:R-:W-:-:S03]  /*5320*/  LEA R14, P6, R17, R14, 0x1 ;  /* 0x0000000e110e7211 */ /* 0x000fc600078c08ff */
[----:B------:R-:W-:Y:S01]  /*5330*/  IMAD.WIDE.U32 R54, R21, R30, RZ ;  /* 0x0000001e15367225 */ /* 0x000fe200078e00ff */
[----:B------:R-:W-:Y:S02]  /*5340*/  LEA.HI.X R15, R17, R15, R28, 0x1, P6 ;  /* 0x0000000f110f7211 */ /* 0x000fe400030f0c1c */
[----:B------:R-:W-:Y:S01]  /*5350*/  IADD3 R36, P6, PT, R37, R35, RZ ;  /* 0x0000002325247210 */ /* 0x000fe20007fde0ff */
[----:B------:R-:W-:Y:S01]  /*5360*/  IMAD.WIDE.U32 R32, R11, R48, R32 ;  /* 0x000000300b207225 */ /* 0x000fe200078e0020 */
[----:B------:R-:W-:-:S03]  /*5370*/  IADD3.X R37, PT, PT, RZ, RZ, RZ, P0, P1 ;  /* 0x000000ffff257210 */ /* 0x000fc600007e24ff */
[----:B------:R-:W-:-:S04]  /*5380*/  IMAD.WIDE.U32 R34, R2, R42, R14 ;  /* 0x0000002a02227225 */ /* 0x000fc800078e000e */
[----:B------:R-:W-:Y:S01]  /*5390*/  HFMA2 R14, -RZ, RZ, 0, 0 ;  /* 0x00000000ff0e7431 */ /* 0x000fe200000001ff */
[----:B------:R-:W-:Y:S01]  /*53a0*/  IADD3.X R37, PT, PT, RZ, R37, RZ, P6, !PT ;  /* 0x00000025ff257210 */ /* 0x000fe200037fe4ff */
[----:B------:R-:W-:-:S04]  /*53b0*/  IMAD.WIDE.U32 R32, R10, R44, R32 ;  /* 0x0000002c0a207225 */ /* 0x000fc800078e0020 */
[----:B------:R-:W-:Y:S01]  /*53c0*/  IMAD.WIDE.U32 R52, R22, R27, RZ ;  /* 0x0000001b16347225 */ /* 0x000fe200078e00ff */
[----:B------:R-:W-:-:S03]  /*53d0*/  MOV R15, R32 ;  /* 0x00000020000f7202 */ /* 0x000fc60000000f00 */
[----:B------:R-:W-:Y:S01]  /*53e0*/  IMAD.WIDE.U32 R34, R7, R50, R34 ;  /* 0x0000003207227225 */ /* 0x000fe200078e0022 */
[----:B------:R-:W-:-:S03]  /*53f0*/  IADD3 R41, P4, P5, R52, R54, R56 ;  /* 0x0000003634297210 */ /* 0x000fc60007d9e038 */
[----:B------:R-:W-:Y:S01]  /*5400*/  IMAD.HI.U32 R32, P0, R16, R31, R14 ;  /* 0x0000001f10207227 */ /* 0x000fe2000780000e */
[----:B------:R-:W-:-:S03]  /*5410*/  IADD3.X R28, PT, PT, RZ, RZ, RZ, P4, P5 ;  /* 0x000000ffff1c7210 */ /* 0x000fc600027ea4ff */
[----:B------:R-:W-:Y:S01]  /*5420*/  IMAD.WIDE.U32 R38, R23, R26, RZ ;  /* 0x0000001a17267225 */ /* 0x000fe200078e00ff */
[----:B------:R-:W-:-:S03]  /*5430*/  IADD3.X R33, PT, PT, RZ, R33, RZ, P0, !PT ;  /* 0x00000021ff217210 */ /* 0x000fc600007fe4ff */
[----:B------:R-:W-:Y:S01]  /*5440*/  IMAD.HI.U32 R17, R25, R25, RZ ;  /* 0x0000001919117227 */ /* 0x000fe200078e00ff */
[----:B------:R-:W-:-:S03]  /*5450*/  IADD3 R53, P2, P3, R39, R53, R57 ;  /* 0x0000003527357210 */ /* 0x000fc60007b5e039 */
[----:B------:R-:W-:Y:S01]  /*5460*/  IMAD.WIDE.U32 R14, R24, R25, RZ ;  /* 0x00000019180e7225 */ /* 0x000fe200078e00ff */
[----:B------:R-:W-:-:S03]  /*5470*/  LEA R17, P6, R36, R17, 0x1 ;  /* 0x0000001124117211 */ /* 0x000fc600078c08ff */
[----:B------:R-:W-:Y:S01]  /*5480*/  IMAD.WIDE.U32 R34, R6, R18, R34 ;  /* 0x0000001206227225 */ /* 0x000fe200078e0022 */
[----:B------:R-:W-:Y:S02]  /*5490*/  IADD3 R41, P0, P1, R14, R41, R38 ;  /* 0x000000290e297210 */ /* 0x000fe4000791e026 */
[----:B------:R-:W-:Y:S01]  /*54a0*/  LEA.HI.X R36, R36, RZ, R37, 0x1, P6 ;  /* 0x000000ff24247211 */ /* 0x000fe200030f0c25 */
[----:B------:R-:W-:-:S04]  /*54b0*/  IMAD.HI.U32 R13, R31, R16, R12 ;  /* 0x000000101f0d7227 */ /* 0x000fc800078e000c */
[----:B------:R-:W-:-:S04]  /*54c0*/  IMAD.HI.U32 R12, R42, R2, RZ ;  /* 0x000000022a0c7227 */ /* 0x000fc800078e00ff */
[----:B------:R-:W-:-:S04]  /*54d0*/  IMAD.HI.U32 R14, R50, R7, RZ ;  /* 0x00000007320e7227 */ /* 0x000fc800078e00ff */
[----:B------:R-:W-:Y:S01]  /*54e0*/  IMAD.WIDE.U32 R32, R9, R16, R32 ;  /* 0x0000001009207225 */ /* 0x000fe200078e0020 */
[----:B------:R-:W-:Y:S02]  /*54f0*/  IADD3 R39, P5, P6, R14, R17, R12 ;  /* 0x000000110e277210 */ /* 0x000fe40007ebe00c */
[----:B------:R-:W-:Y:S01]  /*5500*/  IADD3.X R17, PT, PT, RZ, RZ, RZ, P2, P3 ;  /* 0x000000ffff117210 */ /* 0x000fe200017e64ff */
[----:B------:R-:W-:Y:S01]  /*5510*/  IMAD.WIDE.U32 R34, R5, R46, R34 ;  /* 0x0000002e05227225 */ /* 0x000fe200078e0022 */
[----:B------:R-:W-:-:S03]  /*5520*/  IADD3 R14, P4, PT, R13, R32, RZ ;  /* 0x000000200d0e7210 */ /* 0x000fc60007f9e0ff */
[----:B------:R-:W-:-:S04]  /*5530*/  IMAD.HI.U32 R37, R18, R6, RZ ;  /* 0x0000000612257227 */ /* 0x000fc800078e00ff */
[----:B------:R-:W-:-:S04]  /*5540*/  IMAD.HI.U32 R38, R46, R5, RZ ;  /* 0x000000052e267227 */ /* 0x000fc800078e00ff */
[----:B------:R-:W-:Y:S01]  /*5550*/  IMAD.WIDE.U32 R12, R4, R48, R34 ;  /* 0x00000030040c7225 */ /* 0x000fe200078e0022 */
[----:B------:R-:W-:Y:S02]  /*5560*/  IADD3 R37, P2, P3, R38, R39, R37 ;  /* 0x0000002726257210 */ /* 0x000fe40007b5e025 */
[----:B------:R-:W-:Y:S01]  /*5570*/  IADD3.X R39, PT, PT, RZ, R36, RZ, P5, P6 ;  /* 0x00000024ff277210 */ /* 0x000fe20002fec4ff */
[----:B------:R-:W-:-:S03]  /*5580*/  IMAD.HI.U32 R32, R48, R4, RZ ;  /* 0x0000000430207227 */ /* 0x000fc600078e00ff */
[----:B------:R-:W-:Y:S01]  /*5590*/  IADD3.X R39, PT, PT, RZ, R39, RZ, P2, P3 ;  /* 0x00000027ff277210 */ /* 0x000fe200017e64ff */
[----:B------:R-:W-:Y:S01]  /*55a0*/  IMAD.HI.U32 R35, R44, R11, RZ ;  /* 0x0000000b2c237227 */ /* 0x000fe200078e00ff */
[----:B------:R-:W-:Y:S02]  /*55b0*/  IADD3 R53, P2, P3, R55, R53, R15 ;  /* 0x0000003537357210 */ /* 0x000fe40007b5e00f */
[----:B------:R-:W-:Y:S01]  /*55c0*/  IADD3.X R15, PT, PT, RZ, R33, RZ, P4, !PT ;  /* 0x00000021ff0f7210 */ /* 0x000fe200027fe4ff */
[----:B------:R-:W-:Y:S01]  /*55d0*/  IMAD R36, R0, R14, RZ ;  /* 0x0000000e00247224 */ /* 0x000fe200078e02ff */
[----:B------:R-:W-:Y:S01]  /*55e0*/  IADD3 R32, P5, P6, R35, R37, R32 ;  /* 0x0000002523207210 */ /* 0x000fe20007ebe020 */
[----:B------:R-:W-:Y:S01]  /*55f0*/  IMAD.WIDE.U32 R12, R11, R44, R12 ;  /* 0x0000002c0b0c7225 */ /* 0x000fe200078e000c */
[----:B------:R-:W-:Y:S02]  /*5600*/  IADD3.X R40, PT, PT, RZ, R17, RZ, P2, P3 ;  /* 0x00000011ff287210 */ /* 0x000fe400017e64ff */
[----:B------:R-:W-:Y:S01]  /*5610*/  IADD3.X R39, PT, PT, RZ, R39, RZ, P5, P6 ;  /* 0x00000027ff277210 */ /* 0x000fe20002fec4ff */
[----:B------:R-:W-:-:S04]  /*5620*/  IMAD.HI.U32 R34, R16, R10, RZ ;  /* 0x0000000a10227227 */ /* 0x000fc800078e00ff */
[----:B------:R-:W-:-:S04]  /*5630*/  IMAD.HI.U32 R35, R36, R9, RZ ;  /* 0x0000000924237227 */ /* 0x000fc800078e00ff */
[----:B------:R-:W-:Y:S01]  /*5640*/  IMAD.WIDE.U32 R12, R10, R16, R12 ;  /* 0x000000100a0c7225 */ /* 0x000fe200078e000c */
[----:B------:R-:W-:-:S03]  /*5650*/  IADD3 R34, P5, P6, R35, R32, R34 ;  /* 0x0000002023227210 */ /* 0x000fc60007ebe022 */
[----:B------:R-:W-:Y:S02]  /*5660*/  HFMA2 R32, -RZ, RZ, 0, 0 ;  /* 0x00000000ff207431 */ /* 0x000fe400000001ff */
[----:B------:R-:W-:Y:S01]  /*5670*/  IMAD.HI.U32 R38, R42, R3, RZ ;  /* 0x000000032a267227 */ /* 0x000fe200078e00ff */
[----:B------:R-:W-:Y:S02]  /*5680*/  MOV R33, R12 ;  /* 0x0000000c00217202 */ /* 0x000fe40000000f00 */
[----:B------:R-:W-:Y:S01]  /*5690*/  IADD3.X R35, PT, PT, RZ, R39, RZ, P5, P6 ;  /* 0x00000027ff237210 */ /* 0x000fe20002fec4ff */
[----:B------:R-:W-:Y:S01]  /*56a0*/  IMAD.HI.U32 R12, R50, R2, RZ ;  /* 0x00000002320c7227 */ /* 0x000fe200078e00ff */
[----:B------:R-:W-:-:S03]  /*56b0*/  LEA R39, P6, R53, R38, 0x1 ;  /* 0x0000002635277211 */ /* 0x000fc600078c08ff */
[----:B------:R-:W-:-:S04]  /*56c0*/  IMAD.HI.U32 R32, P4, R36, R31, R32 ;  /* 0x0000001f24207227 */ /* 0x000fc80007880020 */
[----:B------:R-:W-:Y:S01]  /*56d0*/  IMAD.HI.U32 R37, R18, R7, RZ ;  /* 0x0000000712257227 */ /* 0x000fe200078e00ff */
[----:B------:R-:W-:-:S03]  /*56e0*/  IADD3.X R33, PT, PT, RZ, R13, RZ, P4, !PT ;  /* 0x0000000dff217210 */ /* 0x000fc600027fe4ff */
[----:B------:R-:W-:Y:S01]  /*56f0*/  IMAD.HI.U32 R13, R46, R6, RZ ;  /* 0x000000062e0d7227 */ /* 0x000fe200078e00ff */
[----:B------:R-:W-:Y:S02]  /*5700*/  IADD3 R12, P5, P4, R37, R39, R12 ;  /* 0x00000027250c7210 */ /* 0x000fe40007cbe00c */
[----:B------:R-:W-:Y:S01]  /*5710*/  IADD3.X R37, PT, PT, RZ, R28, RZ, P0, P1 ;  /* 0x0000001cff257210 */ /* 0x000fe200007e24ff */
[----:B------:R-:W-:-:S04]  /*5720*/  IMAD.HI.U32 R38, R48, R5, RZ ;  /* 0x0000000530267227 */ /* 0x000fc800078e00ff */
[----:B------:R-:W-:Y:S01]  /*5730*/  IMAD.WIDE.U32 R34, R3, R42, R34 ;  /* 0x0000002a03227225 */ /* 0x000fe200078e0022 */
[----:B------:R-:W-:-:S03]  /*5740*/  IADD3 R38, P0, P1, R38, R12, R13 ;  /* 0x0000000c26267210 */ /* 0x000fc6000791e00d */
[----:B------:R-:W-:Y:S01]  /*5750*/  IMAD.HI.U32 R15, R31, R36, R14 ;  /* 0x000000241f0f7227 */ /* 0x000fe200078e000e */
[----:B------:R-:W-:-:S03]  /*5760*/  LEA R12, P2, R41, R34, 0x1 ;  /* 0x00000022290c7211 */ /* 0x000fc600078408ff */
[----:B------:R-:W-:Y:S01]  /*5770*/  IMAD.WIDE.U32 R32, R9, R36, R32 ;  /* 0x0000002409207225 */ /* 0x000fe200078e0020 */
[----:B------:R-:W-:-:S03]  /*5780*/  LEA.HI.X R13, R41, R35, R37, 0x1, P2 ;  /* 0x00000023290d7211 */ /* 0x000fc600010f0c25 */
[----:B------:R-:W-:Y:S01]  /*5790*/  IMAD.HI.U32 R17, R44, R4, RZ ;  /* 0x000000042c117227 */ /* 0x000fe200078e00ff */
[----:B------:R-:W-:Y:S02]  /*57a0*/  IADD3 R14, P2, PT, R15, R32, RZ ;  /* 0x000000200f0e7210 */ /* 0x000fe40007f5e0ff */
[----:B------:R-:W-:Y:S01]  /*57b0*/  LEA.HI.X R32, R53, RZ, R40, 0x1, P6 ;  /* 0x000000ff35207211 */ /* 0x000fe200030f0c28 */
[----:B------:R-:W-:-:S03]  /*57c0*/  IMAD.HI.U32 R28, R16, R11, RZ ;  /* 0x0000000b101c7227 */ /* 0x000fc600078e00ff */
[----:B------:R-:W-:Y:S01]  /*57d0*/  IADD3.X R32, PT, PT, RZ, R32, RZ, P5, P4 ;  /* 0x00000020ff207210 */ /* 0x000fe20002fe84ff */
[----:B------:R-:W-:Y:S01]  /*57e0*/  IMAD.WIDE.U32 R12, R2, R50, R12 ;  /* 0x00000032020c7225 */ /* 0x000fe200078e000c */
[----:B------:R-:W-:-:S03]  /*57f0*/  IADD3 R17, P6, P3, R28, R38, R17 ;  /* 0x000000261c117210 */ /* 0x000fc60007bde011 */
[----:B------:R-:W-:Y:S02]  /*5800*/  IMAD R28, R0, R14, RZ ;  /* 0x0000000e001c7224 */ /* 0x000fe400078e02ff */
[----:B------:R-:W-:-:S04]  /*5810*/  IMAD.WIDE.U32 R52, R19, R30, RZ ;  /* 0x0000001e13347225 */ /* 0x000fc800078e00ff */
[----:B------:R-:W-:Y:S01]  /*5820*/  IMAD.WIDE.U32 R54, R7, R18, R12 ;  /* 0x0000001207367225 */ /* 0x000fe200078e000c */
[----:B------:R-:W-:-:S03]  /*5830*/  IADD3.X R13, PT, PT, RZ, R32, RZ, P0, P1 ;  /* 0x00000020ff0d7210 */ /* 0x000fc600007e24ff */
[----:B------:R-:W-:Y:S01]  /*5840*/  IMAD.HI.U32 R15, R36, R10, RZ ;  /* 0x0000000a240f7227 */ /* 0x000fe200078e00ff */
[----:B------:R-:W-:-:S03]  /*5850*/  IADD3.X R13, PT, PT, RZ, R13, RZ, P6, P3 ;  /* 0x0000000dff0d7210 */ /* 0x000fc600037e64ff */
[----:B------:R-:W-:-:S04]  /*5860*/  IMAD.HI.U32 R30, R28, R9, RZ ;  /* 0x000000091c1e7227 */ /* 0x000fc800078e00ff */
[----:B------:R-:W-:Y:S01]  /*5870*/  IMAD.WIDE.U32 R40, R21, R27, RZ ;  /* 0x0000001b15287225 */ /* 0x000fe200078e00ff */
[----:B------:R-:W-:-:S03]  /*5880*/  IADD3 R12, P1, P0, R30, R17, R15 ;  /* 0x000000111e0c7210 */ /* 0x000fc6000783e00f */
[----:B------:R-:W-:Y:S01]  /*5890*/  IMAD.WIDE.U32 R38, R22, R26, RZ ;  /* 0x0000001a16267225 */ /* 0x000fe200078e00ff */
[----:B------:R-:W-:-:S03]  /*58a0*/  IADD3.X R13, PT, PT, RZ, R13, RZ, P1, P0 ;  /* 0x0000000dff0d7210 */ /* 0x000fc60000fe04ff */
[----:B------:R-:W-:Y:S01]  /*58b0*/  IMAD.WIDE.U32 R54, R6, R46, R54 ;  /* 0x0000002e06367225 */ /* 0x000fe200078e0036 */
[----:B------:R-:W-:-:S03]  /*58c0*/  IADD3 R15, P5, P6, R38, R40, R52 ;  /* 0x00000028260f7210 */ /* 0x000fc60007ebe034 */
[----:B------:R-:W-:-:S04]  /*58d0*/  IMAD.WIDE.U32 R34, R23, R25, RZ ;  /* 0x0000001917227225 */ /* 0x000fc800078e00ff */
[----:B------:R-:W-:Y:S01]  /*58e0*/  IMAD.WIDE.U32 R54, R5, R48, R54 ;  /* 0x0000003005367225 */ /* 0x000fe200078e0036 */
[----:B------:R-:W-:Y:S02]  /*58f0*/  IADD3 R40, P3, P4, R35, R39, R53 ;  /* 0x0000002723287210 */ /* 0x000fe40007c7e035 */
[----:B------:R-:W-:Y:S01]  /*5900*/  IADD3 R35, P1, PT, R34, R15, RZ ;  /* 0x0000000f22237210 */ /* 0x000fe20007f3e0ff */
[----:B------:R-:W-:Y:S01]  /*5910*/  IMAD.WIDE.U32 R12, R24, R24, R12 ;  /* 0x00000018180c7225 */ /* 0x000fe200078e000c */
[----:B------:R-:W-:Y:S02]  /*5920*/  IADD3.X R34, PT, PT, RZ, RZ, RZ, P5, P6 ;  /* 0x000000ffff227210 */ /* 0x000fe40002fec4ff */
[----:B------:R-:W-:Y:S01]  /*5930*/  IADD3 R40, P0, PT, R41, R40, RZ ;  /* 0x0000002829287210 */ /* 0x000fe20007f1e0ff */
[----:B------:R-:W-:Y:S01]  /*5940*/  IMAD.WIDE.U32 R54, R4, R44, R54 ;  /* 0x0000002c04367225 */ /* 0x000fe200078e0036 */
[----:B------:R-:W-:Y:S02]  /*5950*/  IADD3.X R34, PT, PT, RZ, R34, RZ, P1, !PT ;  /* 0x00000022ff227210 */ /* 0x000fe40000ffe4ff */
[----:B------:R-:W-:Y:S01]  /*5960*/  LEA R12, P6, R35, R12, 0x1 ;  /* 0x0000000c230c7211 */ /* 0x000fe200078c08ff */
[----:B------:R-:W-:Y:S01]  /*5970*/  IMAD.HI.U32 R17, R24, R24, RZ ;  /* 0x0000001818117227 */ /* 0x000fe200078e00ff */
[----:B------:R-:W-:-:S02]  /*5980*/  IADD3.X R15, PT, PT, RZ, R33, RZ, P2, !PT ;  /* 0x00000021ff0f7210 */ /* 0x000fc400017fe4ff */
[----:B------:R-:W-:Y:S01]  /*5990*/  LEA.HI.X R13, R35, R13, R34, 0x1, P6 ;  /* 0x0000000d230d7211 */ /* 0x000fe200030f0c22 */
[----:B------:R-:W-:Y:S01]  /*59a0*/  IMAD.WIDE.U32 R54, R11, R16, R54 ;  /* 0x000000100b367225 */ /* 0x000fe200078e0036 */
[----:B------:R-:W-:-:S03]  /*59b0*/  LEA R17, P2, R40, R17, 0x1 ;  /* 0x0000001128117211 */ /* 0x000fc600078408ff */
[----:B------:R-:W-:-:S04]  /*59c0*/  IMAD.HI.U32 R30, R50, R3, RZ ;  /* 0x00000003321e7227 */ /* 0x000fc800078e00ff */
[----:B------:R-:W-:-:S04]  /*59d0*/  IMAD.HI.U32 R33, R18, R2, RZ ;  /* 0x0000000212217227 */ /* 0x000fc800078e00ff */
[----:B------:R-:W-:-:S04]  /*59e0*/  IMAD.WIDE.U32 R50, R3, R50, R12 ;  /* 0x0000003203327225 */ /* 0x000fc800078e000c */
[----:B------:R-:W-:Y:S01]  /*59f0*/  HFMA2 R12, -RZ, RZ, 0, 0 ;  /* 0x00000000ff0c7431 */ /* 0x000fe200000001ff */
[----:B------:R-:W-:Y:S01]  /*5a00*/  IADD3 R32, P1, P5, R33, R17, R30 ;  /* 0x0000001121207210 */ /* 0x000fe20007d3e01e */
[----:B------:R-:W-:Y:S01]  /*5a10*/  IMAD.WIDE.U32 R54, R10, R36, R54 ;  /* 0x000000240a367225 */ /* 0x000fe200078e0036 */
[----:B------:R-:W-:-:S03]  /*5a20*/  IADD3.X R33, PT, PT, RZ, RZ, RZ, P3, P4 ;  /* 0x000000ffff217210 */ /* 0x000fc60001fe84ff */
[----:B------:R-:W-:Y:S01]  /*5a30*/  IMAD.HI.U32 R17, R46, R7, RZ ;  /* 0x000000072e117227 */ /* 0x000fe200078e00ff */
[----:B------:R-:W-:-:S03]  /*5a40*/  MOV R13, R54 ;  /* 0x00000036000d7202 */ /* 0x000fc60000000f00 */
[----:B------:R-:W-:-:S04]  /*5a50*/  IMAD.HI.U32 R30, R48, R6, RZ ;  /* 0x00000006301e7227 */ /* 0x000fc800078e00ff */
[----:B------:R-:W-:Y:S01]  /*5a60*/  IMAD.HI.U32 R12, P6, R28, R31, R12 ;  /* 0x0000001f1c0c7227 */ /* 0x000fe200078c000c */
[----:B------:R-:W-:Y:S02]  /*5a70*/  IADD3 R32, P3, P4, R30, R32, R17 ;  /* 0x000000201e207210 */ /* 0x000fe40007c7e011 */
[----:B------:R-:W-:Y:S01]  /*5a80*/  IADD3.X R13, PT, PT, RZ, R33, RZ, P0, !PT ;  /* 0x00000021ff0d7210 */ /* 0x000fe200007fe4ff */
[----:B------:R-:W-:-:S03]  /*5a90*/  IMAD.HI.U32 R17, R44, R5, RZ ;  /* 0x000000052c117227 */ /* 0x000fc600078e00ff */
[----:B------:R-:W-:Y:S01]  /*5aa0*/  LEA.HI.X R34, R40, RZ, R13, 0x1, P2 ;  /* 0x000000ff28227211 */ /* 0x000fe200010f0c0d */
[----:B------:R-:W-:Y:S01]  /*5ab0*/  IMAD.HI.U32 R30, R16, R4, RZ ;  /* 0x00000004101e7227 */ /* 0x000fe200078e00ff */
[----:B------:R-:W-:Y:S02]  /*5ac0*/  IADD3.X R13, PT, PT, RZ, R55, RZ, P6, !PT ;  /* 0x00000037ff0d7210 */ /* 0x000fe400037fe4ff */
[----:B------:R-:W-:Y:S01]  /*5ad0*/  IADD3.X R34, PT, PT, RZ, R34, RZ, P1, P5 ;  /* 0x00000022ff227210 */ /* 0x000fe20000fea4ff */
[----:B------:R-:W-:Y:S01]  /*5ae0*/  IMAD.WIDE.U32 R50, R2, R18, R50 ;  /* 0x0000001202327225 */ /* 0x000fe200078e0032 */
[----:B------:R-:W-:-:S03]  /*5af0*/  IADD3 R30, P0, P2, R30, R32, R17 ;  /* 0x000000201e1e7210 */ /* 0x000fc60007a1e011 */
[----:B------:R-:W-:-:S04]  /*5b00*/  IMAD.HI.U32 R17, R31, R28, R14 ;  /* 0x0000001c1f117227 */ /* 0x000fc800078e000e */
[----:B------:R-:W-:-:S04]  /*5b10*/  IMAD.WIDE.U32 R32, R7, R46, R50 ;  /* 0x0000002e07207225 */ /* 0x000fc800078e0032 */
[----:B------:R-:W-:-:S04]  /*5b20*/  IMAD.WIDE.U32 R14, R9, R28, R12 ;  /* 0x0000001c090e7225 */ /* 0x000fc800078e000c */
[----:B------:R-:W-:Y:S01]  /*5b30*/  IMAD.WIDE.U32 R32, R6, R48, R32 ;  /* 0x0000003006207225 */ /* 0x000fe200078e0020 */
[----:B------:R-:W-:Y:S02]  /*5b40*/  IADD3 R14, P1, PT, R17, R14, RZ ;  /* 0x0000000e110e7210 */ /* 0x000fe40007f3e0ff */
[----:B------:R-:W-:Y:S01]  /*5b50*/  IADD3.X R17, PT, PT, RZ, R34, RZ, P3, P4 ;  /* 0x00000022ff117210 */ /* 0x000fe20001fe84ff */
[----:B------:R-:W-:Y:S01]  /*5b60*/  IMAD.HI.U32 R12, R36, R11, RZ ;  /* 0x0000000b240c7227 */ /* 0x000fe200078e00ff */
[----:B------:R-:W-:Y:S02]  /*5b70*/  MOV R34, RZ ;  /* 0x000000ff00227202 */ /* 0x000fe40000000f00 */
[----:B------:R-:W-:Y:S01]  /*5b80*/  IADD3.X R17, PT, PT, RZ, R17, RZ, P0, P2 ;  /* 0x00000011ff117210 */ /* 0x000fe200007e44ff */
[----:B------:R-:W-:Y:S01]  /*5b90*/  IMAD.HI.U32 R13, R28, R10, RZ ;  /* 0x0000000a1c0d7227 */ /* 0x000fe200078e00ff */
[----:B------:R-:W-:-:S03]  /*5ba0*/  IADD3.X R15, PT, PT, RZ, R15, RZ, P1, !PT ;  /* 0x0000000fff0f7210 */ /* 0x000fc60000ffe4ff */
[----:B------:R-:W-:Y:S01]  /*5bb0*/  IMAD.WIDE.U32 R32, R5, R44, R32 ;  /* 0x0000002c05207225 */ /* 0x000fe200078e0020 */
[----:B------:R-:W-:-:S03]  /*5bc0*/  IADD3 R13, P5, P6, R13, R30, R12 ;  /* 0x0000001e0d0d7210 */ /* 0x000fc60007ebe00c */
[----:B------:R-:W-:Y:S02]  /*5bd0*/  HFMA2 R12, -RZ, RZ, 0, 0 ;  /* 0x00000000ff0c7431 */ /* 0x000fe400000001ff */
[----:B------:R-:W-:Y:S02]  /*5be0*/  IMAD R30, R0, R14, RZ ;  /* 0x0000000e001e7224 */ /* 0x000fe400078e02ff */
[----:B------:R-:W-:-:S04]  /*5bf0*/  IMAD.WIDE.U32 R32, R4, R16, R32 ;  /* 0x0000001004207225 */ /* 0x000fc800078e0020 */
[----:B------:R-:W-:Y:S01]  /*5c00*/  IMAD.WIDE.U32 R50, R19, R27, RZ ;  /* 0x0000001b13327225 */ /* 0x000fe200078e00ff */
[----:B------:R-:W-:-:S03]  /*5c10*/  MOV R35, R32 ;  /* 0x0000002000237202 */ /* 0x000fc60000000f00 */
[----:B------:R-:W-:Y:S01]  /*5c20*/  IMAD.HI.U32 R12, P4, R30, R9, R12 ;  /* 0x000000091e0c7227 */ /* 0x000fe2000788000c */
[----:B------:R-:W-:-:S03]  /*5c30*/  IADD3.X R13, PT, PT, RZ, R17, RZ, P5, P6 ;  /* 0x00000011ff0d7210 */ /* 0x000fc60002fec4ff */
[----:B------:R-:W-:Y:S01]  /*5c40*/  IMAD.HI.U32 R32, P0, R30, R31, R34 ;  /* 0x0000001f1e207227 */ /* 0x000fe20007800022 */
[----:B------:R-:W-:-:S03]  /*5c50*/  IADD3.X R13, PT, PT, RZ, R13, RZ, P4, !PT ;  /* 0x0000000dff0d7210 */ /* 0x000fc600027fe4ff */
[----:B------:R-:W-:Y:S01]  /*5c60*/  IMAD.WIDE.U32 R40, R21, R26, RZ ;  /* 0x0000001a15287225 */ /* 0x000fe200078e00ff */
[----:B------:R-:W-:-:S03]  /*5c70*/  IADD3.X R33, PT, PT, RZ, R33, RZ, P0, !PT ;  /* 0x00000021ff217210 */ /* 0x000fc600007fe4ff */
[----:B------:R-:W-:-:S04]  /*5c80*/  IMAD.WIDE.U32 R38, R22, R25, RZ ;  /* 0x0000001916267225 */ /* 0x000fc800078e00ff */
[----:B------:R-:W-:Y:S01]  /*5c90*/  IMAD.WIDE.U32 R34, R23, R24, RZ ;  /* 0x0000001817227225 */ /* 0x000fe200078e00ff */
[----:B------:R-:W-:-:S03]  /*5ca0*/  IADD3 R17, P2, P3, R38, R40, R50 ;  /* 0x0000002826117210 */ /* 0x000fc60007b5e032 */
[----:B------:R-:W-:Y:S01]  /*5cb0*/  IMAD.WIDE.U32 R12, R3, R18, R12 ;  /* 0x00000012030c7225 */ /* 0x000fe200078e000c */
[----:B------:R-:W-:Y:S02]  /*5cc0*/  IADD3 R17, P0, PT, R34, R17, RZ ;  /* 0x0000001122117210 */ /* 0x000fe40007f1e0ff */
[----:B------:R-:W-:Y:S01]  /*5cd0*/  IADD3.X R27, PT, PT, RZ, RZ, RZ, P2, P3 ;  /* 0x000000ffff1b7210 */ /* 0x000fe200017e64ff */
[----:B------:R-:W-:-:S03]  /*5ce0*/  IMAD.WIDE.U32 R32, R11, R36, R32 ;  /* 0x000000240b207225 */ /* 0x000fc600078e0020 */
[----:B------:R-:W-:Y:S01]  /*5cf0*/  IADD3.X R27, PT, PT, RZ, R27, RZ, P0, !PT ;  /* 0x0000001bff1b7210 */ /* 0x000fe200007fe4ff */
[----:B------:R-:W-:Y:S01]  /*5d00*/  IMAD.HI.U32 R15, R31, R30, R14 ;  /* 0x0000001e1f0f7227 */ /* 0x000fe200078e000e */
[----:B------:R-:W-:-:S03]  /*5d10*/  LEA R12, P0, R17, R12, 0x1 ;  /* 0x0000000c110c7211 */ /* 0x000fc600078008ff */
[----:B------:R-:W-:Y:S01]  /*5d20*/  IMAD.WIDE.U32 R32, R10, R28, R32 ;  /* 0x0000001c0a207225 */ /* 0x000fe200078e0020 */
[----:B------:R-:W-:-:S03]  /*5d30*/  LEA.HI.X R13, R17, R13, R27, 0x1, P0 ;  /* 0x0000000d110d7211 */ /* 0x000fc600000f0c1b */
[----:B------:R-:W-:Y:S01]  /*5d40*/  IMAD.HI.U32 R18, R18, R3, RZ ;  /* 0x0000000312127227 */ /* 0x000fe200078e00ff */
[----:B------:R-:W-:-:S03]  /*5d50*/  IADD3 R14, P0, PT, R15, R32, RZ ;  /* 0x000000200f0e7210 */ /* 0x000fc60007f1e0ff */
[----:B------:R-:W-:Y:S01]  /*5d60*/  IMAD.WIDE.U32 R12, R2, R46, R12 ;  /* 0x0000002e020c7225 */ /* 0x000fe200078e000c */
[----:B------:R-:W-:Y:S02]  /*5d70*/  IADD3.X R15, PT, PT, RZ, R33, RZ, P0, !PT ;  /* 0x00000021ff0f7210 */ /* 0x000fe400007fe4ff */
[----:B------:R-:W-:Y:S01]  /*5d80*/  IADD3 R27, P0, P1, R35, R39, R51 ;  /* 0x00000027231b7210 */ /* 0x000fe2000791e033 */
[----:B------:R-:W-:-:S03]  /*5d90*/  IMAD.HI.U32 R33, R30, R10, RZ ;  /* 0x0000000a1e217227 */ /* 0x000fc600078e00ff */
[----:B------:R-:W-:Y:S01]  /*5da0*/  IADD3 R27, P3, PT, R41, R27, RZ ;  /* 0x0000001b291b7210 */ /* 0x000fe20007f7e0ff */
[----:B------:R-:W-:Y:S01]  /*5db0*/  IMAD.WIDE.U32 R12, R7, R48, R12 ;  /* 0x00000030070c7225 */ /* 0x000fe200078e000c */
[----:B------:R-:W-:Y:S02]  /*5dc0*/  IADD3.X R32, PT, PT, RZ, RZ, RZ, P0, P1 ;  /* 0x000000ffff207210 */ /* 0x000fe400007e24ff */
[----:B------:R-:W-:Y:S01]  /*5dd0*/  LEA R17, P0, R27, R18, 0x1 ;  /* 0x000000121b117211 */ /* 0x000fe200078008ff */
[----:B------:R-:W-:Y:S01]  /*5de0*/  IMAD.WIDE.U32 R14, R9, R30, R14 ;  /* 0x0000001e090e7225 */ /* 0x000fe200078e000e */
[----:B------:R-:W-:-:S03]  /*5df0*/  IADD3.X R32, PT, PT, RZ, R32, RZ, P3, !PT ;  /* 0x00000020ff207210 */ /* 0x000fc60001ffe4ff */
[----:B------:R-:W-:Y:S01]  /*5e00*/  IMAD.HI.U32 R18, R48, R7, RZ ;  /* 0x0000000730127227 */ /* 0x000fe200078e00ff */
[----:B------:R-:W-:Y:S02]  /*5e10*/  IADD3 R12, P2, PT, R15, R12, RZ ;  /* 0x0000000c0f0c7210 */ /* 0x000fe40007f5e0ff */
[----:B------:R-:W-:Y:S01]  /*5e20*/  LEA.HI.X R27, R27, RZ, R32, 0x1, P0 ;  /* 0x000000ff1b1b7211 */ /* 0x000fe200000f0c20 */
[----:B------:R-:W-:Y:S01]  /*5e30*/  IMAD.HI.U32 R15, R46, R2, RZ ;  /* 0x000000022e0f7227 */ /* 0x000fe200078e00ff */
[----:B------:R-:W-:-:S03]  /*5e40*/  IADD3.X R13, PT, PT, RZ, R13, RZ, P2, !PT ;  /* 0x0000000dff0d7210 */ /* 0x000fc600017fe4ff */
[----:B------:R-:W-:Y:S01]  /*5e50*/  IMAD.WIDE.U32 R38, R19, R26, RZ ;  /* 0x0000001a13267225 */ /* 0x000fe200078e00ff */
[----:B------:R-:W-:-:S03]  /*5e60*/  IADD3 R17, P0, P1, R18, R17, R15 ;  /* 0x0000001112117210 */ /* 0x000fc6000791e00f */
[----:B------:R-:W-:Y:S01]  /*5e70*/  IMAD.WIDE.U32 R12, R6, R44, R12 ;  /* 0x0000002c060c7225 */ /* 0x000fe200078e000c */
[----:B------:R-:W-:-:S03]  /*5e80*/  IADD3.X R27, PT, PT, RZ, R27, RZ, P0, P1 ;  /* 0x0000001bff1b7210 */ /* 0x000fc600007e24ff */
[----:B------:R-:W-:-:S04]  /*5e90*/  IMAD.HI.U32 R15, R44, R6, RZ ;  /* 0x000000062c0f7227 */ /* 0x000fc800078e00ff */
        /* <DEDUP_REMOVED lines=10> */
[----:B------:R-:W-:Y:S01]  /*5f40*/  IMAD.WIDE.U32 R34, R21, R25, RZ ;  /* 0x0000001915227225 */ /* 0x000fe200078e00ff */
[----:B------:R-:W-:Y:S02]  /*5f50*/  IADD3.X R17, PT, PT, RZ, R27, RZ, P0, P1 ;  /* 0x0000001bff117210 */ /* 0x000fe400007e24ff */
[----:B------:R-:W-:Y:S01]  /*5f60*/  IADD3 R32, P0, P1, R13, R15, R33 ;  /* 0x0000000f0d207210 */ /* 0x000fe2000791e021 */
[----:B------:R-:W-:-:S03]  /*5f70*/  IMAD.WIDE.U32 R26, R22, R24, RZ ;  /* 0x00000018161a7225 */ /* 0x000fc600078e00ff */
[----:B------:R-:W-:Y:S01]  /*5f80*/  IADD3.X R33, PT, PT, RZ, R17, RZ, P0, P1 ;  /* 0x00000011ff217210 */ /* 0x000fe200007e24ff */
[----:B------:R-:W-:Y:S01]  /*5f90*/  IMAD.HI.U32 R18, R16, R6, RZ ;  /* 0x0000000610127227 */ /* 0x000fe200078e00ff */
[----:B------:R-:W-:-:S03]  /*5fa0*/  IADD3 R13, P0, P1, R26, R34, R38 ;  /* 0x000000221a0d7210 */ /* 0x000fc6000791e026 */
[----:B------:R-:W-:Y:S01]  /*5fb0*/  IMAD.WIDE.U32 R32, R23, R23, R32 ;  /* 0x0000001717207225 */ /* 0x000fe200078e0020 */
[----:B------:R-:W-:-:S03]  /*5fc0*/  IADD3.X R15, PT, PT, RZ, RZ, RZ, P0, P1 ;  /* 0x000000ffff0f7210 */ /* 0x000fc600007e24ff */
[----:B------:R-:W-:Y:S01]  /*5fd0*/  IMAD.WIDE.U32 R40, R19, R25, RZ ;  /* 0x0000001913287225 */ /* 0x000fe200078e00ff */
[----:B------:R-:W-:-:S04]  /*5fe0*/  LEA R32, P0, R13, R32, 0x1 ;  /* 0x000000200d207211 */ /* 0x000fc800078008ff */
[----:B------:R-:W-:Y:S01]  /*5ff0*/  LEA.HI.X R33, R13, R33, R15, 0x1, P0 ;  /* 0x000000210d217211 */ /* 0x000fe200000f0c0f */
[----:B------:R-:W-:Y:S01]  /*6000*/  IMAD.HI.U32 R13, R23, R23, RZ ;  /* 0x00000017170d7227 */ /* 0x000fe200078e00ff */
[----:B------:R-:W-:-:S03]  /*6010*/  IADD3 R34, P0, P1, R35, R27, R39 ;  /* 0x0000001b23227210 */ /* 0x000fc6000791e027 */
[----:B------:R-:W-:Y:S01]  /*6020*/  IMAD.WIDE.U32 R32, R3, R46, R32 ;  /* 0x0000002e03207225 */ /* 0x000fe200078e0020 */
[----:B------:R-:W-:Y:S02]  /*6030*/  LEA R15, P2, R34, R13, 0x1 ;  /* 0x0000000d220f7211 */ /* 0x000fe400078408ff */
[----:B------:R-:W-:Y:S01]  /*6040*/  IADD3.X R17, PT, PT, RZ, RZ, RZ, P0, P1 ;  /* 0x000000ffff117210 */ /* 0x000fe200007e24ff */
        /* <DEDUP_REMOVED lines=19> */
[----:B------:R-:W-:Y:S01]  /*6180*/  IMAD.WIDE.U32 R38, R21, R24, RZ ;  /* 0x0000001815267225 */ /* 0x000fe200078e00ff */
[----:B------:R-:W-:Y:S02]  /*6190*/  IADD3 R32, P0, P1, R27, R13, R33 ;  /* 0x0000000d1b207210 */ /* 0x000fe4000791e021 */
[----:B------:R-:W-:Y:S01]  /*61a0*/  MOV R27, R26 ;  /* 0x0000001a001b7202 */ /* 0x000fe20000000f00 */
[----:B------:R-:W-:Y:S01]  /*61b0*/  IMAD.WIDE.U32 R34, R22, R23, RZ ;  /* 0x0000001716227225 */ /* 0x000fe200078e00ff */
[----:B------:R-:W-:-:S03]  /*61c0*/  IADD3.X R33, PT, PT, RZ, R15, RZ, P0, P1 ;  /* 0x0000000fff217210 */ /* 0x000fc600007e24ff */
[----:B------:R-:W-:Y:S01]  /*61d0*/  IMAD.HI.U32 R18, R16, R7, RZ ;  /* 0x0000000710127227 */ /* 0x000fe200078e00ff */
[----:B------:R-:W-:-:S03]  /*61e0*/  IADD3 R13, P0, P1, R34, R38, R40 ;  /* 0x00000026220d7210 */ /* 0x000fc6000791e028 */
[----:B------:R-:W-:Y:S01]  /*61f0*/  IMAD.WIDE.U32 R32, R3, R48, R32 ;  /* 0x0000003003207225 */ /* 0x000fe200078e0020 */
[----:B------:R-:W-:-:S03]  /*6200*/  IADD3.X R15, PT, PT, RZ, RZ, RZ, P0, P1 ;  /* 0x000000ffff0f7210 */ /* 0x000fc600007e24ff */
[----:B------:R-:W-:Y:S01]  /*6210*/  IMAD.HI.U32 R48, R48, R3, RZ ;  /* 0x0000000330307227 */ /* 0x000fe200078e00ff */
[----:B------:R-:W-:-:S04]  /*6220*/  LEA R32, P0, R13, R32, 0x1 ;  /* 0x000000200d207211 */ /* 0x000fc800078008ff */
[----:B------:R-:W-:Y:S01]  /*6230*/  LEA.HI.X R33, R13, R33, R15, 0x1, P0 ;  /* 0x000000210d217211 */ /* 0x000fe200000f0c0f */
[----:B------:R-:W-:Y:S01]  /*6240*/  IMAD.HI.U32 R13, R44, R2, RZ ;  /* 0x000000022c0d7227 */ /* 0x000fe200078e00ff */
[----:B------:R-:W-:-:S03]  /*6250*/  IADD3 R17, P0, P1, R39, R35, R41 ;  /* 0x0000002327117210 */ /* 0x000fc6000791e029 */
[----:B------:R-:W-:Y:S01]  /*6260*/  IMAD.WIDE.U32 R32, R2, R44, R32 ;  /* 0x0000002c02207225 */ /* 0x000fe200078e0020 */
[----:B------:R-:W-:Y:S02]  /*6270*/  IADD3.X R34, PT, PT, RZ, RZ, RZ, P0, P1 ;  /* 0x000000ffff227210 */ /* 0x000fe400007e24ff */
        /* <DEDUP_REMOVED lines=12> */
[----:B------:R-:W-:-:S03]  /*6340*/  IADD3.X R15, PT, PT, RZ, R17, RZ, P0, P1 ;  /* 0x00000011ff0f7210 */ /* 0x000fc600007e24ff */
[----:B------:R-:W-:-:S04]  /*6350*/  IMAD.WIDE.U32 R32, R4, R30, R32 ;  /* 0x0000001e04207225 */ /* 0x000fc800078e0020 */
[----:B------:R-:W-:Y:S01]  /*6360*/  IMAD.WIDE.U32 R24, R21, R23, RZ ;  /* 0x0000001715187225 */ /* 0x000fe200078e00ff */
[----:B------:R-:W-:Y:S02]  /*6370*/  IADD3 R34, P0, P1, R33, R13, R35 ;  /* 0x0000000d21227210 */ /* 0x000fe4000791e023 */
[----:B------:R-:W-:Y:S01]  /*6380*/  MOV R26, R32 ;  /* 0x00000020001a7202 */ /* 0x000fe20000000f00 */
[----:B------:R-:W-:Y:S01]  /*6390*/  IMAD.HI.U32 R18, R36, R7, RZ ;  /* 0x0000000724127227 */ /* 0x000fe200078e00ff */
[----:B------:R-:W-:Y:S02]  /*63a0*/  IADD3.X R35, PT, PT, RZ, R15, RZ, P0, P1 ;  /* 0x0000000fff237210 */ /* 0x000fe400007e24ff */
[----:B------:R-:W-:Y:S01]  /*63b0*/  IADD3 R13, P0, PT, R38, R24, RZ ;  /* 0x00000018260d7210 */ /* 0x000fe20007f1e0ff */
[----:B------:R-:W-:-:S03]  /*63c0*/  IMAD.WIDE.U32 R38, R39, 0x2, RZ ;  /* 0x0000000227267825 */ /* 0x000fc600078e00ff */
[----:B------:R-:W-:Y:S01]  /*63d0*/  IADD3.X R15, PT, PT, RZ, RZ, RZ, P0, !PT ;  /* 0x000000ffff0f7210 */ /* 0x000fe200007fe4ff */
[----:B------:R-:W-:-:S04]  /*63e0*/  IMAD.WIDE.U32 R34, R22, R22, R34 ;  /* 0x0000001616227225 */ /* 0x000fc800078e0022 */
[----:B------:R-:W-:Y:S01]  /*63f0*/  IMAD.WIDE.U32 R38, R25, 0x2, R38 ;  /* 0x0000000219267825 */ /* 0x000fe200078e0026 */
[----:B------:R-:W-:-:S03]  /*6400*/  LEA R34, P0, R13, R34, 0x1 ;  /* 0x000000220d227211 */ /* 0x000fc600078008ff */
[----:B------:R-:W-:Y:S01]  /*6410*/  IMAD.WIDE.U32 R40, R19, R23, RZ ;  /* 0x0000001713287225 */ /* 0x000fe200078e00ff */
[----:B------:R-:W-:-:S03]  /*6420*/  LEA.HI.X R35, R13, R35, R15, 0x1, P0 ;  /* 0x000000230d237211 */ /* 0x000fc600000f0c0f */
        /* <DEDUP_REMOVED lines=17> */
[----:B------:R-:W-:Y:S01]  /*6540*/  IADD3 R34, P0, PT, R25, R13, RZ ;  /* 0x0000000d19227210 */ /* 0x000fe20007f1e0ff */
[----:B------:R-:W-:Y:S01]  /*6550*/  IMAD.HI.U32 R18, R30, R6, RZ ;  /* 0x000000061e127227 */ /* 0x000fe200078e00ff */
[----:B------:R-:W-:Y:S02]  /*6560*/  MOV R25, R24 ;  /* 0x0000001800197202 */ /* 0x000fe40000000f00 */
[----:B------:R-:W-:Y:S01]  /*6570*/  IADD3.X R35, PT, PT, RZ, R15, RZ, P0, !PT ;  /* 0x0000000fff237210 */ /* 0x000fe200007fe4ff */
[----:B------:R-:W-:Y:S01]  /*6580*/  IMAD.WIDE.U32 R22, R19, R22, RZ ;  /* 0x0000001613167225 */ /* 0x000fe200078e00ff */
[----:B------:R-:W-:-:S03]  /*6590*/  IADD3 R13, P0, PT, R40, R38, RZ ;  /* 0x00000026280d7210 */ /* 0x000fc60007f1e0ff */
[----:B------:R-:W-:Y:S01]  /*65a0*/  IMAD.WIDE.U32 R34, R3, R16, R34 ;  /* 0x0000001003227225 */ /* 0x000fe200078e0022 */
[----:B------:R-:W-:-:S03]  /*65b0*/  IADD3.X R15, PT, PT, RZ, RZ, RZ, P0, !PT ;  /* 0x000000ffff0f7210 */ /* 0x000fc600007fe4ff */
[----:B------:R-:W-:Y:S01]  /*65c0*/  IMAD.WIDE.U32 R40, R41, 0x2, RZ ;  /* 0x0000000229287825 */ /* 0x000fe200078e00ff */
[----:B------:R-:W-:-:S03]  /*65d0*/  LEA R34, P0, R13, R34, 0x1 ;  /* 0x000000220d227211 */ /* 0x000fc600078008ff */
[----:B------:R-:W-:Y:S01]  /*65e0*/  IMAD.HI.U32 R38, R21, R21, RZ ;  /* 0x0000001515267227 */ /* 0x000fe200078e00ff */
[----:B------:R-:W-:-:S03]  /*65f0*/  LEA.HI.X R35, R13, R35, R15, 0x1, P0 ;  /* 0x000000230d237211 */ /* 0x000fc600000f0c0f */
[----:B------:R-:W-:-:S04]  /*6600*/  IMAD.WIDE.U32 R40, R39, 0x2, R40 ;  /* 0x0000000227287825 */ /* 0x000fc800078e0028 */
[----:B------:R-:W-:Y:S02]  /*6610*/  HFMA2 R39, -RZ, RZ, 0, 0 ;  /* 0x00000000ff277431 */ /* 0x000fe400000001ff */
        /* <DEDUP_REMOVED lines=8> */
[----:B------:R-:W-:-:S04]  /*66a0*/  IADD3 R13, P0, P1, R18, R15, R13 ;  /* 0x0000000f120d7210 */ /* 0x000fc8000791e00d */
[----:B------:R-:W-:Y:S02]  /*66b0*/  IADD3.X R15, PT, PT, RZ, R40, RZ, P0, P1 ;  /* 0x00000028ff0f7210 */ /* 0x000fe400007e24ff */
[----:B------:R-:W-:Y:S01]  /*66c0*/  IADD3 R34, P0, PT, R17, R13, RZ ;  /* 0x0000000d11227210 */ /* 0x000fe20007f1e0ff */
[----:B------:R-:W-:Y:S01]  /*66d0*/  IMAD.HI.U32 R13, R36, R3, RZ ;  /* 0x00000003240d7227 */ /* 0x000fe200078e00ff */
[----:B------:R-:W-:Y:S02]  /*66e0*/  MOV R40, RZ ;  /* 0x000000ff00287202 */ /* 0x000fe40000000f00 */
[----:B------:R-:W-:Y:S01]  /*66f0*/  IADD3.X R35, PT, PT, RZ, R15, RZ, P0, !PT ;  /* 0x0000000fff237210 */ /* 0x000fe200007fe4ff */
[----:B------:R-:W-:Y:S01]  /*6700*/  IMAD.HI.U32 R15, R28, R2, RZ ;  /* 0x000000021c0f7227 */ /* 0x000fe200078e00ff */
[----:B------:R-:W-:-:S03]  /*6710*/  MOV R24, R16 ;  /* 0x0000001000187202 */ /* 0x000fc60000000f00 */
[----:B------:R-:W-:-:S04]  /*6720*/  IMAD.WIDE.U32 R34, R22, 0x2, R34 ;  /* 0x0000000216227825 */ /* 0x000fc800078e0022 */
[----:B------:R-:W-:-:S04]  /*6730*/  IMAD.WIDE.U32 R22, R23, 0x2, R38 ;  /* 0x0000000217167825 */ /* 0x000fc800078e0026 */
[----:B------:R-:W-:Y:S01]  /*6740*/  IMAD.WIDE.U32 R34, R21, R21, R34 ;  /* 0x0000001515227225 */ /* 0x000fe200078e0022 */
[----:B------:R-:W-:-:S03]  /*6750*/  IADD3 R15, P0, P1, R15, R22, R13 ;  /* 0x000000160f0f7210 */ /* 0x000fc6000791e00d */
[----:B------:R-:W-:Y:S01]  /*6760*/  IMAD.HI.U32 R38, R28, R3, RZ ;  /* 0x000000031c267227 */ /* 0x000fe200078e00ff */
[----:B------:R-:W-:-:S03]  /*6770*/  IADD3.X R23, PT, PT, RZ, R23, RZ, P0, P1 ;  /* 0x00000017ff177210 */ /* 0x000fc600007e24ff */
[----:B------:R-:W-:-:S04]  /*6780*/  IMAD.WIDE.U32 R34, R3, R36, R34 ;  /* 0x0000002403227225 */ /* 0x000fc800078e0022 */
[----:B------:R-:W-:-:S04]  /*6790*/  IMAD.WIDE.U32 R36, R19, R21, RZ ;  /* 0x0000001513247225 */ /* 0x000fc800078e00ff */
[----:B------:R-:W-:-:S04]  /*67a0*/  IMAD.WIDE.U32 R34, R2, R28, R34 ;  /* 0x0000001c02227225 */ /* 0x000fc800078e0022 */
[----:B------:R-:W-:-:S04]  /*67b0*/  IMAD.HI.U32 R13, R30, R7, RZ ;  /* 0x000000071e0d7227 */ /* 0x000fc800078e00ff */
[----:B------:R-:W-:-:S04]  /*67c0*/  IMAD.WIDE.U32 R34, R7, R30, R34 ;  /* 0x0000001e07227225 */ /* 0x000fc800078e0022 */
[----:B------:R-:W-:Y:S01]  /*67d0*/  IMAD.WIDE.U32 R38, R37, 0x2, R38 ;  /* 0x0000000225267825 */ /* 0x000fe200078e0026 */
[----:B------:R-:W-:Y:S02]  /*67e0*/  IADD3 R22, P0, P1, R35, R15, R13 ;  /* 0x0000000f23167210 */ /* 0x000fe4000791e00d */
[----:B------:R-:W-:Y:S02]  /*67f0*/  MOV R41, R38 ;  /* 0x0000002600297202 */ /* 0x000fe40000000f00 */
[----:B------:R-:W-:Y:S01]  /*6800*/  IADD3.X R23, PT, PT, RZ, R23, RZ, P0, P1 ;  /* 0x00000017ff177210 */ /* 0x000fe200007e24ff */
[----:B------:R-:W-:-:S04]  /*6810*/  IMAD.HI.U32 R40, P2, R30, R2, R40 ;  /* 0x000000021e287227 */ /* 0x000fc80007840028 */
[----:B------:R-:W-:Y:S01]  /*6820*/  IMAD.WIDE.U32 R22, R36, 0x2, R22 ;  /* 0x0000000224167825 */ /* 0x000fe200078e0016 */
[----:B------:R-:W-:-:S03]  /*6830*/  IADD3.X R41, PT, PT, RZ, R39, RZ, P2, !PT ;  /* 0x00000027ff297210 */ /* 0x000fc600017fe4ff */
[----:B------:R-:W-:-:S04]  /*6840*/  IMAD.WIDE.U32 R36, R19, R19, R40 ;  /* 0x0000001313247225 */ /* 0x000fc800078e0028 */
[----:B------:R-:W-:Y:S01]  /*6850*/  IMAD.WIDE.U32 R22, R3, R28, R22 ;  /* 0x0000001c03167225 */ /* 0x000fe200078e0016 */
[----:B------:R-:W-:-:S03]  /*6860*/  MOV R28, R14 ;  /* 0x0000000e001c7202 */ /* 0x000fc60000000f00 */
[----:B------:R-:W-:-:S04]  /*6870*/  IMAD.WIDE.U32 R36, R3, R30, R36 ;  /* 0x0000001e03247225 */ /* 0x000fc800078e0024 */
[----:B------:R-:W-:-:S04]  /*6880*/  IMAD.WIDE.U32 R22, R2, R30, R22 ;  /* 0x0000001e02167225 */ /* 0x000fc800078e0016 */
[----:B------:R-:W-:Y:S01]  /*6890*/  IMAD.HI.U32 R19, R19, R19, RZ ;  /* 0x0000001313137227 */ /* 0x000fe200078e00ff */
[----:B------:R-:W-:Y:S02]  /*68a0*/  IADD3 R21, P0, PT, R23, R36, RZ ;  /* 0x0000002417157210 */ /* 0x000fe40007f1e0ff */
[----:B------:R-:W-:Y:S01]  /*68b0*/  MOV R23, R34 ;  /* 0x0000002200177202 */ /* 0x000fe20000000f00 */
[----:B------:R-:W-:Y:S01]  /*68c0*/  IMAD.HI.U32 R30, R30, R3, RZ ;  /* 0x000000031e1e7227 */ /* 0x000fe200078e00ff */
[----:B------:R-:W-:-:S04]  /*68d0*/  IADD3.X R36, PT, PT, RZ, R37, RZ, P0, !PT ;  /* 0x00000025ff247210 */ /* 0x000fc800007fe4ff */
[----:B------:R-:W-:Y:S02]  /*68e0*/  IADD3 R19, P1, P2, R36, R30, R19 ;  /* 0x0000001e24137210 */ /* 0x000fe40007a3e013 */
[----:B------:R-:W-:Y:S02]  /*68f0*/  MOV R30, R12 ;  /* 0x0000000c001e7202 */ /* 0x000fe40000000f00 */
[----:B------:R-:W-:Y:S02]  /*6900*/  ISETP.GE.U32.AND P0, PT, R19, RZ, PT ;  /* 0x000000ff1300720c */ /* 0x000fe40003f06070 */
[----:B------:R-:W-:Y:S02]  /*6910*/  IADD3.X R13, PT, PT, RZ, RZ, RZ, P1, P2 ;  /* 0x000000ffff0d7210 */ /* 0x000fe40000fe44ff */
[----:B------:R-:W-:Y:S02]  /*6920*/  ISETP.NE.AND P1, PT, R43, RZ, PT ;  /* 0x000000ff2b00720c */ /* 0x000fe40003f25270 */
[----:B------:R-:W-:-:S13]  /*6930*/  ISETP.GE.U32.AND.EX P0, PT, R13, 0x1, PT, P0 ;  /* 0x000000010d00780c */ /* 0x000fda0003f06100 */
[----:B------:R-:W-:Y:S05]  /*6940*/  @!P0 BRA `(.L_x_65) ;  /* 0x0000000000b48947 */ /* 0x000fea0003800000 */
        /* <DEDUP_REMOVED lines=10> */
[----:B------:R-:W-:-:S11]  /*69f0*/  MOV R30, R13 ;  /* 0x0000000d001e7202 */ /* 0x000fd60000000f00 */
        /* <DEDUP_REMOVED lines=34> */
.L_x_65:
[----:B------:R-:W-:Y:S05]  /*6c20*/  BSYNC.RECONVERGENT B3 ;  /* 0x0000000000037941 */ /* 0x000fea0003800200 */
.L_x_64:
[----:B------:R-:W-:Y:S05]  /*6c30*/  @P1 BRA `(.L_x_66) ;  /* 0xffffffd800641947 */ /* 0x000fea000383ffff */
[----:B------:R-:W-:Y:S05]  /*6c40*/  BSYNC.RECONVERGENT B2 ;  /* 0x0000000000027941 */ /* 0x000fea0003800200 */
.L_x_63:
[----:B------:R-:W-:Y:S01]  /*6c50*/  ISETP.NE.AND P0, PT, R45, RZ, PT ;  /* 0x000000ff2d00720c */ /* 0x000fe20003f05270 */
[----:B------:R-:W-:-:S12]  /*6c60*/  BSSY.RECONVERGENT B2, `(.L_x_67) ;  /* 0x00002b2000027945 */ /* 0x000fd80003800200 */
[----:B------:R-:W-:Y:S05]  /*6c70*/  @!P0 BRA `(.L_x_68) ;  /* 0x0000002800c08947 */ /* 0x000fea0003800000 */
[----:B------:R-:W-:-:S05]  /*6c80*/  IMAD R34, R45, 0x28, R8 ;  /* 0x000000282d227824 */ /* 0x000fca00078e0208 */
[----:B------:R-:W2:Y:S04]  /*6c90*/  LDL.64 R40, [R34] ;  /* 0x0000000022287983 */ /* 0x000ea80000100a00 */
[----:B------:R-:W3:Y:S04]  /*6ca0*/  LDL.64 R32, [R34+0x8] ;  /* 0x0000080022207983 */ /* 0x000ee80000100a00 */
[----:B------:R-:W4:Y:S01]  /*6cb0*/  LDL.64 R38, [R34+0x10] ;  /* 0x0000100022267983 */ /* 0x000f220000100a00 */
[----:B------:R-:W-:-:S03]  /*6cc0*/  HFMA2 R14, -RZ, RZ, 0, 0 ;  /* 0x00000000ff0e7431 */ /* 0x000fc600000001ff */
[----:B------:R-:W5:Y:S01]  /*6cd0*/  LDL.64 R36, [R34+0x18] ;  /* 0x0000180022247983 */ /* 0x000f620000100a00 */
[----:B--2---:R-:W-:-:S04]  /*6ce0*/  IMAD.WIDE.U32 R12, R40, R28, RZ ;  /* 0x0000001c280c7225 */ /* 0x004fc800078e00ff */
[----:B------:R-:W-:-:S04]  /*6cf0*/  IMAD R52, R0, R12, RZ ;  /* 0x0000000c00347224 */ /* 0x000fc800078e02ff */
[----:B------:R-:W-:-:S04]  /*6d00*/  IMAD.HI.U32 R15, R52, R31, RZ ;  /* 0x0000001f340f7227 */ /* 0x000fc800078e00ff */
[----:B------:R-:W-:-:S04]  /*6d10*/  IMAD.HI.U32 R17, R31, R52, R12 ;  /* 0x000000341f117227 */ /* 0x000fc800078e000c */
[----:B------:R-:W-:-:S05]  /*6d20*/  IMAD.HI.U32 R14, P0, R28, R40, R14 ;  /* 0x000000281c0e7227 */ /* 0x000fca000780000e */
[----:B------:R-:W-:-:S03]  /*6d30*/  IADD3.X R15, PT, PT, RZ, RZ, RZ, P0, !PT ;  /* 0x000000ffff0f7210 */ /* 0x000fc600007fe4ff */
[----:B------:R-:W-:-:S03]  /*6d40*/  IMAD.WIDE.U32 R12, R28, R41, R14 ;  /* 0x000000291c0c7225 */ /* 0x000fc600078e000e */
[----:B------:R-:W-:-:S04]  /*6d50*/  IADD3 R12, P0, PT, R17, R12, RZ ;  /* 0x0000000c110c7210 */ /* 0x000fc80007f1e0ff */
[----:B------:R-:W-:-:S03]  /*6d60*/  IADD3.X R13, PT, PT, RZ, R13, RZ, P0, !PT ;  /* 0x0000000dff0d7210 */ /* 0x000fc600007fe4ff */
        /* <DEDUP_REMOVED lines=12> */
[----:B---3--:R-:W-:-:S04]  /*6e30*/  IMAD.WIDE.U32 R12, R28, R32, R12 ;  /* 0x000000201c0c7225 */ /* 0x008fc800078e000c */
[----:B------:R-:W-:-:S04]  /*6e40*/  IMAD.WIDE.U32 R12, R30, R41, R12 ;  /* 0x000000291e0c7225 */ /* 0x000fc800078e000c */
[----:B------:R-:W-:-:S04]  /*6e50*/  IMAD.WIDE.U32 R12, R27, R40, R12 ;  /* 0x000000281b0c7225 */ /* 0x000fc800078e000c */
[----:B------:R-:W-:-:S04]  /*6e60*/  IMAD.WIDE.U32 R12, R10, R52, R12 ;  /* 0x000000340a0c7225 */ /* 0x000fc800078e000c */
[----:B------:R-:W-:-:S04]  /*6e70*/  IMAD.HI.U32 R15, R30, R41, RZ ;  /* 0x000000291e0f7227 */ /* 0x000fc800078e00ff */
[----:B------:R-:W-:-:S04]  /*6e80*/  IMAD.WIDE.U32 R12, R9, R50, R12 ;  /* 0x00000032090c7225 */ /* 0x000fc800078e000c */
[----:B------:R-:W-:-:S04]  /*6e90*/  IMAD.HI.U32 R16, R27, R40, RZ ;  /* 0x000000281b107227 */ /* 0x000fc800078e00ff */
[----:B------:R-:W-:-:S04]  /*6ea0*/  IMAD.HI.U32 R14, R28, R32, RZ ;  /* 0x000000201c0e7227 */ /* 0x000fc800078e00ff */
[----:B------:R-:W-:Y:S01]  /*6eb0*/  IMAD R48, R0, R12, RZ ;  /* 0x0000000c00307224 */ /* 0x000fe200078e02ff */
[----:B------:R-:W-:Y:S01]  /*6ec0*/  IADD3 R14, P0, P1, R16, R14, R15 ;  /* 0x0000000e100e7210 */ /* 0x000fe2000791e00f */
[----:B------:R-:W-:-:S04]  /*6ed0*/  IMAD.HI.U32 R17, R52, R10, RZ ;  /* 0x0000000a34117227 */ /* 0x000fc800078e00ff */
[----:B------:R-:W-:-:S04]  /*6ee0*/  IMAD.HI.U32 R18, R50, R9, RZ ;  /* 0x0000000932127227 */ /* 0x000fc800078e00ff */
[----:B------:R-:W-:Y:S01]  /*6ef0*/  IMAD.HI.U32 R12, R31, R48, R12 ;  /* 0x000000301f0c7227 */ /* 0x000fe200078e000c */
[----:B------:R-:W-:-:S03]  /*6f00*/  IADD3 R17, P2, P3, R18, R14, R17 ;  /* 0x0000000e12117210 */ /* 0x000fc60007b5e011 */
[----:B------:R-:W-:Y:S01]  /*6f10*/  IMAD.HI.U32 R13, R48, R31, RZ ;  /* 0x0000001f300d7227 */ /* 0x000fe200078e00ff */
[----:B------:R-:W-:-:S04]  /*6f20*/  IADD3.X R14, PT, PT, RZ, RZ, RZ, P0, P1 ;  /* 0x000000ffff0e7210 */ /* 0x000fc800007e24ff */
        /* <DEDUP_REMOVED lines=28> */
[----:B----4-:R-:W-:-:S04]  /*70f0*/  IMAD.WIDE.U32 R12, R28, R38, R12 ;  /* 0x000000261c0c7225 */ /* 0x010fc800078e000c */
        /* <DEDUP_REMOVED lines=18> */
[----:B------:R-:W-:-:S03]  /*7220*/  IADD3 R14, P0, P1, R15, R18, R14 ;  /* 0x000000120f0e7210 */ /* 0x000fc6000791e00e */
[----:B------:R-:W-:Y:S01]  /*7230*/  IMAD.HI.U32 R16, R48, R10, RZ ;  /* 0x0000000a30107227 */ /* 0x000fe200078e00ff */
[----:B------:R-:W-:Y:S02]  /*7240*/  IADD3.X R15, PT, PT, RZ, R35, RZ, P2, P3 ;  /* 0x00000023ff0f7210 */ /* 0x000fe400017e64ff */
[----:B------:R-:W2:Y:S01]  /*7250*/  LDL.64 R34, [R34+0x20] ;  /* 0x0000200022227983 */ /* 0x000ea20000100a00 */
        /* <DEDUP_REMOVED lines=31> */
[----:B------:R-:W-:Y:S01]  /*7450*/  IMAD.HI.U32 R14, R50, R4, RZ ;  /* 0x00000004320e7227 */ /* 0x000fe200078e00ff */
[----:B------:R-:W-:-:S03]  /*7460*/  IADD3.X R43, PT, PT, RZ, R43, RZ, P4, P5 ;  /* 0x0000002bff2b7210 */ /* 0x000fc600027ea4ff */
[----:B------:R-:W-:-:S04]  /*7470*/  IMAD.HI.U32 R15, R48, R11, RZ ;  /* 0x0000000b300f7227 */ /* 0x000fc800078e00ff */
[----:B------:R-:W-:Y:S01]  /*7480*/  IMAD R16, R0, R12, RZ ;  /* 0x0000000c00107224 */ /* 0x000fe200078e02ff */
[----:B------:R-:W-:Y:S01]  /*7490*/  IADD3 R14, P2, P3, R15, R42, R14 ;  /* 0x0000002a0f0e7210 */ /* 0x000fe20007b5e00e */
[----:B------:R-:W-:Y:S01]  /*74a0*/  IMAD.HI.U32 R17, R46, R10, RZ ;  /* 0x0000000a2e117227 */ /* 0x000fe200078e00ff */
[----:B------:R-:W-:-:S03]  /*74b0*/  IADD3.X R15, PT, PT, RZ, R43, RZ, P1, P0 ;  /* 0x0000002bff0f7210 */ /* 0x000fc60000fe04ff */
        /* <DEDUP_REMOVED lines=8> */
[----:B-----5:R-:W-:-:S04]  /*7540*/  IMAD.WIDE.U32 R12, R28, R36, R12 ;  /* 0x000000241c0c7225 */ /* 0x020fc800078e000c */
        /* <DEDUP_REMOVED lines=157> */
[----:B------:R-:W-:Y:S01]  /*7f20*/  IMAD.WIDE.U32 R42, R2, R50, R42 ;  /* 0x00000032022a7225 */ /* 0x000fe200078e002a */
[----:B------:R-:W-:-:S03]  /*7f30*/  UMOV UR4, URZ ;  /* 0x000000ff00047c82 */ /* 0x000fc60008000000 */
[----:B------:R-:W-:-:S05]  /*7f40*/  IMAD.WIDE.U32 R42, R7, R48, R42 ;  /* 0x00000030072a7225 */ /* 0x000fca00078e002a */
[----:B------:R-:W-:Y:S01]  /*7f50*/  IADD3 R43, PT, PT, R43, UR4, RZ ;  /* 0x000000042b2b7c10 */ /* 0x000fe2000fffe0ff */
[----:B------:R-:W-:-:S04]  /*7f60*/  IMAD.HI.U32 R15, R27, R37, RZ ;  /* 0x000000251b0f7227 */ /* 0x000fc800078e00ff */
[----:B------:R-:W-:-:S04]  /*7f70*/  IMAD.HI.U32 R28, R28, R35, RZ ;  /* 0x000000231c1c7227 */ /* 0x000fc800078e00ff */
[----:B------:R-:W-:-:S04]  /*7f80*/  IMAD.HI.U32 R13, R30, R34, RZ ;  /* 0x000000221e0d7227 */ /* 0x000fc800078e00ff */
[----:B------:R-:W-:Y:S01]  /*7f90*/  IMAD.WIDE.U32 R42, R6, R46, R42 ;  /* 0x0000002e062a7225 */ /* 0x000fe200078e002a */
[----:B------:R-:W-:-:S03]  /*7fa0*/  IADD3 R17, P2, P3, R15, R28, R13 ;  /* 0x0000001c0f117210 */ /* 0x000fc60007b5e00d */
[----:B------:R-:W-:-:S04]  /*7fb0*/  IMAD.HI.U32 R54, R25, R39, RZ ;  /* 0x0000002719367227 */ /* 0x000fc800078e00ff */
[----:B------:R-:W-:Y:S01]  /*7fc0*/  IMAD.HI.U32 R13, R26, R36, RZ ;  /* 0x000000241a0d7227 */ /* 0x000fe200078e00ff */
[----:B------:R-:W-:-:S03]  /*7fd0*/  UMOV UR5, URZ ;  /* 0x000000ff00057c82 */ /* 0x000fc60008000000 */
[----:B------:R-:W-:Y:S01]  /*7fe0*/  IMAD.WIDE.U32 R42, R5, R44, R42 ;  /* 0x0000002c052a7225 */ /* 0x000fe200078e002a */
[----:B------:R-:W-:-:S03]  /*7ff0*/  IADD3 R13, P4, P5, R54, R17, R13 ;  /* 0x00000011360d7210 */ /* 0x000fc60007d9e00d */
[----:B------:R-:W-:Y:S01]  /*8000*/  IMAD.HI.U32 R28, R23, R33, RZ ;  /* 0x00000021171c7227 */ /* 0x000fe200078e00ff */
[----:B------:R-:W-:-:S03]  /*8010*/  IADD3 R43, PT, PT, R43, UR5, RZ ;  /* 0x000000052b2b7c10 */ /* 0x000fc6000fffe0ff */
[----:B------:R-:W-:Y:S01]  /*8020*/  IMAD.HI.U32 R15, R24, R38, RZ ;  /* 0x00000026180f7227 */ /* 0x000fe200078e00ff */
[----:B------:R-:W-:-:S04]  /*8030*/  IADD3.X R45, PT, PT, RZ, RZ, RZ, P2, P3 ;  /* 0x000000ffff2d7210 */ /* 0x000fc800017e64ff */
        /* <DEDUP_REMOVED lines=10> */
[----:B------:R-:W-:Y:S01]  /*80e0*/  IADD3 R13, P0, P1, R13, R17, R40 ;  /* 0x000000110d0d7210 */ /* 0x000fe2000791e028 */
[----:B------:R-:W-:Y:S02]  /*80f0*/  UMOV UR6, URZ ;  /* 0x000000ff00067c82 */ /* 0x000fe40008000000 */
[----:B------:R-:W-:Y:S01]  /*8100*/  IMAD.HI.U32 R15, R50, R2, RZ ;  /* 0x00000002320f7227 */ /* 0x000fe200078e00ff */
[----:B------:R-:W-:-:S03]  /*8110*/  IADD3 R43, PT, PT, R43, UR6, RZ ;  /* 0x000000062b2b7c10 */ /* 0x000fc6000fffe0ff */
[----:B------:R-:W-:Y:S01]  /*8120*/  IMAD.HI.U32 R28, R48, R7, RZ ;  /* 0x00000007301c7227 */ /* 0x000fe200078e00ff */
[----:B------:R-:W-:-:S04]  /*8130*/  IADD3.X R17, PT, PT, RZ, R45, RZ, P2, P3 ;  /* 0x0000002dff117210 */ /* 0x000fc800017e64ff */
        /* <DEDUP_REMOVED lines=33> */
[----:B------:R-:W-:-:S03]  /*8350*/  IADD3 R43, PT, PT, R43, UR7, RZ ;  /* 0x000000072b2b7c10 */ /* 0x000fc6000fffe0ff */
[----:B------:R-:W-:-:S04]  /*8360*/  IMAD.WIDE.U32 R42, R2, R48, R42 ;  /* 0x00000030022a7225 */ /* 0x000fc800078e002a */
[----:B------:R-:W-:-:S04]  /*8370*/  IMAD.WIDE.U32 R42, R7, R46, R42 ;  /* 0x0000002e072a7225 */ /* 0x000fc800078e002a */
[----:B------:R-:W-:Y:S01]  /*8380*/  IMAD.HI.U32 R15, R26, R37, RZ ;  /* 0x000000251a0f7227 */ /* 0x000fe200078e00ff */
[----:B------:R-:W-:-:S03]  /*8390*/  IADD3 R43, PT, PT, R43, UR4, RZ ;  /* 0x000000042b2b7c10 */ /* 0x000fc6000fffe0ff */
        /* <DEDUP_REMOVED lines=9> */
[----:B------:R-:W-:Y:S01]  /*8430*/  IMAD.HI.U32 R52, R19, R41, RZ ;  /* 0x0000002913347227 */ /* 0x000fe200078e00ff */
[----:B------:R-:W-:-:S03]  /*8440*/  IADD3 R15, P1, P0, R30, R15, R13 ;  /* 0x0000000f1e0f7210 */ /* 0x000fc6000783e00d */
[----:B------:R-:W-:Y:S01]  /*8450*/  IMAD.WIDE.U32 R40, R5, R16, R42 ;  /* 0x0000001005287225 */ /* 0x000fe200078e002a */
[----:B------:R-:W-:-:S03]  /*8460*/  IADD3.X R17, PT, PT, RZ, RZ, RZ, P2, P3 ;  /* 0x000000ffff117210 */ /* 0x000fc600017e64ff */
[----:B------:R-:W-:Y:S01]  /*8470*/  IMAD.HI.U32 R13, R21, R32, RZ ;  /* 0x00000020150d7227 */ /* 0x000fe200078e00ff */
[----:B------:R-:W-:Y:S02]  /*8480*/  IADD3 R41, PT, PT, R41, UR5, RZ ;  /* 0x0000000529297c10 */ /* 0x000fe4000fffe0ff */
[----:B------:R-:W-:Y:S01]  /*8490*/  IADD3.X R17, PT, PT, RZ, R17, RZ, P4, P5 ;  /* 0x00000011ff117210 */ /* 0x000fe200027ea4ff */
[----:B------:R-:W-:Y:S01]  /*84a0*/  IMAD.HI.U32 R50, R50, R3, RZ ;  /* 0x0000000332327227 */ /* 0x000fe200078e00ff */
[----:B------:R-:W-:-:S03]  /*84b0*/  IADD3 R15, P2, P3, R52, R15, R13 ;  /* 0x0000000f340f7210 */ /* 0x000fc60007b5e00d */
        /* <DEDUP_REMOVED lines=11> */
[----:B------:R-:W-:-:S03]  /*8570*/  IADD3 R41, PT, PT, R41, UR6, RZ ;  /* 0x0000000629297c10 */ /* 0x000fc6000fffe0ff */
        /* <DEDUP_REMOVED lines=44> */
[----:B------:R-:W-:Y:S01]  /*8840*/  IMAD.HI.U32 R30, R44, R7, RZ ;  /* 0x000000072c1e7227 */ /* 0x000fe200078e00ff */
[----:B------:R-:W-:-:S03]  /*8850*/  IADD3 R15, P0, P1, R13, R15, R32 ;  /* 0x0000000f0d0f7210 */ /* 0x000fc6000791e020 */
        /* <DEDUP_REMOVED lines=185> */
[----:B------:R-:W-:-:S04]  /*93f0*/  IADD3 R19, P1, P2, R13, R19, R15 ;  /* 0x000000130d137210 */ /* 0x000fc80007a3e00f */
[----:B------:R-:W-:Y:S02]  /*9400*/  ISETP.GE.U32.AND P0, PT, R19, RZ, PT ;  /* 0x000000ff1300720c */ /* 0x000fe40003f06070 */
[----:B------:R-:W-:-:S04]  /*9410*/  IADD3.X R13, PT, PT, RZ, RZ, RZ, P1, P2 ;  /* 0x000000ffff0d7210 */ /* 0x000fc80000fe44ff */
[----:B------:R-:W-:Y:S02]  /*9420*/  ISETP.GE.U32.AND.EX P0, PT, R13, 0x1, PT, P0 ;  /* 0x000000010d00780c */ /* 0x000fe40003f06100 */
[----:B------:R-:W-:Y:S02]  /*9430*/  MOV R27, R26 ;  /* 0x0000001a001b7202 */ /* 0x000fe40000000f00 */
[----:B------:R-:W-:Y:S02]  /*9440*/  MOV R28, R42 ;  /* 0x0000002a001c7202 */ /* 0x000fe40000000f00 */
[----:B------:R-:W-:Y:S02]  /*9450*/  MOV R30, R40 ;  /* 0x00000028001e7202 */ /* 0x000fe40000000f00 */
[----:B------:R-:W-:Y:S02]  /*9460*/  MOV R26, R32 ;  /* 0x00000020001a7202 */ /* 0x000fe40000000f00 */
[----:B------:R-:W-:-:S02]  /*9470*/  MOV R25, R16 ;  /* 0x0000001000197202 */ /* 0x000fc40000000f00 */
[----:B------:R-:W-:Y:S02]  /*9480*/  MOV R23, R14 ;  /* 0x0000000e00177202 */ /* 0x000fe40000000f00 */
[----:B------:R-:W-:Y:S01]  /*9490*/  MOV R21, R12 ;  /* 0x0000000c00157202 */ /* 0x000fe20000000f00 */
[----:B------:R-:W-:Y:S06]  /*94a0*/  @!P0 BRA `(.L_x_68) ;  /* 0x0000000000b48947 */ /* 0x000fec0003800000 */
        /* <DEDUP_REMOVED lines=45> */
.L_x_68:
[----:B------:R-:W-:Y:S05]  /*9780*/  BSYNC.RECONVERGENT B2 ;  /* 0x0000000000027941 */ /* 0x000fea0003800200 */
.L_x_67:
[----:B------:R-:W-:-:S13]  /*9790*/  ISETP.GT.AND P0, PT, R29, RZ, PT ;  /* 0x000000ff1d00720c */ /* 0x000fda0003f04270 */
[----:B------:R-:W-:Y:S05]  /*97a0*/  @P0 BRA `(.L_x_69) ;  /* 0xffffffac00340947 */ /* 0x000fea000383ffff */
.L_x_62:
[----:B------:R-:W-:Y:S05]  /*97b0*/  BSYNC.RECONVERGENT B1 ;  /* 0x0000000000017941 */ /* 0x000fea0003800200 */
.L_x_61:
[----:B------:R-:W-:Y:S02]  /*97c0*/  HFMA2 R29, -RZ, RZ, 0, 0 ;  /* 0x00000000ff1d7431 */ /* 0x000fe400000001ff */
[----:B------:R-:W-:Y:S01]  /*97d0*/  IMAD R8, R0, R28, RZ ;  /* 0x0000001c00087224 */ /* 0x000fe200078e02ff */
[----:B0-----:R-:W-:Y:S01]  /*97e0*/  MOV R32, RZ ;  /* 0x000000ff00207202 */ /* 0x001fe20000000f00 */
[----:B------:R-:W-:Y:S02]  /*97f0*/  BSSY.RECONVERGENT B1, `(.L_x_70) ;  /* 0x000017a000017945 */ /* 0x000fe40003800200 */
[----:B------:R-:W-:-:S04]  /*9800*/  IMAD.HI.U32 R14, R8, R31, RZ ;  /* 0x0000001f080e7227 */ /* 0x000fc800078e00ff */
        /* <DEDUP_REMOVED lines=9> */
[----:B------:R-:W-:-:S04]  /*98a0*/  IADD3 R13, P0, P1, R13, R27, R16 ;  /* 0x0000001b0d0d7210 */ /* 0x000fc8000791e010 */
[----:B------:R-:W-:Y:S02]  /*98b0*/  IADD3 R14, P2, PT, R14, R13, RZ ;  /* 0x0000000d0e0e7210 */ /* 0x000fe40007f5e0ff */
[----:B------:R-:W-:-:S04]  /*98c0*/  IADD3.X R13, PT, PT, RZ, RZ, RZ, P0, P1 ;  /* 0x000000ffff0d7210 */ /* 0x000fc800007e24ff */
[----:B------:R-:W-:Y:S01]  /*98d0*/  IADD3.X R15, PT, PT, RZ, R13, RZ, P2, !PT ;  /* 0x0000000dff0f7210 */ /* 0x000fe200017fe4ff */
[----:B------:R-:W-:-:S04]  /*98e0*/  IMAD.HI.U32 R13, R8, R10, RZ ;  /* 0x0000000a080d7227 */ /* 0x000fc800078e00ff */
[----:B------:R-:W-:-:S04]  /*98f0*/  IMAD.WIDE.U32 R14, R10, R8, R14 ;  /* 0x000000080a0e7225 */ /* 0x000fc800078e000e */
[----:B------:R-:W-:-:S04]  /*9900*/  IMAD.WIDE.U32 R16, R9, R12, R14 ;  /* 0x0000000c09107225 */ /* 0x000fc800078e000e */
[----:B------:R-:W-:-:S04]  /*9910*/  IMAD.HI.U32 R15, R12, R9, RZ ;  /* 0x000000090c0f7227 */ /* 0x000fc800078e00ff */
[----:B------:R-:W-:Y:S01]  /*9920*/  IMAD R14, R0, R16, RZ ;  /* 0x00000010000e7224 */ /* 0x000fe200078e02ff */
[----:B------:R-:W-:-:S03]  /*9930*/  IADD3 R13, P0, P1, R15, R26, R13 ;  /* 0x0000001a0f0d7210 */ /* 0x000fc6000791e00d */
[----:B------:R-:W-:Y:S01]  /*9940*/  IMAD.HI.U32 R16, R31, R14, R16 ;  /* 0x0000000e1f107227 */ /* 0x000fe200078e0010 */
[----:B------:R-:W-:-:S03]  /*9950*/  IADD3.X R15, PT, PT, RZ, RZ, RZ, P0, P1 ;  /* 0x000000ffff0f7210 */ /* 0x000fc600007e24ff */
[----:B------:R-:W-:-:S05]  /*9960*/  IMAD.HI.U32 R17, R14, R31, RZ ;  /* 0x0000001f0e117227 */ /* 0x000fca00078e00ff */
[----:B------:R-:W-:Y:S01]  /*9970*/  IADD3 R16, P0, P1, R16, R13, R17 ;  /* 0x0000000d10107210 */ /* 0x000fe2000791e011 */
[----:B------:R-:W-:-:S03]  /*9980*/  IMAD.HI.U32 R13, R12, R10, RZ ;  /* 0x0000000a0c0d7227 */ /* 0x000fc600078e00ff */
[----:B------:R-:W-:Y:S01]  /*9990*/  IADD3.X R17, PT, PT, RZ, R15, RZ, P0, P1 ;  /* 0x0000000fff117210 */ /* 0x000fe200007e24ff */
[----:B------:R-:W-:Y:S01]  /*99a0*/  IMAD.HI.U32 R15, R14, R9, RZ ;  /* 0x000000090e0f7227 */ /* 0x000fe200078e00ff */
[----:B------:R-:W-:-:S03]  /*99b0*/  IADD3 R13, P0, P1, R13, R25, R18 ;  /* 0x000000190d0d7210 */ /* 0x000fc6000791e012 */
[----:B------:R-:W-:-:S04]  /*99c0*/  IMAD.WIDE.U32 R16, R11, R8, R16 ;  /* 0x000000080b107225 */ /* 0x000fc800078e0010 */
[----:B------:R-:W-:-:S04]  /*99d0*/  IMAD.WIDE.U32 R16, R10, R12, R16 ;  /* 0x0000000c0a107225 */ /* 0x000fc800078e0010 */
[----:B------:R-:W-:-:S04]  /*99e0*/  IMAD.WIDE.U32 R26, R9, R14, R16 ;  /* 0x0000000e091a7225 */ /* 0x000fc800078e0010 */
[----:B------:R-:W-:-:S04]  /*99f0*/  IMAD R16, R0, R26, RZ ;  /* 0x0000001a00107224 */ /* 0x000fc800078e02ff */
[----:B------:R-:W-:-:S04]  /*9a00*/  IMAD.HI.U32 R20, R16, R31, RZ ;  /* 0x0000001f10147227 */ /* 0x000fc800078e00ff */
[----:B------:R-:W-:Y:S01]  /*9a10*/  IMAD.HI.U32 R26, R31, R16, R26 ;  /* 0x000000101f1a7227 */ /* 0x000fe200078e001a */
[----:B------:R-:W-:Y:S02]  /*9a20*/  IADD3 R15, P2, P3, R20, R13, R15 ;  /* 0x0000000d140f7210 */ /* 0x000fe40007b5e00f */
[----:B------:R-:W-:Y:S01]  /*9a30*/  IADD3.X R13, PT, PT, RZ, RZ, RZ, P0, P1 ;  /* 0x000000ffff0d7210 */ /* 0x000fe200007e24ff */
        /* <DEDUP_REMOVED lines=24> */
[----:B------:R-:W-:Y:S01]  /*9bc0*/  IMAD.HI.U32 R15, R14, R11, RZ ;  /* 0x0000000b0e0f7227 */ /* 0x000fe200078e00ff */
[----:B------:R-:W-:-:S03]  /*9bd0*/  IADD3 R23, P0, P1, R13, R23, R26 ;  /* 0x000000170d177210 */ /* 0x000fc6000791e01a */
[----:B------:R-:W-:Y:S01]  /*9be0*/  IMAD.WIDE.U32 R24, R5, R8, R24 ;  /* 0x0000000805187225 */ /* 0x000fe200078e0018 */
[----:B------:R-:W-:Y:S02]  /*9bf0*/  IADD3 R15, P2, P3, R28, R23, R15 ;  /* 0x000000171c0f7210 */ /* 0x000fe40007b5e00f */
[----:B------:R-:W-:Y:S01]  /*9c00*/  IADD3.X R17, PT, PT, RZ, RZ, RZ, P0, P1 ;  /* 0x000000ffff117210 */ /* 0x000fe200007e24ff */
[----:B------:R-:W-:-:S04]  /*9c10*/  IMAD.HI.U32 R13, R18, R9, RZ ;  /* 0x00000009120d7227 */ /* 0x000fc800078e00ff */
[----:B------:R-:W-:-:S04]  /*9c20*/  IMAD.WIDE.U32 R24, R4, R12, R24 ;  /* 0x0000000c04187225 */ /* 0x000fc800078e0018 */
[----:B------:R-:W-:-:S04]  /*9c30*/  IMAD.HI.U32 R28, R8, R7, RZ ;  /* 0x00000007081c7227 */ /* 0x000fc800078e00ff */
        /* <DEDUP_REMOVED lines=254> */
[----:B------:R-:W0:Y:S01]  /*ac20*/  S2R R8, SR_TID.X ;  /* 0x0000000000087919 */ /* 0x000e220000002100 */
[----:B------:R-:W1:Y:S01]  /*ac30*/  LDC R13, c[0x0][0x360] ;  /* 0x0000d800ff0d7b82 */ /* 0x000e620000000800 */
        /* <DEDUP_REMOVED lines=29> */
[----:B------:R-:W-:Y:S02]  /*ae10*/  MOV R14, R15 ;  /* 0x0000000f000e7202 */ /* 0x000fe40000000f00 */
[----:B------:R-:W-:-:S05]  /*ae20*/  MOV R16, R9 ;  /* 0x0000000900107202 */ /* 0x000fca0000000f00 */
        /* <DEDUP_REMOVED lines=21> */
[----:B------:R-:W-:-:S07]  /*af80*/  @!P0 IADD3 R0, PT, PT, R3, RZ, RZ ;  /* 0x000000ff03008210 */ /* 0x000fce0007ffe0ff */
.L_x_71:
[----:B------:R-:W-:Y:S05]  /*af90*/  BSYNC.RECONVERGENT B1 ;  /* 0x0000000000017941 */ /* 0x000fea0003800200 */
.L_x_70:
[----:B------:R-:W1:Y:S01]  /*afa0*/  S2UR UR6, SR_CTAID.X ;  /* 0x00000000000679c3 */ /* 0x000e620000002500 */
[----:B------:R-:W-:Y:S01]  /*afb0*/  ISETP.NE.AND P1, PT, R12, 0x1, PT ;  /* 0x000000010c00780c */ /* 0x000fe20003f25270 */
[----:B------:R-:W0:Y:S01]  /*afc0*/  LDCU.64 UR4, c[0x0][0x380] ;  /* 0x00007000ff0477ac */ /* 0x000e220008000a00 */
[----:B------:R-:W-:-:S11]  /*afd0*/  PLOP3.LUT P0, PT, PT, PT, PT, 0x8, 0x80 ;  /* 0x000000000080781c */ /* 0x000fd60003f0e170 */
[----:B------:R-:W-:-:S04]  /*afe0*/  @!P1 LOP3.LUT R3, R18, R14, R16, 0xfe, !PT ;  /* 0x0000000e12039212 */ /* 0x000fc800078efe10 */
[----:B------:R-:W-:-:S04]  /*aff0*/  @!P1 LOP3.LUT R3, R22, R3, R20, 0xfe, !PT ;  /* 0x0000000316039212 */ /* 0x000fc800078efe14 */
[----:B------:R-:W-:Y:S01]  /*b000*/  @!P1 LOP3.LUT R3, R26, R3, R24, 0xfe, !PT ;  /* 0x000000031a039212 */ /* 0x000fe200078efe18 */
[----:B-1----:R-:W-:-:S03]  /*b010*/  IMAD R8, R13, UR6, R8 ;  /* 0x000000060d087c24 */ /* 0x002fc6000f8e0208 */
[----:B------:R-:W-:Y:S02]  /*b020*/  @!P1 LOP3.LUT P2, RZ, R0, R3, R28, 0xfe, !PT ;  /* 0x0000000300ff9212 */ /* 0x000fe4000784fe1c */
[----:B0-----:R-:W-:Y:S02]  /*b030*/  IADD3 R2, P3, PT, R8, UR4, RZ ;  /* 0x0000000408027c10 */ /* 0x001fe4000ff7e0ff */
[----:B------:R-:W-:Y:S02]  /*b040*/  @!P1 PLOP3.LUT P0, PT, P2, PT, PT, 0x8, 0x80 ;  /* 0x000000000080981c */ /* 0x000fe4000170e170 */
[----:B------:R-:W-:Y:S02]  /*b050*/  IADD3.X R3, PT, PT, RZ, UR5, RZ, P3, !PT ;  /* 0x00000005ff037c10 */ /* 0x000fe40009ffe4ff */
[----:B------:R-:W-:-:S05]  /*b060*/  SEL R5, RZ, 0x1, !P0 ;  /* 0x00000001ff057807 */ /* 0x000fca0004000000 */
[----:B------:R-:W-:Y:S01]  /*b070*/  STG.E.U8 desc[UR8][R2.64], R5 ;  /* 0x0000000502007986 */ /* 0x000fe2000c101108 */
[----:B------:R-:W-:Y:S05]  /*b080*/  EXIT ;  /* 0x000000000000794d */ /* 0x000fea0003800000 */
.L_x_72:
        /* <DEDUP_REMOVED lines=15> */
.L_x_75:


//--------------------- .nv.shared.reserved.0     --------------------------
	.section	.nv.shared.reserved.0,"aw",@nobits
	.weak		__nv_reservedSMEM_offset_0_alias
	.size		__nv_reservedSMEM_offset_0_alias, 0, 64
	.other		__nv_reservedSMEM_offset_0_alias,@"STO_CUDA_RESERVED_SHARED STV_DEFAULT"
__nv_reservedSMEM_offset_0_alias:
	.zero		0
	.zero		64


//--------------------- .nv.constant0._Z12check_fermatP8fermat_tPjS0_S1_PKhPKS_jj --------------------------
	.section	.nv.constant0._Z12check_fermatP8fermat_tPjS0_S1_PKhPKS_jj,"a",@progbits
	.sectionflags	@""
	.align	4
.nv.constant0._Z12check_fermatP8fermat_tPjS0_S1_PKhPKS_jj:
	.zero		952


//--------------------- .nv.constant0._Z17fermat_kernel_352PhPKjj --------------------------
	.section	.nv.constant0._Z17fermat_kernel_352PhPKjj,"a",@progbits
	.sectionflags	@""
	.align	4
.nv.constant0._Z17fermat_kernel_352PhPKjj:
	.zero		916


//--------------------- .nv.constant0._Z17fermat_kernel_320PhPKjj --------------------------
	.section	.nv.constant0._Z17fermat_kernel_320PhPKjj,"a",@progbits
	.sectionflags	@""
	.align	4
.nv.constant0._Z17fermat_kernel_320PhPKjj:
	.zero		916


//--------------------- SYMBOLS --------------------------

	.type		.nv.reservedSmem.offset0,@object
	.size		.nv.reservedSmem.offset0,0x4
